	.target	sm_80

	.elftype	@"ET_EXEC"


//--------------------- .note.nv.tkinfo           --------------------------
	.section	.note.nv.tkinfo,"",@"SHT_NOTE"
	.sectionflags	@"SHF_NOTE_NV_TKINFO"
	.tkinfo
        /*0018*/ 	.word	0x00000002
        /*0030*/ 	.string	""
        /*0030*/ 	.string	"ptxas"
        /*0030*/ 	.string	"Cuda compilation tools, release 13.0, V13.0.88"
        /*0030*/ 	.string	"Build cuda_13.0.r13.0/compiler.36424714_0"
        /*0030*/ 	.string	"-v  -suppress-debug-info  -lineinfo  -arch sm_80 "



//--------------------- .note.nv.cuinfo           --------------------------
	.section	.note.nv.cuinfo,"",@"SHT_NOTE"
	.sectionflags	@"SHF_NOTE_NV_CUINFO"
        /*0018*/ 	.short	0x0002
        /*001a*/ 	.short	0x0050
        /*001c*/ 	.short	0x0082
	.zero		2


//--------------------- .nv.info                  --------------------------
	.section	.nv.info,"",@"SHT_CUDA_INFO"
	.align	4


	//----- nvinfo : EIATTR_REGCOUNT
	.align		4
        /*0000*/ 	.byte	0x04, 0x2f
        /*0002*/ 	.short	(.L_1 - .L_0)
	.align		4
.L_0:
        /*0004*/ 	.word	index@(matmul_kernel)
        /*0008*/ 	.word	0x00000040


	//----- nvinfo : EIATTR_FRAME_SIZE
	.align		4
.L_1:
        /*000c*/ 	.byte	0x04, 0x11
        /*000e*/ 	.short	(.L_3 - .L_2)
	.align		4
.L_2:
        /*0010*/ 	.word	index@(matmul_kernel)
        /*0014*/ 	.word	0x00004438


	//----- nvinfo : EIATTR_MIN_STACK_SIZE
	.align		4
.L_3:
        /*0018*/ 	.byte	0x04, 0x12
        /*001a*/ 	.short	(.L_5 - .L_4)
	.align		4
.L_4:
        /*001c*/ 	.word	index@(matmul_kernel)
        /*0020*/ 	.word	0x00004438
.L_5:


//--------------------- .nv.info.matmul_kernel    --------------------------
	.section	.nv.info.matmul_kernel,"",@"SHT_CUDA_INFO"
	.sectionflags	@""
	.align	4


	//----- nvinfo : EIATTR_CUDA_API_VERSION
	.align		4
        /*0000*/ 	.byte	0x04, 0x37
        /*0002*/ 	.short	(.L_7 - .L_6)
.L_6:
        /*0004*/ 	.word	0x00000082


	//----- nvinfo : EIATTR_SW2861232_WAR
	.align		4
.L_7:
        /*0008*/ 	.byte	0x01, 0x35
	.zero		2


	//----- nvinfo : EIATTR_PARAM_CBANK
	.align		4
        /*000c*/ 	.byte	0x04, 0x0a
        /*000e*/ 	.short	(.L_9 - .L_8)
	.align		4
.L_8:
        /*0010*/ 	.word	index@(.nv.constant0.matmul_kernel)
        /*0014*/ 	.short	0x0160
        /*0016*/ 	.short	0x0050


	//----- nvinfo : EIATTR_CBANK_PARAM_SIZE
	.align		4
.L_9:
        /*0018*/ 	.byte	0x03, 0x19
        /*001a*/ 	.short	0x0050


	//----- nvinfo : EIATTR_KPARAM_INFO
	.align		4
        /*001c*/ 	.byte	0x04, 0x17
        /*001e*/ 	.short	(.L_11 - .L_10)
.L_10:
        /*0020*/ 	.word	0x00000000
        /*0024*/ 	.short	0x000d
        /*0026*/ 	.short	0x0048
        /*0028*/ 	.byte	0x00, 0xf4, 0x21, 0x00


	//----- nvinfo : EIATTR_KPARAM_INFO
	.align		4
.L_11:
        /*002c*/ 	.byte	0x04, 0x17
        /*002e*/ 	.short	(.L_13 - .L_12)
.L_12:
        /*0030*/ 	.word	0x00000000
        /*0034*/ 	.short	0x000c
        /*0036*/ 	.short	0x0040
        /*0038*/ 	.byte	0x00, 0xf4, 0x21, 0x00


	//----- nvinfo : EIATTR_KPARAM_INFO
	.align		4
.L_13:
        /*003c*/ 	.byte	0x04, 0x17
        /*003e*/ 	.short	(.L_15 - .L_14)
.L_14:
        /*0040*/ 	.word	0x00000000
        /*0044*/ 	.short	0x000b
        /*0046*/ 	.short	0x0038
        /*0048*/ 	.byte	0x00, 0xf0, 0x11, 0x00


	//----- nvinfo : EIATTR_KPARAM_INFO
	.align		4
.L_15:
        /*004c*/ 	.byte	0x04, 0x17
        /*004e*/ 	.short	(.L_17 - .L_16)
.L_16:
        /*0050*/ 	.word	0x00000000
        /*0054*/ 	.short	0x000a
        /*0056*/ 	.short	0x0034
        /*0058*/ 	.byte	0x00, 0xf0, 0x11, 0x00


	//----- nvinfo : EIATTR_KPARAM_INFO
	.align		4
.L_17:
        /*005c*/ 	.byte	0x04, 0x17
        /*005e*/ 	.short	(.L_19 - .L_18)
.L_18:
        /*0060*/ 	.word	0x00000000
        /*0064*/ 	.short	0x0009
        /*0066*/ 	.short	0x0030
        /*0068*/ 	.byte	0x00, 0xf0, 0x11, 0x00


	//----- nvinfo : EIATTR_KPARAM_INFO
	.align		4
.L_19:
        /*006c*/ 	.byte	0x04, 0x17
        /*006e*/ 	.short	(.L_21 - .L_20)
.L_20:
        /*0070*/ 	.word	0x00000000
        /*0074*/ 	.short	0x0008
        /*0076*/ 	.short	0x002c
        /*0078*/ 	.byte	0x00, 0xf0, 0x11, 0x00


	//----- nvinfo : EIATTR_KPARAM_INFO
	.align		4
.L_21:
        /*007c*/ 	.byte	0x04, 0x17
        /*007e*/ 	.short	(.L_23 - .L_22)
.L_22:
        /*0080*/ 	.word	0x00000000
        /*0084*/ 	.short	0x0007
        /*0086*/ 	.short	0x0028
        /*0088*/ 	.byte	0x00, 0xf0, 0x11, 0x00


	//----- nvinfo : EIATTR_KPARAM_INFO
	.align		4
.L_23:
        /*008c*/ 	.byte	0x04, 0x17
        /*008e*/ 	.short	(.L_25 - .L_24)
.L_24:
        /*0090*/ 	.word	0x00000000
        /*0094*/ 	.short	0x0006
        /*0096*/ 	.short	0x0024
        /*0098*/ 	.byte	0x00, 0xf0, 0x11, 0x00


	//----- nvinfo : EIATTR_KPARAM_INFO
	.align		4
.L_25:
        /*009c*/ 	.byte	0x04, 0x17
        /*009e*/ 	.short	(.L_27 - .L_26)
.L_26:
        /*00a0*/ 	.word	0x00000000
        /*00a4*/ 	.short	0x0005
        /*00a6*/ 	.short	0x0020
        /*00a8*/ 	.byte	0x00, 0xf0, 0x11, 0x00


	//----- nvinfo : EIATTR_KPARAM_INFO
	.align		4
.L_27:
        /*00ac*/ 	.byte	0x04, 0x17
        /*00ae*/ 	.short	(.L_29 - .L_28)
.L_28:
        /*00b0*/ 	.word	0x00000000
        /*00b4*/ 	.short	0x0004
        /*00b6*/ 	.short	0x001c
        /*00b8*/ 	.byte	0x00, 0xf0, 0x11, 0x00


	//----- nvinfo : EIATTR_KPARAM_INFO
	.align		4
.L_29:
        /*00bc*/ 	.byte	0x04, 0x17
        /*00be*/ 	.short	(.L_31 - .L_30)
.L_30:
        /*00c0*/ 	.word	0x00000000
        /*00c4*/ 	.short	0x0003
        /*00c6*/ 	.short	0x0018
        /*00c8*/ 	.byte	0x00, 0xf0, 0x11, 0x00


	//----- nvinfo : EIATTR_KPARAM_INFO
	.align		4
.L_31:
        /*00cc*/ 	.byte	0x04, 0x17
        /*00ce*/ 	.short	(.L_33 - .L_32)
.L_32:
        /*00d0*/ 	.word	0x00000000
        /*00d4*/ 	.short	0x0002
        /*00d6*/ 	.short	0x0010
        /*00d8*/ 	.byte	0x00, 0xf4, 0x21, 0x00


	//----- nvinfo : EIATTR_KPARAM_INFO
	.align		4
.L_33:
        /*00dc*/ 	.byte	0x04, 0x17
        /*00de*/ 	.short	(.L_35 - .L_34)
.L_34:
        /*00e0*/ 	.word	0x00000000
        /*00e4*/ 	.short	0x0001
        /*00e6*/ 	.short	0x0008
        /*00e8*/ 	.byte	0x00, 0xf4, 0x21, 0x00


	//----- nvinfo : EIATTR_KPARAM_INFO
	.align		4
.L_35:
        /*00ec*/ 	.byte	0x04, 0x17
        /*00ee*/ 	.short	(.L_37 - .L_36)
.L_36:
        /*00f0*/ 	.word	0x00000000
        /*00f4*/ 	.short	0x0000
        /*00f6*/ 	.short	0x0000
        /*00f8*/ 	.byte	0x00, 0xf4, 0x21, 0x00


	//----- nvinfo : EIATTR_MAXREG_COUNT
	.align		4
.L_37:
        /*00fc*/ 	.byte	0x03, 0x1b
        /*00fe*/ 	.short	0x00ff


	//----- nvinfo : EIATTR_NUM_BARRIERS
	.align		4
        /*0100*/ 	.byte	0x02, 0x4c
        /*0102*/ 	.byte	0x01
	.zero		1


	//----- nvinfo : EIATTR_ANNOTATIONS
	.align		4
        /*0104*/ 	.byte	0x04, 0x55
        /*0106*/ 	.short	(.L_39 - .L_38)


	//   ....[0]....
.L_38:
        /*0108*/ 	.word	0x00000001
        /*010c*/ 	.byte	0x10, 0x05, 0x00, 0x00, 0x01, 0x00, 0x00, 0x00, 0x50, 0x05, 0x00, 0x00, 0x01, 0x00, 0x00, 0x00
        /* <DEDUP_REMOVED lines=259> */
        /*114c*/ 	.byte	0xc0, 0x5f, 0x00, 0x00, 0x01, 0x00, 0x00, 0x00, 0x80, 0x61, 0x00, 0x00


	//----- nvinfo : EIATTR_MERCURY_ISA_VERSION
	.align		4
.L_39:
        /*1158*/ 	.byte	0x03, 0x5f
        /*115a*/ 	.short	0x0000


	//----- nvinfo : EIATTR_COOP_GROUP_MASK_REGIDS
	.align		4
        /*115c*/ 	.byte	0x04, 0x29
        /*115e*/ 	.short	(.L_41 - .L_40)


	//   ....[0]....
.L_40:
        /*1160*/ 	.word	0xffffffff


	//   ....[1]....
        /*1164*/ 	.word	0xffffffff


	//   ....[2]....
        /*1168*/ 	.word	0xffffffff


	//   ....[3]....
        /*116c*/ 	.word	0xffffffff


	//   ....[4]....
        /*1170*/ 	.word	0xffffffff


	//   ....[5]....
        /*1174*/ 	.word	0xffffffff


	//   ....[6]....
        /*1178*/ 	.word	0xffffffff


	//   ....[7]....
        /*117c*/ 	.word	0xffffffff


	//   ....[8]....
        /*1180*/ 	.word	0xffffffff


	//   ....[9]....
        /*1184*/ 	.word	0xffffffff


	//   ....[10]....
        /*1188*/ 	.word	0xffffffff


	//   ....[11]....
        /*118c*/ 	.word	0xffffffff


	//   ....[12]....
        /*1190*/ 	.word	0xffffffff


	//   ....[13]....
        /*1194*/ 	.word	0xffffffff


	//   ....[14]....
        /*1198*/ 	.word	0xffffffff


	//----- nvinfo : EIATTR_COOP_GROUP_INSTR_OFFSETS
	.align		4
.L_41:
        /*119c*/ 	.byte	0x04, 0x28
        /*119e*/ 	.short	(.L_43 - .L_42)


	//   ....[0]....
.L_42:
        /*11a0*/ 	.word	0x0006d170


	//   ....[1]....
        /*11a4*/ 	.word	0x0006d250


	//   ....[2]....
        /*11a8*/ 	.word	0x0006d2d0


	//   ....[3]....
        /*11ac*/ 	.word	0x0006d510


	//   ....[4]....
        /*11b0*/ 	.word	0x0006d610


	//   ....[5]....
        /*11b4*/ 	.word	0x0006d680


	//   ....[6]....
        /*11b8*/ 	.word	0x0006d730


	//   ....[7]....
        /*11bc*/ 	.word	0x0006d7a0


	//   ....[8]....
        /*11c0*/ 	.word	0x0006d9b0


	//   ....[9]....
        /*11c4*/ 	.word	0x0006da00


	//   ....[10]....
        /*11c8*/ 	.word	0x0006de80


	//   ....[11]....
        /*11cc*/ 	.word	0x0006ded0


	//   ....[12]....
        /*11d0*/ 	.word	0x0006df70


	//   ....[13]....
        /*11d4*/ 	.word	0x0006dfc0


	//   ....[14]....
        /*11d8*/ 	.word	0x0006e100


	//----- nvinfo : EIATTR_EXIT_INSTR_OFFSETS
	.align		4
.L_43:
        /*11dc*/ 	.byte	0x04, 0x1c
        /*11de*/ 	.short	(.L_45 - .L_44)


	//   ....[0]....
.L_44:
        /*11e0*/ 	.word	0x000737f0


	//   ....[1]....
        /*11e4*/ 	.word	0x00073820


	//----- nvinfo : EIATTR_REQNTID
	.align		4
.L_45:
        /*11e8*/ 	.byte	0x04, 0x10
        /*11ea*/ 	.short	(.L_47 - .L_46)
.L_46:
        /*11ec*/ 	.word	0x00000020
        /*11f0*/ 	.word	0x00000001
        /*11f4*/ 	.word	0x00000001
.L_47:


//--------------------- .nv.callgraph             --------------------------
	.section	.nv.callgraph,"",@"SHT_CUDA_CALLGRAPH"
	.align	4
	.sectionentsize	8
	.align		4
        /*0000*/ 	.word	0x00000000
	.align		4
        /*0004*/ 	.word	0xffffffff
	.align		4
        /*0008*/ 	.word	0x00000000
	.align		4
        /*000c*/ 	.word	0xfffffffe
	.align		4
        /*0010*/ 	.word	0x00000000
	.align		4
        /*0014*/ 	.word	0xfffffffd
	.align		4
        /*0018*/ 	.word	0x00000000
	.align		4
        /*001c*/ 	.word	0xfffffffc


//--------------------- .nv.rel.action            --------------------------
	.section	.nv.rel.action,"",@"SHT_CUDA_RELOCINFO"
	.align	8
	.sectionentsize	8
        /*0000*/ 	.byte	0x73, 0x00, 0x00, 0x00, 0x00, 0x00, 0x00, 0x00, 0x00, 0x00, 0x00, 0x11, 0x25, 0x00, 0x05, 0x36


//--------------------- .nv.constant0.matmul_kernel --------------------------
	.section	.nv.constant0.matmul_kernel,"a",@progbits
	.sectionflags	@""
	.align	4
.nv.constant0.matmul_kernel:
	.zero		432


//--------------------- .text.matmul_kernel       --------------------------
	.section	.text.matmul_kernel,"ax",@progbits
	.sectioninfo	@"SHI_REGISTERS=64"
	.align	128
        .global         matmul_kernel
        .type           matmul_kernel,@function
        .size           matmul_kernel,(.L_x_5 - matmul_kernel)
        .other          matmul_kernel,@"STO_CUDA_ENTRY STV_DEFAULT"
matmul_kernel:
.text.matmul_kernel:
[----:B------:R-:W-:-:S03]  /*0000*/  IMAD.MOV.U32 R1, RZ, RZ, c[0x0][0x28] ;  /* 0x00000a00ff017624 */ /* 0x000fc600078e00ff */
[----:B------:R-:W-:Y:S01]  /*0010*/  IMAD.MOV.U32 R0, RZ, RZ, c[0x0][0x17c] ;  /* 0x00005f00ff007624 */ /* 0x000fe200078e00ff */
[----:B------:R-:W0:Y:S01]  /*0020*/  S2R R5, SR_CTAID.X ;  /* 0x0000000000057919 */ /* 0x000e220000002500 */
[----:B------:R-:W-:Y:S01]  /*0030*/  IADD3 R1, R1, -0x4438, RZ ;  /* 0xffffbbc801017810 */ /* 0x000fe20007ffe0ff */
[----:B------:R-:W-:Y:S02]  /*0040*/  ULDC.64 UR4, c[0x0][0x118] ;  /* 0x0000460000047ab9 */ /* 0x000fe40000000a00 */
[----:B------:R-:W-:Y:S01]  /*0050*/  IADD3 R0, R0, 0x7f, RZ ;  /* 0x0000007f00007810 */ /* 0x000fe20007ffe0ff */
[----:B------:R-:W1:Y:S03]  /*0060*/  S2R R12, SR_TID.X ;  /* 0x00000000000c7919 */ /* 0x000e660000002100 */
[----:B------:R-:W-:-:S04]  /*0070*/  SHF.R.S32.HI R3, RZ, 0x1f, R0 ;  /* 0x0000001fff037819 */ /* 0x000fc80000011400 */
[----:B------:R-:W-:-:S04]  /*0080*/  LEA.HI R3, R3, R0, RZ, 0x7 ;  /* 0x0000000003037211 */ /* 0x000fc800078f38ff */
[----:B------:R-:W-:-:S05]  /*0090*/  SHF.R.S32.HI R3, RZ, 0x7, R3 ;  /* 0x00000007ff037819 */ /* 0x000fca0000011403 */
[----:B------:R-:W-:Y:S01]  /*00a0*/  IMAD.SHL.U32 R4, R3, 0x8, RZ ;  /* 0x0000000803047824 */ /* 0x000fe200078e00ff */
[----:B0-----:R-:W-:-:S04]  /*00b0*/  IABS R8, R5 ;  /* 0x0000000500087213 */ /* 0x001fc80000000000 */
[-C--:B------:R-:W-:Y:S02]  /*00c0*/  IABS R7, R4.reuse ;  /* 0x0000000400077213 */ /* 0x080fe40000000000 */
[----:B------:R-:W-:Y:S02]  /*00d0*/  IABS R10, R4 ;  /* 0x00000004000a7213 */ /* 0x000fe40000000000 */
[----:B------:R-:W0:Y:S01]  /*00e0*/  I2F.RP R0, R7 ;  /* 0x0000000700007306 */ /* 0x000e220000209400 */
[----:B-1----:R-:W-:-:S07]  /*00f0*/  LOP3.LUT R13, R12, 0x1f, RZ, 0xc0, !PT ;  /* 0x0000001f0c0d7812 */ /* 0x002fce00078ec0ff */
[----:B0-----:R-:W0:Y:S02]  /*0100*/  MUFU.RCP R0, R0 ;  /* 0x0000000000007308 */ /* 0x001e240000001000 */
[----:B0-----:R-:W-:Y:S01]  /*0110*/  IADD3 R2, R0, 0xffffffe, RZ ;  /* 0x0ffffffe00027810 */ /* 0x001fe20007ffe0ff */
[----:B------:R-:W-:-:S05]  /*0120*/  IMAD.MOV R0, RZ, RZ, -R10 ;  /* 0x000000ffff007224 */ /* 0x000fca00078e0a0a */
[----:B------:R0:W1:Y:S02]  /*0130*/  F2I.FTZ.U32.TRUNC.NTZ R3, R2 ;  /* 0x0000000200037305 */ /* 0x000064000021f000 */
[----:B0-----:R-:W-:Y:S02]  /*0140*/  IMAD.MOV.U32 R2, RZ, RZ, RZ ;  /* 0x000000ffff027224 */ /* 0x001fe400078e00ff */
[----:B-1----:R-:W-:-:S04]  /*0150*/  IMAD.MOV R6, RZ, RZ, -R3 ;  /* 0x000000ffff067224 */ /* 0x002fc800078e0a03 */
[----:B------:R-:W-:Y:S02]  /*0160*/  IMAD R9, R6, R7, RZ ;  /* 0x0000000706097224 */ /* 0x000fe400078e02ff */
[----:B------:R-:W-:Y:S02]  /*0170*/  IMAD.MOV.U32 R6, RZ, RZ, R8 ;  /* 0x000000ffff067224 */ /* 0x000fe400078e0008 */
[----:B------:R-:W-:-:S06]  /*0180*/  IMAD.HI.U32 R3, R3, R9, R2 ;  /* 0x0000000903037227 */ /* 0x000fcc00078e0002 */
[----:B------:R-:W-:-:S04]  /*0190*/  IMAD.HI.U32 R3, R3, R6, RZ ;  /* 0x0000000603037227 */ /* 0x000fc800078e00ff */
[----:B------:R-:W-:-:S05]  /*01a0*/  IMAD R0, R3, R0, R6 ;  /* 0x0000000003007224 */ /* 0x000fca00078e0206 */
[----:B------:R-:W-:-:S13]  /*01b0*/  ISETP.GT.U32.AND P1, PT, R7, R0, PT ;  /* 0x000000000700720c */ /* 0x000fda0003f24070 */
[----:B------:R-:W-:Y:S01]  /*01c0*/  @!P1 IMAD.IADD R0, R0, 0x1, -R7 ;  /* 0x0000000100009824 */ /* 0x000fe200078e0a07 */
[----:B------:R-:W-:Y:S02]  /*01d0*/  @!P1 IADD3 R3, R3, 0x1, RZ ;  /* 0x0000000103039810 */ /* 0x000fe40007ffe0ff */
[----:B------:R-:W-:Y:S02]  /*01e0*/  ISETP.NE.AND P1, PT, R4, RZ, PT ;  /* 0x000000ff0400720c */ /* 0x000fe40003f25270 */
[----:B------:R-:W-:Y:S02]  /*01f0*/  ISETP.GE.U32.AND P0, PT, R0, R7, PT ;  /* 0x000000070000720c */ /* 0x000fe40003f06070 */
[----:B------:R-:W-:-:S04]  /*0200*/  LOP3.LUT R0, R5, R4, RZ, 0x3c, !PT ;  /* 0x0000000405007212 */ /* 0x000fc800078e3cff */
[----:B------:R-:W-:Y:S01]  /*0210*/  ISETP.GE.AND P2, PT, R0, RZ, PT ;  /* 0x000000ff0000720c */ /* 0x000fe20003f46270 */
[----:B------:R-:W-:-:S05]  /*0220*/  IMAD.MOV.U32 R0, RZ, RZ, c[0x0][0x178] ;  /* 0x00005e00ff007624 */ /* 0x000fca00078e00ff */
[----:B------:R-:W-:Y:S02]  /*0230*/  IADD3 R0, R0, 0x3f, RZ ;  /* 0x0000003f00007810 */ /* 0x000fe40007ffe0ff */
[----:B------:R-:W-:-:S05]  /*0240*/  @P0 IADD3 R3, R3, 0x1, RZ ;  /* 0x0000000103030810 */ /* 0x000fca0007ffe0ff */
[----:B------:R-:W-:Y:S01]  /*0250*/  IMAD.MOV.U32 R2, RZ, RZ, R3 ;  /* 0x000000ffff027224 */ /* 0x000fe200078e0003 */
[----:B------:R-:W-:-:S03]  /*0260*/  SHF.R.S32.HI R3, RZ, 0x1f, R0 ;  /* 0x0000001fff037819 */ /* 0x000fc60000011400 */
[----:B------:R-:W-:Y:S01]  /*0270*/  @!P2 IMAD.MOV R2, RZ, RZ, -R2 ;  /* 0x000000ffff02a224 */ /* 0x000fe200078e0a02 */
[----:B------:R-:W-:Y:S02]  /*0280*/  @!P1 LOP3.LUT R2, RZ, R4, RZ, 0x33, !PT ;  /* 0x00000004ff029212 */ /* 0x000fe400078e33ff */
[----:B------:R-:W-:-:S03]  /*0290*/  LEA.HI R3, R3, R0, RZ, 0x6 ;  /* 0x0000000003037211 */ /* 0x000fc600078f30ff */
[----:B------:R-:W-:Y:S02]  /*02a0*/  IMAD.SHL.U32 R6, R2, 0x8, RZ ;  /* 0x0000000802067824 */ /* 0x000fe400078e00ff */
[----:B------:R-:W-:-:S03]  /*02b0*/  IMAD.MOV R2, RZ, RZ, -R2 ;  /* 0x000000ffff027224 */ /* 0x000fc600078e0a02 */
[----:B------:R-:W-:Y:S01]  /*02c0*/  LEA.HI.SX32 R3, R3, -R6, 0x1a ;  /* 0x8000000603037211 */ /* 0x000fe200078fd2ff */
[----:B------:R-:W-:-:S03]  /*02d0*/  IMAD R11, R4, R2, R5 ;  /* 0x00000002040b7224 */ /* 0x000fc600078e0205 */
[----:B------:R-:W-:-:S04]  /*02e0*/  IMNMX R8, R3, 0x8, PT ;  /* 0x0000000803087817 */ /* 0x000fc80003800200 */
[-C--:B------:R-:W-:Y:S02]  /*02f0*/  IABS R7, R8.reuse ;  /* 0x0000000800077213 */ /* 0x080fe40000000000 */
[----:B------:R-:W-:Y:S02]  /*0300*/  IABS R4, R8 ;  /* 0x0000000800047213 */ /* 0x000fe40000000000 */
[----:B------:R-:W0:Y:S08]  /*0310*/  I2F.RP R0, R7 ;  /* 0x0000000700007306 */ /* 0x000e300000209400 */
[----:B0-----:R-:W0:Y:S02]  /*0320*/  MUFU.RCP R0, R0 ;  /* 0x0000000000007308 */ /* 0x001e240000001000 */
[----:B0-----:R-:W-:Y:S01]  /*0330*/  IADD3 R3, R0, 0xffffffe, RZ ;  /* 0x0ffffffe00037810 */ /* 0x001fe20007ffe0ff */
[----:B------:R-:W-:-:S05]  /*0340*/  IMAD.MOV R0, RZ, RZ, -R4 ;  /* 0x000000ffff007224 */ /* 0x000fca00078e0a04 */
[----:B------:R-:W0:Y:S02]  /*0350*/  F2I.FTZ.U32.TRUNC.NTZ R3, R3 ;  /* 0x0000000300037305 */ /* 0x000e24000021f000 */
[----:B0-----:R-:W-:-:S04]  /*0360*/  IMAD.MOV R9, RZ, RZ, -R3 ;  /* 0x000000ffff097224 */ /* 0x001fc800078e0a03 */
[----:B------:R-:W-:Y:S01]  /*0370*/  IMAD.MOV.U32 R2, RZ, RZ, R9 ;  /* 0x000000ffff027224 */ /* 0x000fe200078e0009 */
[----:B------:R-:W-:-:S03]  /*0380*/  IABS R9, R11 ;  /* 0x0000000b00097213 */ /* 0x000fc60000000000 */
[----:B------:R-:W-:Y:S02]  /*0390*/  IMAD R5, R2, R7, RZ ;  /* 0x0000000702057224 */ /* 0x000fe400078e02ff */
[----:B------:R-:W-:-:S04]  /*03a0*/  IMAD.MOV.U32 R2, RZ, RZ, RZ ;  /* 0x000000ffff027224 */ /* 0x000fc800078e00ff */
        /* <DEDUP_REMOVED lines=9> */
[----:B------:R-:W-:-:S07]  /*0440*/  ISETP.GE.AND P2, PT, R0, RZ, PT ;  /* 0x000000ff0000720c */ /* 0x000fce0003f46270 */
[----:B------:R-:W-:-:S05]  /*0450*/  @P0 IADD3 R2, R2, 0x1, RZ ;  /* 0x0000000102020810 */ /* 0x000fca0007ffe0ff */
[----:B------:R-:W-:Y:S02]  /*0460*/  IMAD.MOV.U32 R0, RZ, RZ, R2 ;  /* 0x000000ffff007224 */ /* 0x000fe400078e0002 */
[----:B------:R-:W-:Y:S02]  /*0470*/  IMAD.MOV.U32 R2, RZ, RZ, 0x7f ;  /* 0x0000007fff027424 */ /* 0x000fe400078e00ff */
[----:B------:R-:W-:Y:S01]  /*0480*/  @!P2 IMAD.MOV R0, RZ, RZ, -R0 ;  /* 0x000000ffff00a224 */ /* 0x000fe200078e0a00 */
[----:B------:R-:W-:Y:S02]  /*0490*/  @!P1 LOP3.LUT R0, RZ, R8, RZ, 0x33, !PT ;  /* 0x00000008ff009212 */ /* 0x000fe400078e33ff */
[----:B------:R-:W-:-:S03]  /*04a0*/  IADD3 R2, R2, c[0x0][0x180], RZ ;  /* 0x0000600002027a10 */ /* 0x000fc60007ffe0ff */
[----:B------:R-:W-:Y:S01]  /*04b0*/  IMAD.SHL.U32 R14, R0, 0x80, RZ ;  /* 0x00000080000e7824 */ /* 0x000fe200078e00ff */
[----:B------:R-:W-:Y:S01]  /*04c0*/  ISETP.GT.AND P0, PT, R2, 0x7f, PT ;  /* 0x0000007f0200780c */ /* 0x000fe20003f04270 */
[----:B------:R-:W-:-:S03]  /*04d0*/  IMAD.MOV R3, RZ, RZ, -R0 ;  /* 0x000000ffff037224 */ /* 0x000fc600078e0a00 */
[----:B------:R-:W-:Y:S01]  /*04e0*/  IADD3 R5, R14, 0x2, RZ ;  /* 0x000000020e057810 */ /* 0x000fe20007ffe0ff */
[----:B------:R-:W-:Y:S01]  /*04f0*/  IMAD R3, R8, R3, R11 ;  /* 0x0000000308037224 */ /* 0x000fe200078e020b */
[C---:B------:R-:W-:Y:S01]  /*0500*/  IADD3 R60, R14.reuse, 0x1, RZ ;  /* 0x000000010e3c7810 */ /* 0x040fe20007ffe0ff */
[----:B------:R-:W-:Y:S01]  /*0510*/  STL [R1+0x90c], R14 ;  /* 0x00090c0e01007387 */ /* 0x000fe20000100800 */
[----:B------:R-:W-:Y:S01]  /*0520*/  IADD3 R4, R14, 0x3, RZ ;  /* 0x000000030e047810 */ /* 0x000fe20007ffe0ff */
[----:B------:R-:W-:Y:S01]  /*0530*/  IMAD.IADD R0, R6, 0x1, R3 ;  /* 0x0000000106007824 */ /* 0x000fe200078e0203 */
[C---:B------:R-:W-:Y:S01]  /*0540*/  IADD3 R3, R14.reuse, 0x4, RZ ;  /* 0x000000040e037810 */ /* 0x040fe20007ffe0ff */
[----:B------:R0:W-:Y:S01]  /*0550*/  STL [R1+0x2130], R5 ;  /* 0x0021300501007387 */ /* 0x0001e20000100800 */
[----:B------:R-:W-:Y:S01]  /*0560*/  IADD3 R61, R14, 0x34, RZ ;  /* 0x000000340e3d7810 */ /* 0x000fe20007ffe0ff */
[----:B------:R-:W-:Y:S01]  /*0570*/  IMAD.SHL.U32 R0, R0, 0x40, RZ ;  /* 0x0000004000007824 */ /* 0x000fe200078e00ff */
[C---:B------:R-:W-:Y:S01]  /*0580*/  IADD3 R6, R14.reuse, 0x53, RZ ;  /* 0x000000530e067810 */ /* 0x040fe20007ffe0ff */
[----:B------:R-:W-:Y:S04]  /*0590*/  STL [R1+0x2134], R60 ;  /* 0x0021343c01007387 */ /* 0x000fe80000100800 */
[----:B------:R1:W-:Y:S01]  /*05a0*/  STL [R1+0x212c], R4 ;  /* 0x00212c0401007387 */ /* 0x0003e20000100800 */
[----:B0-----:R-:W-:-:S03]  /*05b0*/  IADD3 R5, R14, 0x7, RZ ;  /* 0x000000070e057810 */ /* 0x001fc60007ffe0ff */
[----:B------:R0:W-:Y:S01]  /*05c0*/  STL [R1+0x2128], R3 ;  /* 0x0021280301007387 */ /* 0x0001e20000100800 */
[C---:B-1----:R-:W-:Y:S02]  /*05d0*/  IADD3 R4, R14.reuse, 0x5, RZ ;  /* 0x000000050e047810 */ /* 0x042fe40007ffe0ff */
[----:B0-----:R-:W-:-:S03]  /*05e0*/  IADD3 R3, R14, 0x6, RZ ;  /* 0x000000060e037810 */ /* 0x001fc60007ffe0ff */
[----:B------:R0:W-:Y:S04]  /*05f0*/  STL [R1+0x2124], R4 ;  /* 0x0021240401007387 */ /* 0x0001e80000100800 */
[----:B------:R1:W-:Y:S04]  /*0600*/  STL [R1+0x2138], R3 ;  /* 0x0021380301007387 */ /* 0x0003e80000100800 */
[----:B------:R2:W-:Y:S01]  /*0610*/  STL [R1+0x213c], R5 ;  /* 0x00213c0501007387 */ /* 0x0005e20000100800 */
[C---:B0-----:R-:W-:Y:S02]  /*0620*/  IADD3 R4, R14.reuse, 0x8, RZ ;  /* 0x000000080e047810 */ /* 0x041fe40007ffe0ff */
[----:B-1----:R-:W-:-:S03]  /*0630*/  IADD3 R3, R14, 0x9, RZ ;  /* 0x000000090e037810 */ /* 0x002fc60007ffe0ff */
[----:B------:R0:W-:Y:S01]  /*0640*/  STL [R1+0x2140], R4 ;  /* 0x0021400401007387 */ /* 0x0001e20000100800 */
[----:B--2---:R-:W-:-:S03]  /*0650*/  IADD3 R5, R14, 0xa, RZ ;  /* 0x0000000a0e057810 */ /* 0x004fc60007ffe0ff */
        /* <DEDUP_REMOVED lines=86> */
[----:B0-----:R-:W-:-:S03]  /*0bc0*/  IADD3 R4, R14, 0x36, RZ ;  /* 0x000000360e047810 */ /* 0x001fc60007ffe0ff */
[----:B------:R-:W-:Y:S01]  /*0bd0*/  STL [R1+0x21ec], R61 ;  /* 0x0021ec3d01007387 */ /* 0x000fe20000100800 */
        /* <DEDUP_REMOVED lines=58> */
[----:B------:R-:W-:Y:S01]  /*0f80*/  STL [R1+0x2270], R3 ;  /* 0x0022700301007387 */ /* 0x000fe20000100800 */
[----:B0-----:R-:W-:-:S03]  /*0f90*/  IADD3 R4, R14, 0x55, RZ ;  /* 0x000000550e047810 */ /* 0x001fc60007ffe0ff */
[----:B------:R0:W-:Y:S01]  /*0fa0*/  STL [R1+0x2280], R5 ;  /* 0x0022800501007387 */ /* 0x0001e20000100800 */
[----:B-1----:R-:W-:-:S03]  /*0fb0*/  IADD3 R6, R14, 0x56, RZ ;  /* 0x000000560e067810 */ /* 0x002fc60007ffe0ff */
[----:B------:R1:W-:Y:S04]  /*0fc0*/  STL [R1+0x2284], R4 ;  /* 0x0022840401007387 */ /* 0x0003e80000100800 */
[----:B------:R2:W-:Y:S01]  /*0fd0*/  STL [R1+0x2288], R6 ;  /* 0x0022880601007387 */ /* 0x0005e20000100800 */
[C---:B0-----:R-:W-:Y:S02]  /*0fe0*/  IADD3 R5, R14.reuse, 0x58, RZ ;  /* 0x000000580e057810 */ /* 0x041fe40007ffe0ff */
[C---:B-1----:R-:W-:Y:S02]  /*0ff0*/  IADD3 R4, R14.reuse, 0x57, RZ ;  /* 0x000000570e047810 */ /* 0x042fe40007ffe0ff */
[----:B--2---:R-:W-:-:S03]  /*1000*/  IADD3 R6, R14, 0x59, RZ ;  /* 0x000000590e067810 */ /* 0x004fc60007ffe0ff */
        /* <DEDUP_REMOVED lines=73> */
[----:B------:R1:W-:Y:S01]  /*14a0*/  STL [R1+0x22c8], R5 ;  /* 0x0022c80501007387 */ /* 0x0003e20000100800 */
[C---:B0-----:R-:W-:Y:S02]  /*14b0*/  IADD3 R4, R14.reuse, 0x7d, RZ ;  /* 0x0000007d0e047810 */ /* 0x041fe40007ffe0ff */
[----:B-1----:R-:W-:-:S03]  /*14c0*/  IADD3 R5, R14, 0x7f, RZ ;  /* 0x0000007f0e057810 */ /* 0x002fc60007ffe0ff */
[----:B------:R0:W-:Y:S04]  /*14d0*/  STL [R1+0x22c4], R4 ;  /* 0x0022c40401007387 */ /* 0x0001e80000100800 */
[----:B------:R1:W-:Y:S04]  /*14e0*/  STL [R1+0x22b0], R6 ;  /* 0x0022b00601007387 */ /* 0x0003e80000100800 */
[----:B------:R1:W-:Y:S01]  /*14f0*/  STL [R1+0x22a4], R5 ;  /* 0x0022a40501007387 */ /* 0x0003e20000100800 */
[C---:B0-----:R-:W-:Y:S02]  /*1500*/  LOP3.LUT R4, R0.reuse, 0x1f, R12, 0xf8, !PT ;  /* 0x0000001f00047812 */ /* 0x041fe400078ef80c */
[----:B------:R-:W-:-:S03]  /*1510*/  LOP3.LUT R0, R0, 0x20, R13, 0xfe, !PT ;  /* 0x0000002000007812 */ /* 0x000fc600078efe0d */
[----:B------:R1:W-:Y:S04]  /*1520*/  STL [R1+0x910], R4 ;  /* 0x0009100401007387 */ /* 0x0003e80000100800 */
[----:B------:R1:W-:Y:S01]  /*1530*/  STL [R1+0x914], R0 ;  /* 0x0009140001007387 */ /* 0x0003e20000100800 */
[----:B------:R-:W-:Y:S05]  /*1540*/  @P0 BRA `(.L_x_0) ;  /* 0x0000067000000947 */ /* 0x000fea0003800000 */
[----:B-1----:R-:W-:Y:S01]  /*1550*/  IMAD.SHL.U32 R0, R12, 0x40, RZ ;  /* 0x000000400c007824 */ /* 0x002fe200078e00ff */
[----:B------:R-:W-:Y:S01]  /*1560*/  CS2R R56, SRZ ;  /* 0x0000000000387805 */ /* 0x000fe2000001ff00 */
[----:B------:R-:W-:Y:S01]  /*1570*/  CS2R R58, SRZ ;  /* 0x00000000003a7805 */ /* 0x000fe2000001ff00 */
[----:B------:R-:W-:Y:S01]  /*1580*/  CS2R R52, SRZ ;  /* 0x0000000000347805 */ /* 0x000fe2000001ff00 */
[----:B------:R-:W-:Y:S01]  /*1590*/  CS2R R54, SRZ ;  /* 0x0000000000367805 */ /* 0x000fe2000001ff00 */
[----:B------:R0:W-:Y:S01]  /*15a0*/  STL [R1+0x2120], R0 ;  /* 0x0021200001007387 */ /* 0x0001e20000100800 */
[----:B------:R-:W-:Y:S01]  /*15b0*/  CS2R R48, SRZ ;  /* 0x0000000000307805 */ /* 0x000fe2000001ff00 */
[----:B------:R-:W-:Y:S01]  /*15c0*/  CS2R R50, SRZ ;  /* 0x0000000000327805 */ /* 0x000fe2000001ff00 */
[----:B------:R-:W-:Y:S01]  /*15d0*/  CS2R R44, SRZ ;  /* 0x00000000002c7805 */ /* 0x000fe2000001ff00 */
[----:B------:R0:W-:Y:S01]  /*15e0*/  STL [R1], RZ ;  /* 0x000000ff01007387 */ /* 0x0001e20000100800 */
[----:B------:R-:W-:Y:S01]  /*15f0*/  CS2R R46, SRZ ;  /* 0x00000000002e7805 */ /* 0x000fe2000001ff00 */
[----:B------:R-:W-:Y:S01]  /*1600*/  CS2R R40, SRZ ;  /* 0x0000000000287805 */ /* 0x000fe2000001ff00 */
[----:B------:R-:W-:Y:S01]  /*1610*/  CS2R R42, SRZ ;  /* 0x00000000002a7805 */ /* 0x000fe2000001ff00 */
[----:B------:R0:W-:Y:S01]  /*1620*/  STL [R1+0x4], RZ ;  /* 0x000004ff01007387 */ /* 0x0001e20000100800 */
        /* <DEDUP_REMOVED lines=23> */
[----:B------:R0:W-:Y:S04]  /*17a0*/  STL [R1+0x1c], RZ ;  /* 0x00001cff01007387 */ /* 0x0001e80000100800 */
        /* <DEDUP_REMOVED lines=63> */
[----:B------:R0:W-:Y:S01]  /*1ba0*/  STL [R1+0x11c], RZ ;  /* 0x00011cff01007387 */ /* 0x0001e20000100800 */
[----:B------:R-:W-:Y:S05]  /*1bb0*/  BRA `(.L_x_1) ;  /* 0x0006b3e000007947 */ /* 0x000fea0003800000 */
.L_x_0:
[----:B------:R-:W2:Y:S04]  /*1bc0*/  LDL R38, [R1+0x90c] ;  /* 0x00090c0001267983 */ /* 0x000ea80000100800 */
[----:B------:R-:W3:Y:S04]  /*1bd0*/  LDL R39, [R1+0x22ec] ;  /* 0x0022ec0001277983 */ /* 0x000ee80000100800 */
[----:B------:R-:W4:Y:S04]  /*1be0*/  LDL R32, [R1+0x22dc] ;  /* 0x0022dc0001207983 */ /* 0x000f280000100800 */
[----:B------:R-:W5:Y:S04]  /*1bf0*/  LDL R28, [R1+0x22e0] ;  /* 0x0022e000011c7983 */ /* 0x000f680000100800 */
        /* <DEDUP_REMOVED lines=10> */
[----:B------:R-:W5:Y:S01]  /*1ca0*/  LDL R8, [R1+0x2284] ;  /* 0x0022840001087983 */ /* 0x000f620000100800 */
[----:B------:R-:W-:Y:S01]  /*1cb0*/  IABS R59, c[0x0][0x178] ;  /* 0x00005e00003b7a13 */ /* 0x000fe20000000000 */
[----:B-1----:R-:W-:-:S02]  /*1cc0*/  IMAD.MOV.U32 R6, RZ, RZ, R3 ;  /* 0x000000ffff067224 */ /* 0x002fc400078e0003 */
[----:B------:R-:W5:Y:S01]  /*1cd0*/  LDL R31, [R1+0x2274] ;  /* 0x00227400011f7983 */ /* 0x000f620000100800 */
[----:B------:R-:W0:Y:S01]  /*1ce0*/  I2F.RP R3, R59 ;  /* 0x0000003b00037306 */ /* 0x000e220000209400 */
[----:B------:R-:W-:Y:S02]  /*1cf0*/  IABS R29, c[0x0][0x17c] ;  /* 0x00005f00001d7a13 */ /* 0x000fe40000000000 */
[----:B------:R-:W5:Y:S04]  /*1d00*/  LDL R22, [R1+0x2294] ;  /* 0x0022940001167983 */ /* 0x000f680000100800 */
[----:B------:R-:W5:Y:S01]  /*1d10*/  LDL R14, [R1+0x2280] ;  /* 0x00228000010e7983 */ /* 0x000f620000100800 */
[----:B------:R-:W1:Y:S03]  /*1d20*/  I2F.RP R0, R29 ;  /* 0x0000001d00007306 */ /* 0x000e660000209400 */
[----:B------:R-:W5:Y:S04]  /*1d30*/  LDL R21, [R1+0x2298] ;  /* 0x0022980001157983 */ /* 0x000f680000100800 */
[----:B------:R-:W5:Y:S01]  /*1d40*/  LDL R24, [R1+0x2278] ;  /* 0x0022780001187983 */ /* 0x000f620000100800 */
[----:B0-----:R-:W0:Y:S03]  /*1d50*/  MUFU.RCP R3, R3 ;  /* 0x0000000300037308 */ /* 0x001e260000001000 */
[----:B------:R-:W5:Y:S04]  /*1d60*/  LDL R25, [R1+0x22a0] ;  /* 0x0022a00001197983 */ /* 0x000f680000100800 */
[----:B------:R-:W5:Y:S01]  /*1d70*/  LDL R20, [R1+0x229c] ;  /* 0x00229c0001147983 */ /* 0x000f620000100800 */
[----:B-1----:R-:W1:Y:S03]  /*1d80*/  MUFU.RCP R0, R0 ;  /* 0x0000000000007308 */ /* 0x002e660000001000 */
[----:B------:R-:W5:Y:S04]  /*1d90*/  LDL R11, [R1+0x22e8] ;  /* 0x0022e800010b7983 */ /* 0x000f680000100800 */
[----:B------:R-:W5:Y:S01]  /*1da0*/  LDL R9, [R1+0x2288] ;  /* 0x0022880001097983 */ /* 0x000f620000100800 */
[----:B0-----:R-:W-:-:S03]  /*1db0*/  IADD3 R3, R3, 0xffffffe, RZ ;  /* 0x0ffffffe03037810 */ /* 0x001fc60007ffe0ff */
[----:B------:R-:W5:Y:S01]  /*1dc0*/  LDL R10, [R1+0x226c] ;  /* 0x00226c00010a7983 */ /* 0x000f620000100800 */
[----:B------:R-:W0:Y:S03]  /*1dd0*/  F2I.FTZ.U32.TRUNC.NTZ R5, R3 ;  /* 0x0000000300057305 */ /* 0x000e26000021f000 */
[----:B------:R-:W5:Y:S04]  /*1de0*/  LDL R27, [R1+0x910] ;  /* 0x00091000011b7983 */ /* 0x000f680000100800 */
[----:B------:R-:W5:Y:S04]  /*1df0*/  LDL R19, [R1+0x227c] ;  /* 0x00227c0001137983 */ /* 0x000f680000100800 */
[----:B------:R-:W5:Y:S04]  /*1e00*/  LDL R34, [R1+0x22ac] ;  /* 0x0022ac0001227983 */ /* 0x000f680000100800 */
[----:B------:R-:W5:Y:S04]  /*1e10*/  LDL R35, [R1+0x2264] ;  /* 0x0022640001237983 */ /* 0x000f680000100800 */
[----:B------:R-:W5:Y:S01]  /*1e20*/  LDL R7, [R1+0x228c] ;  /* 0x00228c0001077983 */ /* 0x000f620000100800 */
[----:B-1----:R-:W-:-:S03]  /*1e30*/  IADD3 R0, R0, 0xffffffe, RZ ;  /* 0x0ffffffe00007810 */ /* 0x002fc60007ffe0ff */
[----:B------:R-:W-:Y:S01]  /*1e40*/  STL [R1+0x2668], R60 ;  /* 0x0026683c01007387 */ /* 0x000fe20000100800 */
[----:B------:R0:W1:Y:S01]  /*1e50*/  F2I.FTZ.U32.TRUNC.NTZ R3, R0 ;  /* 0x0000000000037305 */ /* 0x000062000021f000 */
[----:B------:R-:W-:Y:S02]  /*1e60*/  IMAD.MOV.U32 R4, RZ, RZ, RZ ;  /* 0x000000ffff047224 */ /* 0x000fe400078e00ff */
[----:B0-----:R-:W-:-:S04]  /*1e70*/  IMAD.MOV R0, RZ, RZ, -R5 ;  /* 0x000000ffff007224 */ /* 0x001fc800078e0a05 */
[----:B------:R-:W-:-:S04]  /*1e80*/  IMAD R0, R0, R59, RZ ;  /* 0x0000003b00007224 */ /* 0x000fc800078e02ff */
[----:B------:R-:W-:Y:S01]  /*1e90*/  IMAD.HI.U32 R0, R5, R0, R4 ;  /* 0x0000000005007227 */ /* 0x000fe200078e0004 */
[----:B------:R-:W-:-:S04]  /*1ea0*/  SHF.R.S32.HI R5, RZ, 0x1f, R2 ;  /* 0x0000001fff057819 */ /* 0x000fc80000011402 */
[----:B------:R-:W-:Y:S01]  /*1eb0*/  LEA.HI R5, R5, R2, RZ, 0x7 ;  /* 0x0000000205057211 */ /* 0x000fe200078f38ff */
[----:B--2---:R-:W-:Y:S02]  /*1ec0*/  IMAD.MOV.U32 R37, RZ, RZ, R38 ;  /* 0x000000ffff257224 */ /* 0x004fe400078e0026 */
[----:B---3--:R-:W-:Y:S02]  /*1ed0*/  IMAD.MOV.U32 R38, RZ, RZ, R39 ;  /* 0x000000ffff267224 */ /* 0x008fe400078e0027 */
[----:B----4-:R-:W-:Y:S02]  /*1ee0*/  IMAD.MOV.U32 R39, RZ, RZ, R32 ;  /* 0x000000ffff277224 */ /* 0x010fe400078e0020 */
[----:B-----5:R-:W-:Y:S02]  /*1ef0*/  IMAD.MOV.U32 R32, RZ, RZ, R28 ;  /* 0x000000ffff207224 */ /* 0x020fe400078e001c */
[----:B------:R-:W-:Y:S02]  /*1f00*/  IMAD.MOV.U32 R28, RZ, RZ, R30 ;  /* 0x000000ffff1c7224 */ /* 0x000fe400078e001e */
[----:B------:R-:W-:-:S02]  /*1f10*/  IMAD.MOV.U32 R30, RZ, RZ, R26 ;  /* 0x000000ffff1e7224 */ /* 0x000fc400078e001a */
[----:B------:R-:W2:Y:S01]  /*1f20*/  LDL R26, [R1+0x914] ;  /* 0x00091400011a7983 */ /* 0x000ea20000100800 */
[----:B------:R-:W-:Y:S02]  /*1f30*/  IMAD.MOV.U32 R36, RZ, RZ, R37 ;  /* 0x000000ffff247224 */ /* 0x000fe400078e0025 */
[----:B------:R-:W-:Y:S02]  /*1f40*/  IMAD.MOV.U32 R37, RZ, RZ, R38 ;  /* 0x000000ffff257224 */ /* 0x000fe400078e0026 */
[----:B------:R-:W-:Y:S02]  /*1f50*/  IMAD.MOV.U32 R38, RZ, RZ, R39 ;  /* 0x000000ffff267224 */ /* 0x000fe400078e0027 */
[----:B------:R-:W-:Y:S02]  /*1f60*/  IMAD.MOV.U32 R39, RZ, RZ, R32 ;  /* 0x000000ffff277224 */ /* 0x000fe400078e0020 */
[----:B------:R-:W-:Y:S02]  /*1f70*/  IMAD.MOV.U32 R32, RZ, RZ, R28 ;  /* 0x000000ffff207224 */ /* 0x000fe400078e001c */
[----:B------:R-:W-:-:S02]  /*1f80*/  IMAD.MOV.U32 R43, RZ, RZ, R36 ;  /* 0x000000ffff2b7224 */ /* 0x000fc400078e0024 */
        /* <DEDUP_REMOVED lines=10> */
[----:B------:R-:W-:Y:S01]  /*2030*/  IMAD.MOV.U32 R12, RZ, RZ, R13 ;  /* 0x000000ffff0c7224 */ /* 0x000fe200078e000d */
[----:B------:R0:W-:Y:S01]  /*2040*/  STL [R1+0x211c], R5 ;  /* 0x00211c0501007387 */ /* 0x0001e20000100800 */
[----:B------:R-:W-:-:S02]  /*2050*/  IMAD.MOV.U32 R13, RZ, RZ, R15 ;  /* 0x000000ffff0d7224 */ /* 0x000fc400078e000f */
[----:B------:R-:W-:Y:S01]  /*2060*/  IMAD.MOV.U32 R15, RZ, RZ, R8 ;  /* 0x000000ffff0f7224 */ /* 0x000fe200078e0008 */
[----:B------:R-:W3:Y:S04]  /*2070*/  LDL R41, [R1+0x22c4] ;  /* 0x0022c40001297983 */ /* 0x000ee80000100800 */
[----:B------:R-:W4:Y:S01]  /*2080*/  LDL R8, [R1+0x2260] ;  /* 0x0022600001087983 */ /* 0x000f220000100800 */
[----:B------:R-:W-:-:S05]  /*2090*/  IABS R27, R27 ;  /* 0x0000001b001b7213 */ /* 0x000fca0000000000 */
[----:B------:R-:W-:-:S04]  /*20a0*/  IMAD.HI.U32 R4, R0, R27, RZ ;  /* 0x0000001b00047227 */ /* 0x000fc800078e00ff */
[----:B------:R-:W-:-:S04]  /*20b0*/  IMAD.MOV R4, RZ, RZ, -R4 ;  /* 0x000000ffff047224 */ /* 0x000fc800078e0a04 */
[----:B------:R-:W-:Y:S01]  /*20c0*/  IMAD R27, R59, R4, R27 ;  /* 0x000000043b1b7224 */ /* 0x000fe200078e021b */
[----:B--2---:R-:W-:-:S05]  /*20d0*/  IABS R26, R26 ;  /* 0x0000001a001a7213 */ /* 0x004fca0000000000 */
[----:B------:R-:W-:-:S04]  /*20e0*/  IMAD.HI.U32 R0, R0, R26, RZ ;  /* 0x0000001a00007227 */ /* 0x000fc800078e00ff */
[----:B------:R-:W-:-:S04]  /*20f0*/  IMAD.MOV R0, RZ, RZ, -R0 ;  /* 0x000000ffff007224 */ /* 0x000fc800078e0a00 */
[----:B------:R-:W-:Y:S01]  /*2100*/  IMAD R26, R59, R0, R26 ;  /* 0x000000003b1a7224 */ /* 0x000fe200078e021a */
[----:B------:R-:W-:Y:S01]  /*2110*/  IABS R0, R43 ;  /* 0x0000002b00007213 */ /* 0x000fe20000000000 */
        /* <DEDUP_REMOVED lines=17> */
[----:B----4-:R-:W-:Y:S02]  /*2230*/  IMAD.MOV.U32 R15, RZ, RZ, R8 ;  /* 0x000000ffff0f7224 */ /* 0x010fe400078e0008 */
[----:B------:R-:W-:Y:S01]  /*2240*/  IMAD.MOV.U32 R32, RZ, RZ, R16 ;  /* 0x000000ffff207224 */ /* 0x000fe200078e0010 */
[----:B---3--:R-:W-:Y:S01]  /*2250*/  IABS R4, R41 ;  /* 0x0000002900047213 */ /* 0x008fe20000000000 */
[----:B------:R-:W-:Y:S01]  /*2260*/  IMAD.MOV.U32 R16, RZ, RZ, R17 ;  /* 0x000000ffff107224 */ /* 0x000fe200078e0011 */
[----:B------:R-:W2:Y:S01]  /*2270*/  LDL R41, [R1+0x22c8] ;  /* 0x0022c80001297983 */ /* 0x000ea20000100800 */
[----:B------:R-:W-:Y:S02]  /*2280*/  IMAD.MOV.U32 R17, RZ, RZ, R18 ;  /* 0x000000ffff117224 */ /* 0x000fe400078e0012 */
[----:B------:R-:W-:Y:S01]  /*2290*/  IMAD.MOV.U32 R18, RZ, RZ, R12 ;  /* 0x000000ffff127224 */ /* 0x000fe200078e000c */
[----:B------:R-:W3:Y:S01]  /*22a0*/  LDL R8, [R1+0x22a4] ;  /* 0x0022a40001087983 */ /* 0x000ee20000100800 */
[----:B------:R-:W-:-:S02]  /*22b0*/  IMAD.MOV.U32 R12, RZ, RZ, R15 ;  /* 0x000000ffff0c7224 */ /* 0x000fc400078e000f */
[----:B------:R-:W-:Y:S02]  /*22c0*/  IMAD.MOV.U32 R15, RZ, RZ, R9 ;  /* 0x000000ffff0f7224 */ /* 0x000fe400078e0009 */
[----:B------:R-:W-:Y:S02]  /*22d0*/  IMAD.MOV.U32 R9, RZ, RZ, R10 ;  /* 0x000000ffff097224 */ /* 0x000fe400078e000a */
[----:B------:R-:W-:Y:S02]  /*22e0*/  IMAD.MOV.U32 R10, RZ, RZ, R6 ;  /* 0x000000ffff0a7224 */ /* 0x000fe400078e0006 */
[----:B------:R-:W4:Y:S01]  /*22f0*/  LDL R6, [R1+0x22b0] ;  /* 0x0022b00001067983 */ /* 0x000f220000100800 */
[----:B-1----:R-:W-:Y:S02]  /*2300*/  IMAD.MOV R28, RZ, RZ, -R3 ;  /* 0x000000ffff1c7224 */ /* 0x002fe400078e0a03 */
[----:B------:R-:W-:Y:S02]  /*2310*/  IMAD.MOV.U32 R2, RZ, RZ, RZ ;  /* 0x000000ffff027224 */ /* 0x000fe400078e00ff */
[----:B------:R-:W-:-:S04]  /*2320*/  IMAD R28, R28, R29, RZ ;  /* 0x0000001d1c1c7224 */ /* 0x000fc800078e02ff */
[----:B------:R-:W-:-:S04]  /*2330*/  IMAD.HI.U32 R28, R3, R28, R2 ;  /* 0x0000001c031c7227 */ /* 0x000fc800078e0002 */
[----:B------:R-:W-:Y:S02]  /*2340*/  IMAD.MOV.U32 R47, RZ, RZ, R38 ;  /* 0x000000ffff2f7224 */ /* 0x000fe400078e0026 */
[----:B------:R-:W-:Y:S02]  /*2350*/  IMAD.MOV.U32 R38, RZ, RZ, R16 ;  /* 0x000000ffff267224 */ /* 0x000fe400078e0010 */
[----:B------:R-:W-:Y:S02]  /*2360*/  IMAD.MOV.U32 R16, RZ, RZ, R7 ;  /* 0x000000ffff107224 */ /* 0x000fe400078e0007 */
[----:B0-----:R-:W-:-:S04]  /*2370*/  IMAD.HI.U32 R5, R28, R4, RZ ;  /* 0x000000041c057227 */ /* 0x001fc800078e00ff */
[----:B------:R-:W-:-:S04]  /*2380*/  IMAD.MOV R5, RZ, RZ, -R5 ;  /* 0x000000ffff057224 */ /* 0x000fc800078e0a05 */
[----:B------:R-:W-:Y:S01]  /*2390*/  IMAD R4, R29, R5, R4 ;  /* 0x000000051d047224 */ /* 0x000fe200078e0204 */
[----:B--2---:R-:W-:Y:S01]  /*23a0*/  IABS R2, R41 ;  /* 0x0000002900027213 */ /* 0x004fe20000000000 */
[----:B------:R-:W-:Y:S02]  /*23b0*/  IMAD.MOV.U32 R41, RZ, RZ, R43 ;  /* 0x000000ffff297224 */ /* 0x000fe400078e002b */
[----:B------:R-:W-:Y:S01]  /*23c0*/  IMAD.MOV.U32 R43, RZ, RZ, R37 ;  /* 0x000000ffff2b7224 */ /* 0x000fe200078e0025 */
[----:B---3--:R-:W-:Y:S01]  /*23d0*/  IABS R8, R8 ;  /* 0x0000000800087213 */ /* 0x008fe20000000000 */
[----:B------:R-:W-:Y:S02]  /*23e0*/  IMAD.MOV.U32 R37, RZ, RZ, R32 ;  /* 0x000000ffff257224 */ /* 0x000fe400078e0020 */
[----:B------:R-:W-:Y:S02]  /*23f0*/  IMAD.MOV.U32 R32, RZ, RZ, R18 ;  /* 0x000000ffff207224 */ /* 0x000fe400078e0012 */
[----:B------:R-:W-:Y:S01]  /*2400*/  IMAD.MOV.U32 R18, RZ, RZ, R15 ;  /* 0x000000ffff127224 */ /* 0x000fe200078e000f */
[----:B----4-:R-:W-:Y:S01]  /*2410*/  IABS R6, R6 ;  /* 0x0000000600067213 */ /* 0x010fe20000000000 */
[----:B------:R-:W-:-:S02]  /*2420*/  IMAD.MOV.U32 R15, RZ, RZ, R9 ;  /* 0x000000ffff0f7224 */ /* 0x000fc400078e0009 */
[----:B------:R-:W-:-:S04]  /*2430*/  IMAD.HI.U32 R9, R28, R8, RZ ;  /* 0x000000081c097227 */ /* 0x000fc800078e00ff */
[----:B------:R-:W-:-:S04]  /*2440*/  IMAD.HI.U32 R7, R28, R6, RZ ;  /* 0x000000061c077227 */ /* 0x000fc800078e00ff */
[----:B------:R-:W-:-:S04]  /*2450*/  IMAD.HI.U32 R3, R28, R2, RZ ;  /* 0x000000021c037227 */ /* 0x000fc800078e00ff */
[----:B------:R-:W-:Y:S02]  /*2460*/  IMAD.MOV R9, RZ, RZ, -R9 ;  /* 0x000000ffff097224 */ /* 0x000fe400078e0a09 */
[----:B------:R-:W-:Y:S02]  /*2470*/  IMAD.MOV R7, RZ, RZ, -R7 ;  /* 0x000000ffff077224 */ /* 0x000fe400078e0a07 */
[----:B------:R-:W-:Y:S02]  /*2480*/  IMAD.MOV R3, RZ, RZ, -R3 ;  /* 0x000000ffff037224 */ /* 0x000fe400078e0a03 */
[C---:B------:R-:W-:Y:S02]  /*2490*/  IMAD R8, R29.reuse, R9, R8 ;  /* 0x000000091d087224 */ /* 0x040fe400078e0208 */
[C---:B------:R-:W-:Y:S02]  /*24a0*/  IMAD R6, R29.reuse, R7, R6 ;  /* 0x000000071d067224 */ /* 0x040fe400078e0206 */
[----:B------:R-:W-:Y:S01]  /*24b0*/  IMAD R2, R29, R3, R2 ;  /* 0x000000031d027224 */ /* 0x000fe200078e0202 */
[----:B------:R0:W-:Y:S04]  /*24c0*/  STL [R1+0x128], R8 ;  /* 0x0001280801007387 */ /* 0x0001e80000100800 */
[----:B------:R1:W-:Y:S04]  /*24d0*/  STL [R1+0x124], R6 ;  /* 0x0001240601007387 */ /* 0x0003e80000100800 */
[----:B------:R2:W-:Y:S04]  /*24e0*/  STL [R1+0x120], R4 ;  /* 0x0001200401007387 */ /* 0x0005e80000100800 */
[----:B------:R3:W-:Y:S04]  /*24f0*/  STL [R1+0x11c], R2 ;  /* 0x00011c0201007387 */ /* 0x0007e80000100800 */
[----:B------:R-:W4:Y:S01]  /*2500*/  LDL R46, [R1+0x22cc] ;  /* 0x0022cc00012e7983 */ /* 0x000f220000100800 */
[----:B------:R-:W-:-:S02]  /*2510*/  IMAD.MOV.U32 R40, RZ, RZ, R42 ;  /* 0x000000ffff287224 */ /* 0x000fc400078e002a */
[----:B------:R-:W-:Y:S02]  /*2520*/  IMAD.MOV.U32 R42, RZ, RZ, R36 ;  /* 0x000000ffff2a7224 */ /* 0x000fe400078e0024 */
[----:B------:R-:W-:Y:S02]  /*2530*/  IMAD.MOV.U32 R36, RZ, RZ, R39 ;  /* 0x000000ffff247224 */ /* 0x000fe400078e0027 */
[----:B------:R-:W-:Y:S02]  /*2540*/  IMAD.MOV.U32 R39, RZ, RZ, R17 ;  /* 0x000000ffff277224 */ /* 0x000fe400078e0011 */
[----:B------:R-:W-:Y:S02]  /*2550*/  IMAD.MOV.U32 R17, RZ, RZ, R10 ;  /* 0x000000ffff117224 */ /* 0x000fe400078e000a */
[----:B------:R-:W-:-:S04]  /*2560*/  IMAD.HI.U32 R10, R28, R0, RZ ;  /* 0x000000001c0a7227 */ /* 0x000fc800078e00ff */
[----:B------:R-:W-:-:S04]  /*2570*/  IMAD.MOV R10, RZ, RZ, -R10 ;  /* 0x000000ffff0a7224 */ /* 0x000fc800078e0a0a */
[----:B------:R-:W-:Y:S01]  /*2580*/  IMAD R0, R29, R10, R0 ;  /* 0x0000000a1d007224 */ /* 0x000fe200078e0200 */
[----:B----4-:R-:W-:Y:S02]  /*2590*/  IABS R10, R46 ;  /* 0x0000002e000a7213 */ /* 0x010fe40000000000 */
[----:B------:R-:W0:Y:S02]  /*25a0*/  LDL R46, [R1+0x22d0] ;  /* 0x0022d000012e7983 */ /* 0x000e240000100800 */
[----:B0-----:R-:W-:Y:S02]  /*25b0*/  IABS R8, R46 ;  /* 0x0000002e00087213 */ /* 0x001fe40000000000 */
[----:B------:R-:W1:Y:S02]  /*25c0*/  LDL R46, [R1+0x22e4] ;  /* 0x0022e400012e7983 */ /* 0x000e640000100800 */
[----:B-1----:R-:W-:Y:S02]  /*25d0*/  IABS R6, R46 ;  /* 0x0000002e00067213 */ /* 0x002fe40000000000 */
[----:B------:R-:W2:Y:S02]  /*25e0*/  LDL R46, [R1+0x22f0] ;  /* 0x0022f000012e7983 */ /* 0x000ea40000100800 */
[----:B--2---:R-:W-:-:S02]  /*25f0*/  IABS R4, R46 ;  /* 0x0000002e00047213 */ /* 0x004fc40000000000 */
[----:B------:R-:W3:Y:S01]  /*2600*/  LDL R46, [R1+0x22f4] ;  /* 0x0022f400012e7983 */ /* 0x000ee20000100800 */
        /* <DEDUP_REMOVED lines=9> */
[----:B---3--:R-:W-:Y:S01]  /*26a0*/  IABS R2, R46 ;  /* 0x0000002e00027213 */ /* 0x008fe20000000000 */
[----:B------:R-:W-:-:S02]  /*26b0*/  IMAD.MOV.U32 R46, RZ, RZ, R47 ;  /* 0x000000ffff2e7224 */ /* 0x000fc400078e002f */
[----:B------:R-:W-:Y:S02]  /*26c0*/  IMAD.MOV.U32 R47, RZ, RZ, R11 ;  /* 0x000000ffff2f7224 */ /* 0x000fe400078e000b */
[----:B------:R-:W-:-:S04]  /*26d0*/  IMAD.HI.U32 R11, R28, R10, RZ ;  /* 0x0000000a1c0b7227 */ /* 0x000fc800078e00ff */
[----:B------:R-:W-:-:S04]  /*26e0*/  IMAD.HI.U32 R3, R28, R2, RZ ;  /* 0x000000021c037227 */ /* 0x000fc800078e00ff */
[----:B------:R-:W-:Y:S02]  /*26f0*/  IMAD.MOV R11, RZ, RZ, -R11 ;  /* 0x000000ffff0b7224 */ /* 0x000fe400078e0a0b */
[----:B------:R-:W-:Y:S02]  /*2700*/  IMAD.MOV R3, RZ, RZ, -R3 ;  /* 0x000000ffff037224 */ /* 0x000fe400078e0a03 */
[C---:B------:R-:W-:Y:S02]  /*2710*/  IMAD R10, R29.reuse, R11, R10 ;  /* 0x0000000b1d0a7224 */ /* 0x040fe400078e020a */
[----:B------:R-:W-:-:S03]  /*2720*/  IMAD R2, R29, R3, R2 ;  /* 0x000000031d027224 */ /* 0x000fc600078e0202 */
[----:B------:R0:W-:Y:S04]  /*2730*/  STL [R1+0x118], R10 ;  /* 0x0001180a01007387 */ /* 0x0001e80000100800 */
[----:B------:R1:W-:Y:S04]  /*2740*/  STL [R1+0x114], R8 ;  /* 0x0001140801007387 */ /* 0x0003e80000100800 */
[----:B------:R2:W-:Y:S04]  /*2750*/  STL [R1+0x110], R6 ;  /* 0x0001100601007387 */ /* 0x0005e80000100800 */
[----:B------:R3:W-:Y:S04]  /*2760*/  STL [R1+0x10c], R4 ;  /* 0x00010c0401007387 */ /* 0x0007e80000100800 */
[----:B------:R4:W-:Y:S04]  /*2770*/  STL [R1+0x108], R2 ;  /* 0x0001080201007387 */ /* 0x0009e80000100800 */
[----:B------:R-:W0:Y:S02]  /*2780*/  LDL R45, [R1+0x2300] ;  /* 0x00230000012d7983 */ /* 0x000e240000100800 */
[----:B0-----:R-:W-:-:S02]  /*2790*/  IABS R10, R45 ;  /* 0x0000002d000a7213 */ /* 0x001fc40000000000 */
[----:B------:R-:W1:Y:S02]  /*27a0*/  LDL R45, [R1+0x2304] ;  /* 0x00230400012d7983 */ /* 0x000e640000100800 */
[----:B-1----:R-:W-:Y:S02]  /*27b0*/  IABS R8, R45 ;  /* 0x0000002d00087213 */ /* 0x002fe40000000000 */
[----:B------:R-:W2:Y:S02]  /*27c0*/  LDL R45, [R1+0x2310] ;  /* 0x00231000012d7983 */ /* 0x000ea40000100800 */
[----:B--2---:R-:W-:Y:S02]  /*27d0*/  IABS R6, R45 ;  /* 0x0000002d00067213 */ /* 0x004fe40000000000 */
[----:B------:R-:W3:Y:S02]  /*27e0*/  LDL R45, [R1+0x2314] ;  /* 0x00231400012d7983 */ /* 0x000ee40000100800 */
[----:B---3--:R-:W-:-:S02]  /*27f0*/  IABS R4, R45 ;  /* 0x0000002d00047213 */ /* 0x008fc40000000000 */
[----:B------:R-:W4:Y:S01]  /*2800*/  LDL R45, [R1+0x2318] ;  /* 0x00231800012d7983 */ /* 0x000f220000100800 */
[----:B------:R-:W-:-:S04]  /*2810*/  IMAD.HI.U32 R11, R28, R10, RZ ;  /* 0x0000000a1c0b7227 */ /* 0x000fc800078e00ff */
[----:B------:R-:W-:-:S04]  /*2820*/  IMAD.HI.U32 R9, R28, R8, RZ ;  /* 0x000000081c097227 */ /* 0x000fc800078e00ff */
[----:B------:R-:W-:-:S04]  /*2830*/  IMAD.HI.U32 R7, R28, R6, RZ ;  /* 0x000000061c077227 */ /* 0x000fc800078e00ff */
[----:B------:R-:W-:-:S04]  /*2840*/  IMAD.HI.U32 R5, R28, R4, RZ ;  /* 0x000000041c057227 */ /* 0x000fc800078e00ff */
[----:B------:R-:W-:Y:S02]  /*2850*/  IMAD.MOV R11, RZ, RZ, -R11 ;  /* 0x000000ffff0b7224 */ /* 0x000fe400078e0a0b */
[----:B------:R-:W-:Y:S02]  /*2860*/  IMAD.MOV R9, RZ, RZ, -R9 ;  /* 0x000000ffff097224 */ /* 0x000fe400078e0a09 */
[----:B------:R-:W-:Y:S02]  /*2870*/  IMAD.MOV R7, RZ, RZ, -R7 ;  /* 0x000000ffff077224 */ /* 0x000fe400078e0a07 */
[----:B------:R-:W-:Y:S02]  /*2880*/  IMAD.MOV R5, RZ, RZ, -R5 ;  /* 0x000000ffff057224 */ /* 0x000fe400078e0a05 */
[C---:B------:R-:W-:Y:S02]  /*2890*/  IMAD R10, R29.reuse, R11, R10 ;  /* 0x0000000b1d0a7224 */ /* 0x040fe400078e020a */
[----:B------:R-:W-:-:S02]  /*28a0*/  IMAD R8, R29, R9, R8 ;  /* 0x000000091d087224 */ /* 0x000fc400078e0208 */
[C---:B------:R-:W-:Y:S02]  /*28b0*/  IMAD R6, R29.reuse, R7, R6 ;  /* 0x000000071d067224 */ /* 0x040fe400078e0206 */
[----:B------:R-:W-:Y:S01]  /*28c0*/  IMAD R4, R29, R5, R4 ;  /* 0x000000051d047224 */ /* 0x000fe200078e0204 */
[----:B------:R0:W-:Y:S04]  /*28d0*/  STL [R1+0x104], R10 ;  /* 0x0001040a01007387 */ /* 0x0001e80000100800 */
[----:B------:R1:W-:Y:S04]  /*28e0*/  STL [R1+0x100], R8 ;  /* 0x0001000801007387 */ /* 0x0003e80000100800 */
[----:B------:R2:W-:Y:S04]  /*28f0*/  STL [R1+0xfc], R6 ;  /* 0x0000fc0601007387 */ /* 0x0005e80000100800 */
[----:B------:R-:W-:Y:S01]  /*2900*/  STL [R1+0xf8], R4 ;  /* 0x0000f80401007387 */ /* 0x000fe20000100800 */
[----:B----4-:R-:W-:-:S05]  /*2910*/  IABS R2, R45 ;  /* 0x0000002d00027213 */ /* 0x010fca0000000000 */
[----:B------:R-:W-:-:S04]  /*2920*/  IMAD.HI.U32 R3, R28, R2, RZ ;  /* 0x000000021c037227 */ /* 0x000fc800078e00ff */
[----:B------:R-:W-:-:S04]  /*2930*/  IMAD.MOV R3, RZ, RZ, -R3 ;  /* 0x000000ffff037224 */ /* 0x000fc800078e0a03 */
[----:B------:R-:W-:-:S05]  /*2940*/  IMAD R2, R29, R3, R2 ;  /* 0x000000031d027224 */ /* 0x000fca00078e0202 */
[----:B------:R3:W-:Y:S04]  /*2950*/  STL [R1+0xf4], R2 ;  /* 0x0000f40201007387 */ /* 0x0007e80000100800 */
[----:B------:R-:W0:Y:S02]  /*2960*/  LDL R45, [R1+0x231c] ;  /* 0x00231c00012d7983 */ /* 0x000e240000100800 */
[----:B0-----:R-:W-:Y:S02]  /*2970*/  IABS R10, R45 ;  /* 0x0000002d000a7213 */ /* 0x001fe40000000000 */
[----:B------:R-:W1:Y:S02]  /*2980*/  LDL R45, [R1+0x2308] ;  /* 0x00230800012d7983 */ /* 0x000e640000100800 */
[----:B-1----:R-:W-:-:S02]  /*2990*/  IABS R8, R45 ;  /* 0x0000002d00087213 */ /* 0x002fc40000000000 */
[----:B------:R-:W2:Y:S02]  /*29a0*/  LDL R45, [R1+0x230c] ;  /* 0x00230c00012d7983 */ /* 0x000ea40000100800 */
[----:B--2---:R-:W-:Y:S02]  /*29b0*/  IABS R6, R45 ;  /* 0x0000002d00067213 */ /* 0x004fe40000000000 */
[----:B------:R-:W2:Y:S01]  /*29c0*/  LDL R45, [R1+0x22f8] ;  /* 0x0022f800012d7983 */ /* 0x000ea20000100800 */
[----:B---3--:R-:W-:Y:S01]  /*29d0*/  IABS R2, R46 ;  /* 0x0000002e00027213 */ /* 0x008fe20000000000 */
        /* <DEDUP_REMOVED lines=10> */
[C---:B------:R-:W-:Y:S01]  /*2a80*/  IMAD R6, R29.reuse, R7, R6 ;  /* 0x000000071d067224 */ /* 0x040fe200078e0206 */
[----:B------:R0:W-:Y:S01]  /*2a90*/  STL [R1+0xf0], R10 ;  /* 0x0000f00a01007387 */ /* 0x0001e20000100800 */
[----:B------:R-:W-:-:S03]  /*2aa0*/  IMAD R2, R29, R3, R2 ;  /* 0x000000031d027224 */ /* 0x000fc600078e0202 */
[----:B------:R1:W-:Y:S04]  /*2ab0*/  STL [R1+0xec], R8 ;  /* 0x0000ec0801007387 */ /* 0x0003e80000100800 */
[----:B------:R3:W-:Y:S01]  /*2ac0*/  STL [R1+0xe8], R6 ;  /* 0x0000e80601007387 */ /* 0x0007e20000100800 */
[----:B0-----:R-:W-:Y:S02]  /*2ad0*/  IABS R10, R47 ;  /* 0x0000002f000a7213 */ /* 0x001fe40000000000 */
[----:B-1----:R-:W-:-:S03]  /*2ae0*/  IABS R8, R40 ;  /* 0x0000002800087213 */ /* 0x002fc60000000000 */
[----:B------:R-:W-:Y:S01]  /*2af0*/  IMAD.HI.U32 R11, R28, R10, RZ ;  /* 0x0000000a1c0b7227 */ /* 0x000fe200078e00ff */
[----:B---3--:R-:W-:-:S03]  /*2b00*/  IABS R6, R41 ;  /* 0x0000002900067213 */ /* 0x008fc60000000000 */
        /* <DEDUP_REMOVED lines=8> */
[----:B--2---:R-:W-:-:S05]  /*2b90*/  IABS R4, R45 ;  /* 0x0000002d00047213 */ /* 0x004fca0000000000 */
[----:B------:R-:W-:-:S04]  /*2ba0*/  IMAD.HI.U32 R5, R28, R4, RZ ;  /* 0x000000041c057227 */ /* 0x000fc800078e00ff */
[----:B------:R-:W-:-:S04]  /*2bb0*/  IMAD.MOV R5, RZ, RZ, -R5 ;  /* 0x000000ffff057224 */ /* 0x000fc800078e0a05 */
[----:B------:R-:W-:-:S05]  /*2bc0*/  IMAD R4, R29, R5, R4 ;  /* 0x000000051d047224 */ /* 0x000fca00078e0204 */
[----:B------:R0:W-:Y:S04]  /*2bd0*/  STL [R1+0xe4], R4 ;  /* 0x0000e40401007387 */ /* 0x0001e80000100800 */
[----:B------:R1:W-:Y:S01]  /*2be0*/  STL [R1+0xe0], R2 ;  /* 0x0000e00201007387 */ /* 0x0003e20000100800 */
[----:B0-----:R-:W-:Y:S02]  /*2bf0*/  IABS R4, R42 ;  /* 0x0000002a00047213 */ /* 0x001fe40000000000 */
[----:B-1----:R-:W-:-:S03]  /*2c00*/  IABS R2, R43 ;  /* 0x0000002b00027213 */ /* 0x002fc60000000000 */
[----:B------:R-:W-:-:S04]  /*2c10*/  IMAD.HI.U32 R5, R28, R4, RZ ;  /* 0x000000041c057227 */ /* 0x000fc800078e00ff */
[----:B------:R-:W-:-:S04]  /*2c20*/  IMAD.HI.U32 R3, R28, R2, RZ ;  /* 0x000000021c037227 */ /* 0x000fc800078e00ff */
[----:B------:R-:W-:Y:S02]  /*2c30*/  IMAD.MOV R5, RZ, RZ, -R5 ;  /* 0x000000ffff057224 */ /* 0x000fe400078e0a05 */
[----:B------:R-:W-:Y:S02]  /*2c40*/  IMAD.MOV R3, RZ, RZ, -R3 ;  /* 0x000000ffff037224 */ /* 0x000fe400078e0a03 */
[C---:B------:R-:W-:Y:S01]  /*2c50*/  IMAD R4, R29.reuse, R5, R4 ;  /* 0x000000051d047224 */ /* 0x040fe200078e0204 */
[----:B------:R0:W-:Y:S01]  /*2c60*/  STL [R1+0xdc], R10 ;  /* 0x0000dc0a01007387 */ /* 0x0001e20000100800 */
[----:B------:R-:W-:-:S03]  /*2c70*/  IMAD R2, R29, R3, R2 ;  /* 0x000000031d027224 */ /* 0x000fc600078e0202 */
[----:B------:R1:W-:Y:S04]  /*2c80*/  STL [R1+0xd8], R8 ;  /* 0x0000d80801007387 */ /* 0x0003e80000100800 */
[----:B------:R2:W-:Y:S01]  /*2c90*/  STL [R1+0xd4], R6 ;  /* 0x0000d40601007387 */ /* 0x0005e20000100800 */
[----:B0-----:R-:W-:-:S03]  /*2ca0*/  IABS R10, R36 ;  /* 0x00000024000a7213 */ /* 0x001fc60000000000 */
[----:B------:R0:W-:Y:S01]  /*2cb0*/  STL [R1+0xd0], R4 ;  /* 0x0000d00401007387 */ /* 0x0001e20000100800 */
[----:B-1----:R-:W-:-:S03]  /*2cc0*/  IABS R8, R37 ;  /* 0x0000002500087213 */ /* 0x002fc60000000000 */
[----:B------:R1:W-:Y:S01]  /*2cd0*/  STL [R1+0xcc], R2 ;  /* 0x0000cc0201007387 */ /* 0x0003e20000100800 */
[----:B--2---:R-:W-:Y:S01]  /*2ce0*/  IABS R6, R38 ;  /* 0x0000002600067213 */ /* 0x004fe20000000000 */
[----:B------:R-:W-:Y:S01]  /*2cf0*/  IMAD.HI.U32 R11, R28, R10, RZ ;  /* 0x0000000a1c0b7227 */ /* 0x000fe200078e00ff */
[----:B0-----:R-:W-:-:S03]  /*2d00*/  IABS R4, R39 ;  /* 0x0000002700047213 */ /* 0x001fc60000000000 */
[----:B------:R-:W-:Y:S01]  /*2d10*/  IMAD.HI.U32 R9, R28, R8, RZ ;  /* 0x000000081c097227 */ /* 0x000fe200078e00ff */
[----:B-1----:R-:W-:-:S03]  /*2d20*/  IABS R2, R32 ;  /* 0x0000002000027213 */ /* 0x002fc60000000000 */
[----:B------:R-:W-:-:S04]  /*2d30*/  IMAD.HI.U32 R7, R28, R6, RZ ;  /* 0x000000061c077227 */ /* 0x000fc800078e00ff */
[----:B------:R-:W-:-:S04]  /*2d40*/  IMAD.HI.U32 R5, R28, R4, RZ ;  /* 0x000000041c057227 */ /* 0x000fc800078e00ff */
[----:B------:R-:W-:-:S04]  /*2d50*/  IMAD.HI.U32 R3, R28, R2, RZ ;  /* 0x000000021c037227 */ /* 0x000fc800078e00ff */
[----:B------:R-:W-:Y:S02]  /*2d60*/  IMAD.MOV R11, RZ, RZ, -R11 ;  /* 0x000000ffff0b7224 */ /* 0x000fe400078e0a0b */
[----:B------:R-:W-:Y:S02]  /*2d70*/  IMAD.MOV R9, RZ, RZ, -R9 ;  /* 0x000000ffff097224 */ /* 0x000fe400078e0a09 */
[----:B------:R-:W-:Y:S02]  /*2d80*/  IMAD.MOV R7, RZ, RZ, -R7 ;  /* 0x000000ffff077224 */ /* 0x000fe400078e0a07 */
[----:B------:R-:W-:Y:S02]  /*2d90*/  IMAD.MOV R5, RZ, RZ, -R5 ;  /* 0x000000ffff057224 */ /* 0x000fe400078e0a05 */
[----:B------:R-:W-:Y:S02]  /*2da0*/  IMAD.MOV R3, RZ, RZ, -R3 ;  /* 0x000000ffff037224 */ /* 0x000fe400078e0a03 */
[----:B------:R-:W-:-:S02]  /*2db0*/  IMAD R10, R29, R11, R10 ;  /* 0x0000000b1d0a7224 */ /* 0x000fc400078e020a */
[C---:B------:R-:W-:Y:S02]  /*2dc0*/  IMAD R8, R29.reuse, R9, R8 ;  /* 0x000000091d087224 */ /* 0x040fe400078e0208 */
[C---:B------:R-:W-:Y:S02]  /*2dd0*/  IMAD R6, R29.reuse, R7, R6 ;  /* 0x000000071d067224 */ /* 0x040fe400078e0206 */
        /* <DEDUP_REMOVED lines=60> */
[C---:B------:R-:W-:Y:S01]  /*31a0*/  IMAD.HI.U32 R11, R28.reuse, R10, RZ ;  /* 0x0000000a1c0b7227 */ /* 0x040fe200078e00ff */
[----:B0-----:R-:W-:Y:S02]  /*31b0*/  IABS R4, R13 ;  /* 0x0000000d00047213 */ /* 0x001fe40000000000 */
[----:B------:R-:W2:Y:S01]  /*31c0*/  LDL R13, [R1+0x225c] ;  /* 0x00225c00010d7983 */ /* 0x000ea20000100800 */
[----:B------:R-:W-:-:S04]  /*31d0*/  IMAD.HI.U32 R9, R28, R8, RZ ;  /* 0x000000081c097227 */ /* 0x000fc800078e00ff */
[----:B------:R-:W-:-:S04]  /*31e0*/  IMAD.HI.U32 R7, R28, R6, RZ ;  /* 0x000000061c077227 */ /* 0x000fc800078e00ff */
[----:B------:R-:W-:-:S04]  /*31f0*/  IMAD.HI.U32 R5, R28, R4, RZ ;  /* 0x000000041c057227 */ /* 0x000fc800078e00ff */
[----:B------:R-:W-:Y:S02]  /*3200*/  IMAD.MOV R11, RZ, RZ, -R11 ;  /* 0x000000ffff0b7224 */ /* 0x000fe400078e0a0b */
[----:B------:R-:W-:Y:S02]  /*3210*/  IMAD.MOV R9, RZ, RZ, -R9 ;  /* 0x000000ffff097224 */ /* 0x000fe400078e0a09 */
[----:B------:R-:W-:Y:S02]  /*3220*/  IMAD.MOV R7, RZ, RZ, -R7 ;  /* 0x000000ffff077224 */ /* 0x000fe400078e0a07 */
[----:B------:R-:W-:Y:S02]  /*3230*/  IMAD.MOV R5, RZ, RZ, -R5 ;  /* 0x000000ffff057224 */ /* 0x000fe400078e0a05 */
[C---:B------:R-:W-:Y:S01]  /*3240*/  IMAD R10, R29.reuse, R11, R10 ;  /* 0x0000000b1d0a7224 */ /* 0x040fe200078e020a */
[----:B-1----:R-:W-:Y:S01]  /*3250*/  IABS R2, R14 ;  /* 0x0000000e00027213 */ /* 0x002fe20000000000 */
[----:B------:R-:W-:-:S02]  /*3260*/  IMAD R8, R29, R9, R8 ;  /* 0x000000091d087224 */ /* 0x000fc400078e0208 */
[C---:B------:R-:W-:Y:S01]  /*3270*/  IMAD R6, R29.reuse, R7, R6 ;  /* 0x000000071d067224 */ /* 0x040fe200078e0206 */
[----:B------:R-:W-:Y:S01]  /*3280*/  STL [R1+0x8c], R10 ;  /* 0x00008c0a01007387 */ /* 0x000fe20000100800 */
[----:B------:R-:W-:Y:S02]  /*3290*/  IMAD R4, R29, R5, R4 ;  /* 0x000000051d047224 */ /* 0x000fe400078e0204 */
[----:B------:R-:W-:Y:S01]  /*32a0*/  IMAD.HI.U32 R3, R28, R2, RZ ;  /* 0x000000021c037227 */ /* 0x000fe200078e00ff */
[----:B------:R-:W-:Y:S04]  /*32b0*/  STL [R1+0x88], R8 ;  /* 0x0000880801007387 */ /* 0x000fe80000100800 */
[----:B------:R-:W3:Y:S01]  /*32c0*/  LDL R14, [R1+0x2258] ;  /* 0x00225800010e7983 */ /* 0x000ee20000100800 */
[----:B------:R-:W-:-:S03]  /*32d0*/  IMAD.MOV R3, RZ, RZ, -R3 ;  /* 0x000000ffff037224 */ /* 0x000fc600078e0a03 */
[----:B------:R0:W-:Y:S04]  /*32e0*/  STL [R1+0x84], R6 ;  /* 0x0000840601007387 */ /* 0x0001e80000100800 */
[----:B------:R1:W-:Y:S04]  /*32f0*/  STL [R1+0x80], R4 ;  /* 0x0000800401007387 */ /* 0x0003e80000100800 */
[----:B------:R-:W4:Y:S01]  /*3300*/  LDL R18, [R1+0x2254] ;  /* 0x0022540001127983 */ /* 0x000f220000100800 */
[----:B------:R-:W-:Y:S01]  /*3310*/  IMAD R2, R29, R3, R2 ;  /* 0x000000031d027224 */ /* 0x000fe200078e0202 */
[----:B0-----:R-:W-:-:S04]  /*3320*/  IABS R6, R15 ;  /* 0x0000000f00067213 */ /* 0x001fc80000000000 */
[----:B------:R2:W-:Y:S04]  /*3330*/  STL [R1+0x7c], R2 ;  /* 0x00007c0201007387 */ /* 0x0005e80000100800 */
[----:B------:R-:W5:Y:S01]  /*3340*/  LDL R15, [R1+0x224c] ;  /* 0x00224c00010f7983 */ /* 0x000f620000100800 */
[----:B------:R-:W-:Y:S02]  /*3350*/  IABS R10, R19 ;  /* 0x00000013000a7213 */ /* 0x000fe40000000000 */
[----:B------:R-:W-:Y:S01]  /*3360*/  IABS R8, R17 ;  /* 0x0000001100087213 */ /* 0x000fe20000000000 */
[----:B------:R-:W5:Y:S01]  /*3370*/  LDL R19, [R1+0x2250] ;  /* 0x0022500001137983 */ /* 0x000f620000100800 */
[----:B-1----:R-:W-:Y:S01]  /*3380*/  IABS R4, R12 ;  /* 0x0000000c00047213 */ /* 0x002fe20000000000 */
[----:B------:R-:W-:-:S02]  /*3390*/  IMAD.HI.U32 R11, R28, R10, RZ ;  /* 0x0000000a1c0b7227 */ /* 0x000fc400078e00ff */
[----:B------:R-:W5:Y:S02]  /*33a0*/  LDL R12, [R1+0x2248] ;  /* 0x00224800010c7983 */ /* 0x000f640000100800 */
        /* <DEDUP_REMOVED lines=11> */
[----:B------:R-:W-:Y:S04]  /*3460*/  STL [R1+0x78], R10 ;  /* 0x0000780a01007387 */ /* 0x000fe80000100800 */
[----:B------:R-:W-:Y:S04]  /*3470*/  STL [R1+0x74], R8 ;  /* 0x0000740801007387 */ /* 0x000fe80000100800 */
[----:B------:R-:W-:Y:S04]  /*3480*/  STL [R1+0x70], R6 ;  /* 0x0000700601007387 */ /* 0x000fe80000100800 */
[----:B------:R0:W-:Y:S01]  /*3490*/  STL [R1+0x6c], R4 ;  /* 0x00006c0401007387 */ /* 0x0001e20000100800 */
[----:B--2---:R-:W-:-:S03]  /*34a0*/  IABS R2, R13 ;  /* 0x0000000d00027213 */ /* 0x004fc60000000000 */
[----:B------:R-:W2:Y:S02]  /*34b0*/  LDL R13, [R1+0x2244] ;  /* 0x00224400010d7983 */ /* 0x000ea40000100800 */
[----:B------:R-:W-:-:S04]  /*34c0*/  IMAD.HI.U32 R3, R28, R2, RZ ;  /* 0x000000021c037227 */ /* 0x000fc800078e00ff */
[----:B------:R-:W-:-:S04]  /*34d0*/  IMAD.MOV R3, RZ, RZ, -R3 ;  /* 0x000000ffff037224 */ /* 0x000fc800078e0a03 */
[----:B------:R-:W-:-:S05]  /*34e0*/  IMAD R2, R29, R3, R2 ;  /* 0x000000031d027224 */ /* 0x000fca00078e0202 */
[----:B------:R1:W-:Y:S04]  /*34f0*/  STL [R1+0x68], R2 ;  /* 0x0000680201007387 */ /* 0x0003e80000100800 */
[----:B------:R-:W2:Y:S01]  /*3500*/  LDL R17, [R1+0x223c] ;  /* 0x00223c0001117983 */ /* 0x000ea20000100800 */
[----:B---3--:R-:W-:-:S03]  /*3510*/  IABS R7, R14 ;  /* 0x0000000e00077213 */ /* 0x008fc60000000000 */
[----:B------:R-:W3:Y:S01]  /*3520*/  LDL R14, [R1+0x2240] ;  /* 0x00224000010e7983 */ /* 0x000ee20000100800 */
[----:B----4-:R-:W-:-:S03]  /*3530*/  IABS R5, R18 ;  /* 0x0000001200057213 */ /* 0x010fc60000000000 */
[----:B------:R-:W4:Y:S01]  /*3540*/  LDL R18, [R1+0x2238] ;  /* 0x0022380001127983 */ /* 0x000f220000100800 */
[----:B-----5:R-:W-:-:S03]  /*3550*/  IABS R3, R15 ;  /* 0x0000000f00037213 */ /* 0x020fc60000000000 */
[----:B------:R-:W5:Y:S01]  /*3560*/  LDL R15, [R1+0x2234] ;  /* 0x00223400010f7983 */ /* 0x000f620000100800 */
[----:B0-----:R-:W-:Y:S01]  /*3570*/  IABS R4, R19 ;  /* 0x0000001300047213 */ /* 0x001fe20000000000 */
[----:B------:R-:W-:Y:S01]  /*3580*/  IMAD.HI.U32 R8, R28, R7, RZ ;  /* 0x000000071c087227 */ /* 0x000fe200078e00ff */
[----:B-1----:R-:W-:-:S03]  /*3590*/  IABS R2, R12 ;  /* 0x0000000c00027213 */ /* 0x002fc60000000000 */
[----:B------:R-:W-:-:S04]  /*35a0*/  IMAD.HI.U32 R6, R28, R5, RZ ;  /* 0x000000051c067227 */ /* 0x000fc800078e00ff */
[----:B------:R-:W-:-:S04]  /*35b0*/  IMAD.HI.U32 R9, R28, R4, RZ ;  /* 0x000000041c097227 */ /* 0x000fc800078e00ff */
[----:B------:R-:W-:Y:S02]  /*35c0*/  IMAD.MOV R8, RZ, RZ, -R8 ;  /* 0x000000ffff087224 */ /* 0x000fe400078e0a08 */
[----:B------:R-:W-:Y:S02]  /*35d0*/  IMAD.MOV R6, RZ, RZ, -R6 ;  /* 0x000000ffff067224 */ /* 0x000fe400078e0a06 */
[----:B------:R-:W-:Y:S02]  /*35e0*/  IMAD.MOV R9, RZ, RZ, -R9 ;  /* 0x000000ffff097224 */ /* 0x000fe400078e0a09 */
[----:B------:R-:W-:-:S04]  /*35f0*/  IMAD.HI.U32 R11, R28, R2, RZ ;  /* 0x000000021c0b7227 */ /* 0x000fc800078e00ff */
[C---:B------:R-:W-:Y:S02]  /*3600*/  IMAD R7, R29.reuse, R8, R7 ;  /* 0x000000081d077224 */ /* 0x040fe400078e0207 */
[C---:B------:R-:W-:Y:S02]  /*3610*/  IMAD R5, R29.reuse, R6, R5 ;  /* 0x000000061d057224 */ /* 0x040fe400078e0205 */
[----:B------:R-:W-:Y:S02]  /*3620*/  IMAD R4, R29, R9, R4 ;  /* 0x000000091d047224 */ /* 0x000fe400078e0204 */
[----:B------:R-:W-:Y:S01]  /*3630*/  IMAD.HI.U32 R10, R28, R3, RZ ;  /* 0x000000031c0a7227 */ /* 0x000fe200078e00ff */
[----:B------:R0:W-:Y:S03]  /*3640*/  STL [R1+0x64], R7 ;  /* 0x0000640701007387 */ /* 0x0001e60000100800 */
[----:B------:R-:W-:Y:S01]  /*3650*/  IMAD.MOV R11, RZ, RZ, -R11 ;  /* 0x000000ffff0b7224 */ /* 0x000fe200078e0a0b */
[----:B------:R-:W-:Y:S01]  /*3660*/  STL [R1+0x60], R5 ;  /* 0x0000600501007387 */ /* 0x000fe20000100800 */
[----:B------:R-:W-:-:S02]  /*3670*/  IMAD.MOV R10, RZ, RZ, -R10 ;  /* 0x000000ffff0a7224 */ /* 0x000fc400078e0a0a */
[C---:B------:R-:W-:Y:S01]  /*3680*/  IMAD R2, R29.reuse, R11, R2 ;  /* 0x0000000b1d027224 */ /* 0x040fe200078e0202 */
[----:B------:R-:W-:Y:S01]  /*3690*/  STL [R1+0x5c], R4 ;  /* 0x00005c0401007387 */ /* 0x000fe20000100800 */
[----:B------:R-:W-:-:S03]  /*36a0*/  IMAD R60, R29, R10, R3 ;  /* 0x0000000a1d3c7224 */ /* 0x000fc600078e0203 */
[----:B------:R-:W5:Y:S04]  /*36b0*/  LDL R19, [R1+0x2230] ;  /* 0x0022300001137983 */ /* 0x000f680000100800 */
[----:B------:R-:W5:Y:S04]  /*36c0*/  LDL R12, [R1+0x222c] ;  /* 0x00222c00010c7983 */ /* 0x000f680000100800 */
[----:B------:R3:W-:Y:S01]  /*36d0*/  STL [R1+0x54], R2 ;  /* 0x0000540201007387 */ /* 0x0007e20000100800 */
[----:B--2---:R-:W-:-:S03]  /*36e0*/  IABS R3, R13 ;  /* 0x0000000d00037213 */ /* 0x004fc60000000000 */
[----:B------:R-:W2:Y:S02]  /*36f0*/  LDL R13, [R1+0x2228] ;  /* 0x00222800010d7983 */ /* 0x000ea40000100800 */
[----:B0-----:R-:W-:-:S04]  /*3700*/  IMAD.HI.U32 R7, R28, R3, RZ ;  /* 0x000000031c077227 */ /* 0x001fc800078e00ff */
[----:B------:R-:W-:Y:S01]  /*3710*/  IMAD.MOV R7, RZ, RZ, -R7 ;  /* 0x000000ffff077224 */ /* 0x000fe200078e0a07 */
[----:B---3--:R-:W-:Y:S02]  /*3720*/  IABS R2, R14 ;  /* 0x0000000e00027213 */ /* 0x008fe40000000000 */
[----:B------:R-:W3:Y:S03]  /*3730*/  LDL R14, [R1+0x2224] ;  /* 0x00222400010e7983 */ /* 0x000ee60000100800 */
[----:B------:R-:W-:Y:S01]  /*3740*/  IMAD.HI.U32 R8, R28, R2, RZ ;  /* 0x000000021c087227 */ /* 0x000fe200078e00ff */
[----:B----4-:R-:W-:Y:S02]  /*3750*/  IABS R5, R18 ;  /* 0x0000001200057213 */ /* 0x010fe40000000000 */
[----:B------:R-:W4:Y:S01]  /*3760*/  LDL R18, [R1+0x2220] ;  /* 0x0022200001127983 */ /* 0x000f220000100800 */
[----:B------:R-:W-:Y:S01]  /*3770*/  IMAD.MOV R8, RZ, RZ, -R8 ;  /* 0x000000ffff087224 */ /* 0x000fe200078e0a08 */
[----:B-----5:R-:W-:Y:S01]  /*3780*/  IABS R6, R15 ;  /* 0x0000000f00067213 */ /* 0x020fe20000000000 */
[----:B------:R-:W-:-:S02]  /*3790*/  IMAD R15, R29, R7, R3 ;  /* 0x000000071d0f7224 */ /* 0x000fc400078e0203 */
[----:B------:R-:W-:-:S03]  /*37a0*/  IMAD R7, R29, R8, R2 ;  /* 0x000000081d077224 */ /* 0x000fc600078e0202 */
[----:B------:R0:W-:Y:S04]  /*37b0*/  STL [R1+0x50], R15 ;  /* 0x0000500f01007387 */ /* 0x0001e80000100800 */
[----:B------:R-:W-:Y:S04]  /*37c0*/  STL [R1+0x4c], R7 ;  /* 0x00004c0701007387 */ /* 0x000fe80000100800 */
[----:B0-----:R-:W5:Y:S01]  /*37d0*/  LDL R15, [R1+0x221c] ;  /* 0x00221c00010f7983 */ /* 0x001f620000100800 */
[----:B------:R-:W-:Y:S01]  /*37e0*/  IABS R4, R17 ;  /* 0x0000001100047213 */ /* 0x000fe20000000000 */
        /* <DEDUP_REMOVED lines=11> */
[----:B------:R2:W-:Y:S01]  /*38a0*/  STL [R1+0x40], R4 ;  /* 0x0000400401007387 */ /* 0x0005e20000100800 */
[----:B0-----:R-:W-:-:S03]  /*38b0*/  IABS R3, R12 ;  /* 0x0000000c00037213 */ /* 0x001fc60000000000 */
[----:B------:R-:W5:Y:S01]  /*38c0*/  LDL R12, [R1+0x2214] ;  /* 0x00221400010c7983 */ /* 0x000f620000100800 */
[----:B-1----:R-:W-:-:S03]  /*38d0*/  IABS R2, R19 ;  /* 0x0000001300027213 */ /* 0x002fc60000000000 */
[----:B------:R-:W5:Y:S01]  /*38e0*/  LDL R19, [R1+0x2218] ;  /* 0x0022180001137983 */ /* 0x000f620000100800 */
[----:B------:R-:W-:-:S04]  /*38f0*/  IMAD.HI.U32 R8, R28, R3, RZ ;  /* 0x000000031c087227 */ /* 0x000fc800078e00ff */
[----:B------:R-:W-:-:S04]  /*3900*/  IMAD.HI.U32 R7, R28, R2, RZ ;  /* 0x000000021c077227 */ /* 0x000fc800078e00ff */
[----:B------:R-:W-:Y:S02]  /*3910*/  IMAD.MOV R7, RZ, RZ, -R7 ;  /* 0x000000ffff077224 */ /* 0x000fe400078e0a07 */
[----:B------:R-:W-:Y:S02]  /*3920*/  IMAD.MOV R8, RZ, RZ, -R8 ;  /* 0x000000ffff087224 */ /* 0x000fe400078e0a08 */
[C---:B------:R-:W-:Y:S02]  /*3930*/  IMAD R7, R29.reuse, R7, R2 ;  /* 0x000000071d077224 */ /* 0x040fe400078e0202 */
[----:B------:R-:W-:Y:S01]  /*3940*/  IMAD R3, R29, R8, R3 ;  /* 0x000000081d037224 */ /* 0x000fe200078e0203 */
[----:B--2---:R-:W-:Y:S02]  /*3950*/  IABS R4, R13 ;  /* 0x0000000d00047213 */ /* 0x004fe40000000000 */
[----:B------:R-:W2:Y:S03]  /*3960*/  LDL R13, [R1+0x220c] ;  /* 0x00220c00010d7983 */ /* 0x000ea60000100800 */
[----:B------:R-:W-:-:S04]  /*3970*/  IMAD.HI.U32 R9, R28, R4, RZ ;  /* 0x000000041c097227 */ /* 0x000fc800078e00ff */
[----:B------:R-:W-:-:S04]  /*3980*/  IMAD.MOV R9, RZ, RZ, -R9 ;  /* 0x000000ffff097224 */ /* 0x000fc800078e0a09 */
[----:B------:R-:W-:Y:S01]  /*3990*/  IMAD R2, R29, R9, R4 ;  /* 0x000000091d027224 */ /* 0x000fe200078e0204 */
[----:B---3--:R-:W-:Y:S02]  /*39a0*/  IABS R5, R14 ;  /* 0x0000000e00057213 */ /* 0x008fe40000000000 */
[----:B------:R-:W3:Y:S03]  /*39b0*/  LDL R14, [R1+0x2210] ;  /* 0x00221000010e7983 */ /* 0x000ee60000100800 */
[----:B------:R-:W-:Y:S01]  /*39c0*/  IMAD.HI.U32 R10, R28, R5, RZ ;  /* 0x000000051c0a7227 */ /* 0x000fe200078e00ff */
[----:B----4-:R-:W-:-:S03]  /*39d0*/  IABS R6, R18 ;  /* 0x0000001200067213 */ /* 0x010fc60000000000 */
[----:B------:R-:W-:Y:S02]  /*39e0*/  IMAD.MOV R10, RZ, RZ, -R10 ;  /* 0x000000ffff0a7224 */ /* 0x000fe400078e0a0a */
[----:B------:R-:W-:Y:S01]  /*39f0*/  IMAD.HI.U32 R11, R28, R6, RZ ;  /* 0x000000061c0b7227 */ /* 0x000fe200078e00ff */
[----:B------:R-:W-:Y:S03]  /*3a00*/  STL [R1+0x3c], R7 ;  /* 0x00003c0701007387 */ /* 0x000fe60000100800 */
[----:B------:R-:W-:Y:S01]  /*3a10*/  IMAD.MOV R11, RZ, RZ, -R11 ;  /* 0x000000ffff0b7224 */ /* 0x000fe200078e0a0b */
[----:B------:R0:W-:Y:S01]  /*3a20*/  STL [R1+0x38], R3 ;  /* 0x0000380301007387 */ /* 0x0001e20000100800 */
[----:B------:R-:W-:-:S03]  /*3a30*/  IMAD R4, R29, R10, R5 ;  /* 0x0000000a1d047224 */ /* 0x000fc600078e0205 */
[----:B------:R5:W-:Y:S01]  /*3a40*/  STL [R1+0x34], R2 ;  /* 0x0000340201007387 */ /* 0x000be20000100800 */
[----:B0-----:R-:W-:-:S03]  /*3a50*/  IMAD R3, R29, R11, R6 ;  /* 0x0000000b1d037224 */ /* 0x001fc600078e0206 */
[----:B------:R0:W-:Y:S01]  /*3a60*/  STL [R1+0x30], R4 ;  /* 0x0000300401007387 */ /* 0x0001e20000100800 */
[----:B-----5:R-:W-:-:S03]  /*3a70*/  IABS R2, R15 ;  /* 0x0000000f00027213 */ /* 0x020fc60000000000 */
[----:B------:R-:W4:Y:S04]  /*3a80*/  LDL R17, [R1+0x2204] ;  /* 0x0022040001117983 */ /* 0x000f280000100800 */
[----:B------:R1:W-:Y:S04]  /*3a90*/  STL [R1+0x2c], R3 ;  /* 0x00002c0301007387 */ /* 0x0003e80000100800 */
[----:B------:R-:W5:Y:S04]  /*3aa0*/  LDL R15, [R1+0x21fc] ;  /* 0x0021fc00010f7983 */ /* 0x000f680000100800 */
[----:B------:R-:W4:Y:S01]  /*3ab0*/  LDL R18, [R1+0x2208] ;  /* 0x0022080001127983 */ /* 0x000f220000100800 */
[----:B------:R-:W-:-:S04]  /*3ac0*/  IMAD.HI.U32 R7, R28, R2, RZ ;  /* 0x000000021c077227 */ /* 0x000fc800078e00ff */
[----:B------:R-:W-:-:S04]  /*3ad0*/  IMAD.MOV R7, RZ, RZ, -R7 ;  /* 0x000000ffff077224 */ /* 0x000fc800078e0a07 */
[----:B------:R-:W-:Y:S01]  /*3ae0*/  IMAD R7, R29, R7, R2 ;  /* 0x000000071d077224 */ /* 0x000fe200078e0202 */
[----:B0-----:R-:W-:Y:S02]  /*3af0*/  IABS R4, R12 ;  /* 0x0000000c00047213 */ /* 0x001fe40000000000 */
[----:B------:R-:W4:Y:S01]  /*3b00*/  LDL R12, [R1+0x21f4] ;  /* 0x0021f400010c7983 */ /* 0x000f220000100800 */
[----:B-1----:R-:W-:-:S03]  /*3b10*/  IABS R3, R19 ;  /* 0x0000001300037213 */ /* 0x002fc60000000000 */
[----:B------:R-:W4:Y:S02]  /*3b20*/  LDL R19, [R1+0x2200] ;  /* 0x0022000001137983 */ /* 0x000f240000100800 */
[----:B------:R-:W-:-:S04]  /*3b30*/  IMAD.HI.U32 R8, R28, R3, RZ ;  /* 0x000000031c087227 */ /* 0x000fc800078e00ff */
[----:B------:R-:W-:-:S04]  /*3b40*/  IMAD.HI.U32 R9, R28, R4, RZ ;  /* 0x000000041c097227 */ /* 0x000fc800078e00ff */
[----:B------:R-:W-:Y:S02]  /*3b50*/  IMAD.MOV R8, RZ, RZ, -R8 ;  /* 0x000000ffff087224 */ /* 0x000fe400078e0a08 */
[----:B------:R-:W-:Y:S02]  /*3b60*/  IMAD.MOV R9, RZ, RZ, -R9 ;  /* 0x000000ffff097224 */ /* 0x000fe400078e0a09 */
[C---:B------:R-:W-:Y:S01]  /*3b70*/  IMAD R2, R29.reuse, R8, R3 ;  /* 0x000000081d027224 */ /* 0x040fe200078e0203 */
[----:B------:R-:W-:Y:S01]  /*3b80*/  STL [R1+0x28], R7 ;  /* 0x0000280701007387 */ /* 0x000fe20000100800 */
[C---:B------:R-:W-:Y:S01]  /*3b90*/  IMAD R3, R29.reuse, R9, R4 ;  /* 0x000000091d037224 */ /* 0x040fe200078e0204 */
[----:B--2---:R-:W-:Y:S02]  /*3ba0*/  IABS R5, R13 ;  /* 0x0000000d00057213 */ /* 0x004fe40000000000 */
[----:B------:R-:W2:Y:S03]  /*3bb0*/  LDL R13, [R1+0x21f8] ;  /* 0x0021f800010d7983 */ /* 0x000ea60000100800 */
[----:B------:R-:W-:Y:S01]  /*3bc0*/  IMAD.HI.U32 R10, R28, R5, RZ ;  /* 0x000000051c0a7227 */ /* 0x000fe200078e00ff */
[----:B------:R0:W-:Y:S03]  /*3bd0*/  STL [R1+0x24], R2 ;  /* 0x0000240201007387 */ /* 0x0001e60000100800 */
[----:B------:R-:W-:Y:S01]  /*3be0*/  IMAD.MOV R10, RZ, RZ, -R10 ;  /* 0x000000ffff0a7224 */ /* 0x000fe200078e0a0a */
[----:B------:R-:W-:Y:S03]  /*3bf0*/  STL [R1+0x20], R3 ;  /* 0x0000200301007387 */ /* 0x000fe60000100800 */
[----:B0-----:R-:W-:Y:S01]  /*3c00*/  IMAD R2, R29, R10, R5 ;  /* 0x0000000a1d027224 */ /* 0x001fe200078e0205 */
[----:B---3--:R-:W-:-:S02]  /*3c10*/  IABS R6, R14 ;  /* 0x0000000e00067213 */ /* 0x008fc40000000000 */
[----:B------:R-:W3:Y:S03]  /*3c20*/  LDL R14, [R1+0x21f0] ;  /* 0x0021f000010e7983 */ /* 0x000ee60000100800 */
[----:B------:R-:W-:-:S04]  /*3c30*/  IMAD.HI.U32 R11, R28, R6, RZ ;  /* 0x000000061c0b7227 */ /* 0x000fc800078e00ff */
[----:B------:R-:W-:-:S04]  /*3c40*/  IMAD.MOV R11, RZ, RZ, -R11 ;  /* 0x000000ffff0b7224 */ /* 0x000fc800078e0a0b */
[----:B------:R-:W-:Y:S01]  /*3c50*/  IMAD R4, R29, R11, R6 ;  /* 0x0000000b1d047224 */ /* 0x000fe200078e0206 */
[----:B------:R-:W-:Y:S04]  /*3c60*/  STL [R1+0x1c], R2 ;  /* 0x00001c0201007387 */ /* 0x000fe80000100800 */
[----:B------:R5:W-:Y:S02]  /*3c70*/  STL [R1+0x18], R4 ;  /* 0x0000180401007387 */ /* 0x000be40000100800 */
[----:B-----5:R-:W-:Y:S02]  /*3c80*/  IABS R4, R15 ;  /* 0x0000000f00047213 */ /* 0x020fe40000000000 */
[----:B------:R-:W5:Y:S01]  /*3c90*/  LDL R15, [R1+0x21e8] ;  /* 0x0021e800010f7983 */ /* 0x000f620000100800 */
[----:B----4-:R-:W-:-:S02]  /*3ca0*/  IABS R2, R17 ;  /* 0x0000001100027213 */ /* 0x010fc40000000000 */
[----:B------:R-:W-:Y:S01]  /*3cb0*/  IABS R3, R18 ;  /* 0x0000001200037213 */ /* 0x000fe20000000000 */
[C---:B------:R-:W-:Y:S01]  /*3cc0*/  IMAD.HI.U32 R9, R28.reuse, R4, RZ ;  /* 0x000000041c097227 */ /* 0x040fe200078e00ff */
[----:B------:R-:W4:Y:S03]  /*3cd0*/  LDL R18, [R1+0x21e4] ;  /* 0x0021e40001127983 */ /* 0x000f260000100800 */
[----:B------:R-:W-:-:S04]  /*3ce0*/  IMAD.HI.U32 R7, R28, R2, RZ ;  /* 0x000000021c077227 */ /* 0x000fc800078e00ff */
[----:B------:R-:W-:-:S04]  /*3cf0*/  IMAD.HI.U32 R8, R28, R3, RZ ;  /* 0x000000031c087227 */ /* 0x000fc800078e00ff */
[----:B------:R-:W-:Y:S02]  /*3d00*/  IMAD.MOV R7, RZ, RZ, -R7 ;  /* 0x000000ffff077224 */ /* 0x000fe400078e0a07 */
[----:B------:R-:W-:Y:S02]  /*3d10*/  IMAD.MOV R8, RZ, RZ, -R8 ;  /* 0x000000ffff087224 */ /* 0x000fe400078e0a08 */
[----:B------:R-:W-:Y:S01]  /*3d20*/  IMAD R7, R29, R7, R2 ;  /* 0x000000071d077224 */ /* 0x000fe200078e0202 */
[----:B------:R-:W-:Y:S02]  /*3d30*/  IABS R6, R12 ;  /* 0x0000000c00067213 */ /* 0x000fe40000000000 */
[----:B------:R-:W-:-:S03]  /*3d40*/  IABS R5, R19 ;  /* 0x0000001300057213 */ /* 0x000fc60000000000 */
[----:B------:R-:W-:-:S04]  /*3d50*/  IMAD.HI.U32 R11, R28, R6, RZ ;  /* 0x000000061c0b7227 */ /* 0x000fc800078e00ff */
[----:B------:R-:W-:-:S04]  /*3d60*/  IMAD.HI.U32 R10, R28, R5, RZ ;  /* 0x000000051c0a7227 */ /* 0x000fc800078e00ff */
[----:B------:R-:W-:Y:S02]  /*3d70*/  IMAD.MOV R9, RZ, RZ, -R9 ;  /* 0x000000ffff097224 */ /* 0x000fe400078e0a09 */
[C---:B------:R-:W-:Y:S02]  /*3d80*/  IMAD R3, R29.reuse, R8, R3 ;  /* 0x000000081d037224 */ /* 0x040fe400078e0203 */
[----:B------:R-:W-:Y:S02]  /*3d90*/  IMAD.MOV R10, RZ, RZ, -R10 ;  /* 0x000000ffff0a7224 */ /* 0x000fe400078e0a0a */
[----:B------:R-:W-:Y:S01]  /*3da0*/  IMAD.MOV R11, RZ, RZ, -R11 ;  /* 0x000000ffff0b7224 */ /* 0x000fe200078e0a0b */
[----:B------:R-:W-:Y:S01]  /*3db0*/  STL [R1+0x14], R7 ;  /* 0x0000140701007387 */ /* 0x000fe20000100800 */
[C---:B------:R-:W-:Y:S02]  /*3dc0*/  IMAD R2, R29.reuse, R9, R4 ;  /* 0x000000091d027224 */ /* 0x040fe400078e0204 */
[C---:B------:R-:W-:Y:S01]  /*3dd0*/  IMAD R4, R29.reuse, R10, R5 ;  /* 0x0000000a1d047224 */ /* 0x040fe200078e0205 */
[----:B------:R0:W-:Y:S04]  /*3de0*/  STL [R1+0x10], R3 ;  /* 0x0000100301007387 */ /* 0x0001e80000100800 */
[----:B------:R2:W-:Y:S01]  /*3df0*/  STL [R1+0xc], R2 ;  /* 0x00000c0201007387 */ /* 0x0005e20000100800 */
[----:B0-----:R-:W-:-:S03]  /*3e00*/  IMAD R3, R29, R11, R6 ;  /* 0x0000000b1d037224 */ /* 0x001fc600078e0206 */
[----:B------:R-:W-:Y:S04]  /*3e10*/  STL [R1+0x8], R4 ;  /* 0x0000080401007387 */ /* 0x000fe80000100800 */
[----:B------:R3:W-:Y:S04]  /*3e20*/  STL [R1+0x4], R3 ;  /* 0x0000040301007387 */ /* 0x0007e80000100800 */
[----:B------:R-:W4:Y:S04]  /*3e30*/  LDL R19, [R1+0x21dc] ;  /* 0x0021dc0001137983 */ /* 0x000f280000100800 */
[----:B------:R-:W4:Y:S01]  /*3e40*/  LDL R12, [R1+0x21e0] ;  /* 0x0021e000010c7983 */ /* 0x000f220000100800 */
[----:B--2---:R-:W-:-:S03]  /*3e50*/  IABS R2, R13 ;  /* 0x0000000d00027213 */ /* 0x004fc60000000000 */
[----:B------:R-:W2:Y:S01]  /*3e60*/  LDL R13, [R1+0x21d4] ;  /* 0x0021d400010d7983 */ /* 0x000ea20000100800 */
[----:B---3--:R-:W-:-:S03]  /*3e70*/  IABS R3, R14 ;  /* 0x0000000e00037213 */ /* 0x008fc60000000000 */
[----:B------:R-:W3:Y:S01]  /*3e80*/  LDL R14, [R1+0x21d8] ;  /* 0x0021d800010e7983 */ /* 0x000ee20000100800 */
[----:B-----5:R-:W-:-:S03]  /*3e90*/  IABS R5, R15 ;  /* 0x0000000f00057213 */ /* 0x020fc60000000000 */
[----:B------:R-:W5:Y:S01]  /*3ea0*/  LDL R15, [R1+0x21cc] ;  /* 0x0021cc00010f7983 */ /* 0x000f620000100800 */
[----:B------:R-:W-:Y:S01]  /*3eb0*/  IABS R61, R61 ;  /* 0x0000003d003d7213 */ /* 0x000fe20000000000 */
[----:B------:R-:W-:Y:S01]  /*3ec0*/  IMAD.HI.U32 R6, R28, R2, RZ ;  /* 0x000000021c067227 */ /* 0x000fe200078e00ff */
[----:B----4-:R-:W-:-:S03]  /*3ed0*/  IABS R4, R18 ;  /* 0x0000001200047213 */ /* 0x010fc60000000000 */
[----:B------:R-:W-:-:S04]  /*3ee0*/  IMAD.HI.U32 R7, R28, R61, RZ ;  /* 0x0000003d1c077227 */ /* 0x000fc800078e00ff */
[----:B------:R-:W-:Y:S02]  /*3ef0*/  IMAD.MOV R7, RZ, RZ, -R7 ;  /* 0x000000ffff077224 */ /* 0x000fe400078e0a07 */
[----:B------:R-:W-:Y:S02]  /*3f00*/  IMAD.MOV R6, RZ, RZ, -R6 ;  /* 0x000000ffff067224 */ /* 0x000fe400078e0a06 */
[----:B------:R-:W-:-:S04]  /*3f10*/  IMAD.HI.U32 R8, R28, R3, RZ ;  /* 0x000000031c087227 */ /* 0x000fc800078e00ff */
[----:B------:R-:W-:-:S04]  /*3f20*/  IMAD.HI.U32 R9, R28, R4, RZ ;  /* 0x000000041c097227 */ /* 0x000fc800078e00ff */
[----:B------:R-:W-:Y:S02]  /*3f30*/  IMAD R61, R29, R7, R61 ;  /* 0x000000071d3d7224 */ /* 0x000fe400078e023d */
[----:B------:R-:W-:-:S04]  /*3f40*/  IMAD.HI.U32 R10, R28, R5, RZ ;  /* 0x000000051c0a7227 */ /* 0x000fc800078e00ff */
[C---:B------:R-:W-:Y:S02]  /*3f50*/  IMAD R2, R29.reuse, R6, R2 ;  /* 0x000000061d027224 */ /* 0x040fe400078e0202 */
[----:B------:R-:W-:Y:S01]  /*3f60*/  IMAD.MOV R8, RZ, RZ, -R8 ;  /* 0x000000ffff087224 */ /* 0x000fe200078e0a08 */
[----:B------:R-:W-:Y:S01]  /*3f70*/  STL [R1+0x2638], R61 ;  /* 0x0026383d01007387 */ /* 0x000fe20000100800 */
[----:B------:R-:W-:Y:S02]  /*3f80*/  IMAD.MOV R9, RZ, RZ, -R9 ;  /* 0x000000ffff097224 */ /* 0x000fe400078e0a09 */
[----:B------:R-:W-:Y:S01]  /*3f90*/  IMAD.MOV R10, RZ, RZ, -R10 ;  /* 0x000000ffff0a7224 */ /* 0x000fe200078e0a0a */
[----:B------:R0:W-:Y:S02]  /*3fa0*/  STL [R1], R2 ;  /* 0x0000000201007387 */ /* 0x0001e40000100800 */
[C---:B0-----:R-:W-:Y:S02]  /*3fb0*/  IMAD R2, R29.reuse, R8, R3 ;  /* 0x000000081d027224 */ /* 0x041fe400078e0203 */
[----:B------:R-:W-:-:S02]  /*3fc0*/  IMAD R3, R29, R9, R4 ;  /* 0x000000091d037224 */ /* 0x000fc400078e0204 */
[----:B------:R-:W-:Y:S01]  /*3fd0*/  IMAD R4, R29, R10, R5 ;  /* 0x0000000a1d047224 */ /* 0x000fe200078e0205 */
[----:B------:R-:W-:Y:S04]  /*3fe0*/  STL [R1+0x263c], R2 ;  /* 0x00263c0201007387 */ /* 0x000fe80000100800 */
[----:B------:R-:W-:Y:S04]  /*3ff0*/  STL [R1+0x2640], R3 ;  /* 0x0026400301007387 */ /* 0x000fe80000100800 */
[----:B------:R-:W-:Y:S04]  /*4000*/  STL [R1+0x2644], R4 ;  /* 0x0026440401007387 */ /* 0x000fe80000100800 */
[----:B------:R-:W4:Y:S04]  /*4010*/  LDL R16, [R1+0x21d0] ;  /* 0x0021d00001107983 */ /* 0x000f280000100800 */
[----:B------:R-:W4:Y:S01]  /*4020*/  LDL R17, [R1+0x21c4] ;  /* 0x0021c40001117983 */ /* 0x000f220000100800 */
[----:B------:R-:W-:-:S03]  /*4030*/  IABS R5, R19 ;  /* 0x0000001300057213 */ /* 0x000fc60000000000 */
[----:B------:R-:W4:Y:S01]  /*4040*/  LDL R18, [R1+0x21c8] ;  /* 0x0021c80001127983 */ /* 0x000f220000100800 */
[----:B------:R-:W-:Y:S01]  /*4050*/  IABS R6, R12 ;  /* 0x0000000c00067213 */ /* 0x000fe20000000000 */
[C---:B------:R-:W-:Y:S02]  /*4060*/  IMAD.HI.U32 R10, R28.reuse, R5, RZ ;  /* 0x000000051c0a7227 */ /* 0x040fe400078e00ff */
[----:B------:R-:W4:Y:S02]  /*4070*/  LDL R19, [R1+0x21bc] ;  /* 0x0021bc0001137983 */ /* 0x000f240000100800 */
[----:B------:R-:W-:-:S04]  /*4080*/  IMAD.HI.U32 R11, R28, R6, RZ ;  /* 0x000000061c0b7227 */ /* 0x000fc800078e00ff */
[----:B------:R-:W-:Y:S02]  /*4090*/  IMAD.MOV R10, RZ, RZ, -R10 ;  /* 0x000000ffff0a7224 */ /* 0x000fe400078e0a0a */
[----:B------:R-:W-:Y:S02]  /*40a0*/  IMAD.MOV R11, RZ, RZ, -R11 ;  /* 0x000000ffff0b7224 */ /* 0x000fe400078e0a0b */
[C---:B------:R-:W-:Y:S02]  /*40b0*/  IMAD R5, R29.reuse, R10, R5 ;  /* 0x0000000a1d057224 */ /* 0x040fe400078e0205 */
[----:B------:R-:W-:Y:S01]  /*40c0*/  IMAD R6, R29, R11, R6 ;  /* 0x0000000b1d067224 */ /* 0x000fe200078e0206 */
[----:B--2---:R-:W-:-:S05]  /*40d0*/  IABS R7, R13 ;  /* 0x0000000d00077213 */ /* 0x004fca0000000000 */
[----:B------:R-:W-:-:S04]  /*40e0*/  IMAD.HI.U32 R12, R28, R7, RZ ;  /* 0x000000071c0c7227 */ /* 0x000fc800078e00ff */
[----:B------:R-:W-:-:S04]  /*40f0*/  IMAD.MOV R12, RZ, RZ, -R12 ;  /* 0x000000ffff0c7224 */ /* 0x000fc800078e0a0c */
[----:B------:R-:W-:Y:S01]  /*4100*/  IMAD R7, R29, R12, R7 ;  /* 0x0000000c1d077224 */ /* 0x000fe200078e0207 */
[----:B---3--:R-:W-:-:S05]  /*4110*/  IABS R8, R14 ;  /* 0x0000000e00087213 */ /* 0x008fca0000000000 */
[----:B------:R-:W-:-:S04]  /*4120*/  IMAD.HI.U32 R13, R28, R8, RZ ;  /* 0x000000081c0d7227 */ /* 0x000fc800078e00ff */
[----:B------:R-:W-:-:S04]  /*4130*/  IMAD.MOV R13, RZ, RZ, -R13 ;  /* 0x000000ffff0d7224 */ /* 0x000fc800078e0a0d */
[----:B------:R-:W-:Y:S01]  /*4140*/  IMAD R8, R29, R13, R8 ;  /* 0x0000000d1d087224 */ /* 0x000fe200078e0208 */
[----:B-----5:R-:W-:Y:S02]  /*4150*/  IABS R9, R15 ;  /* 0x0000000f00097213 */ /* 0x020fe40000000000 */
[----:B------:R-:W2:Y:S03]  /*4160*/  LDL R15, [R1+0x21c0] ;  /* 0x0021c000010f7983 */ /* 0x000ea60000100800 */
[----:B------:R-:W-:-:S04]  /*4170*/  IMAD.HI.U32 R14, R28, R9, RZ ;  /* 0x000000091c0e7227 */ /* 0x000fc800078e00ff */
[----:B------:R-:W-:Y:S01]  /*4180*/  IMAD.MOV R14, RZ, RZ, -R14 ;  /* 0x000000ffff0e7224 */ /* 0x000fe200078e0a0e */
[----:B------:R0:W-:Y:S03]  /*4190*/  STL [R1+0x2624], R5 ;  /* 0x0026240501007387 */ /* 0x0001e60000100800 */
[----:B------:R-:W-:Y:S01]  /*41a0*/  IMAD R9, R29, R14, R9 ;  /* 0x0000000e1d097224 */ /* 0x000fe200078e0209 */
[----:B------:R-:W-:Y:S04]  /*41b0*/  STL [R1+0x2628], R6 ;  /* 0x0026280601007387 */ /* 0x000fe80000100800 */
[----:B------:R-:W-:Y:S04]  /*41c0*/  STL [R1+0x262c], R7 ;  /* 0x00262c0701007387 */ /* 0x000fe80000100800 */
[----:B------:R-:W-:Y:S04]  /*41d0*/  STL [R1+0x2630], R8 ;  /* 0x0026300801007387 */ /* 0x000fe80000100800 */
[----:B------:R-:W-:Y:S04]  /*41e0*/  STL [R1+0x2634], R9 ;  /* 0x0026340901007387 */ /* 0x000fe80000100800 */
[----:B------:R-:W3:Y:S04]  /*41f0*/  LDL R25, [R1+0x21b4] ;  /* 0x0021b40001197983 */ /* 0x000ee80000100800 */
[----:B------:R-:W5:Y:S04]  /*4200*/  LDL R20, [R1+0x21b8] ;  /* 0x0021b80001147983 */ /* 0x000f680000100800 */
[----:B------:R-:W5:Y:S04]  /*4210*/  LDL R21, [R1+0x21ac] ;  /* 0x0021ac0001157983 */ /* 0x000f680000100800 */
[----:B------:R-:W5:Y:S04]  /*4220*/  LDL R22, [R1+0x21b0] ;  /* 0x0021b00001167983 */ /* 0x000f680000100800 */
[----:B------:R-:W5:Y:S01]  /*4230*/  LDL R23, [R1+0x21a8] ;  /* 0x0021a80001177983 */ /* 0x000f620000100800 */
[----:B----4-:R-:W-:-:S02]  /*4240*/  IABS R10, R16 ;  /* 0x00000010000a7213 */ /* 0x010fc40000000000 */
[----:B------:R-:W-:Y:S02]  /*4250*/  IABS R11, R17 ;  /* 0x00000011000b7213 */ /* 0x000fe40000000000 */
[----:B------:R-:W-:-:S03]  /*4260*/  IABS R12, R18 ;  /* 0x00000012000c7213 */ /* 0x000fc60000000000 */
[----:B------:R-:W-:Y:S01]  /*4270*/  IMAD.HI.U32 R16, R28, R11, RZ ;  /* 0x0000000b1c107227 */ /* 0x000fe200078e00ff */
[----:B------:R-:W-:-:S03]  /*4280*/  IABS R13, R19 ;  /* 0x00000013000d7213 */ /* 0x000fc60000000000 */
[----:B------:R-:W-:-:S04]  /*4290*/  IMAD.HI.U32 R17, R28, R12, RZ ;  /* 0x0000000c1c117227 */ /* 0x000fc800078e00ff */
[----:B------:R-:W-:Y:S02]  /*42a0*/  IMAD.MOV R16, RZ, RZ, -R16 ;  /* 0x000000ffff107224 */ /* 0x000fe400078e0a10 */
[----:B------:R-:W-:-:S04]  /*42b0*/  IMAD.HI.U32 R18, R28, R13, RZ ;  /* 0x0000000d1c127227 */ /* 0x000fc800078e00ff */
[----:B------:R-:W-:Y:S02]  /*42c0*/  IMAD.MOV R17, RZ, RZ, -R17 ;  /* 0x000000ffff117224 */ /* 0x000fe400078e0a11 */
[C---:B------:R-:W-:Y:S02]  /*42d0*/  IMAD R11, R29.reuse, R16, R11 ;  /* 0x000000101d0b7224 */ /* 0x040fe400078e020b */
[----:B------:R-:W-:Y:S02]  /*42e0*/  IMAD.MOV R18, RZ, RZ, -R18 ;  /* 0x000000ffff127224 */ /* 0x000fe400078e0a12 */
[C---:B------:R-:W-:Y:S02]  /*42f0*/  IMAD R12, R29.reuse, R17, R12 ;  /* 0x000000111d0c7224 */ /* 0x040fe400078e020c */
[----:B------:R-:W-:Y:S01]  /*4300*/  IMAD R13, R29, R18, R13 ;  /* 0x000000121d0d7224 */ /* 0x000fe200078e020d */
[----:B--2---:R-:W-:Y:S01]  /*4310*/  IABS R14, R15 ;  /* 0x0000000f000e7213 */ /* 0x004fe20000000000 */
[----:B------:R-:W-:-:S04]  /*4320*/  IMAD.HI.U32 R15, R28, R10, RZ ;  /* 0x0000000a1c0f7227 */ /* 0x000fc800078e00ff */
[----:B------:R-:W-:-:S04]  /*4330*/  IMAD.MOV R15, RZ, RZ, -R15 ;  /* 0x000000ffff0f7224 */ /* 0x000fc800078e0a0f */
[----:B------:R-:W-:Y:S02]  /*4340*/  IMAD R10, R29, R15, R10 ;  /* 0x0000000f1d0a7224 */ /* 0x000fe400078e020a */
[----:B------:R-:W-:-:S04]  /*4350*/  IMAD.HI.U32 R19, R28, R14, RZ ;  /* 0x0000000e1c137227 */ /* 0x000fc800078e00ff */
[----:B------:R-:W-:Y:S01]  /*4360*/  IMAD.MOV R19, RZ, RZ, -R19 ;  /* 0x000000ffff137224 */ /* 0x000fe200078e0a13 */
[----:B------:R-:W-:Y:S01]  /*4370*/  STL [R1+0x2648], R10 ;  /* 0x0026480a01007387 */ /* 0x000fe20000100800 */
[----:B---3--:R-:W-:Y:S02]  /*4380*/  IABS R15, R25 ;  /* 0x00000019000f7213 */ /* 0x008fe40000000000 */
[----:B-----5:R-:W-:-:S03]  /*4390*/  IABS R16, R20 ;  /* 0x0000001400107213 */ /* 0x020fc60000000000 */
[----:B------:R-:W-:Y:S01]  /*43a0*/  IMAD.HI.U32 R20, R28, R15, RZ ;  /* 0x0000000f1c147227 */ /* 0x000fe200078e00ff */
[----:B------:R-:W-:-:S03]  /*43b0*/  IABS R17, R21 ;  /* 0x0000001500117213 */ /* 0x000fc60000000000 */
[----:B------:R-:W-:Y:S01]  /*43c0*/  IMAD.HI.U32 R21, R28, R16, RZ ;  /* 0x000000101c157227 */ /* 0x000fe200078e00ff */
[----:B------:R-:W-:-:S03]  /*43d0*/  IABS R18, R22 ;  /* 0x0000001600127213 */ /* 0x000fc60000000000 */
[----:B------:R-:W-:-:S04]  /*43e0*/  IMAD.HI.U32 R22, R28, R17, RZ ;  /* 0x000000111c167227 */ /* 0x000fc800078e00ff */
[----:B------:R-:W-:Y:S02]  /*43f0*/  IMAD.MOV R20, RZ, RZ, -R20 ;  /* 0x000000ffff147224 */ /* 0x000fe400078e0a14 */
[----:B------:R-:W-:Y:S02]  /*4400*/  IMAD.MOV R21, RZ, RZ, -R21 ;  /* 0x000000ffff157224 */ /* 0x000fe400078e0a15 */
[C---:B------:R-:W-:Y:S02]  /*4410*/  IMAD R14, R29.reuse, R19, R14 ;  /* 0x000000131d0e7224 */ /* 0x040fe400078e020e */
[----:B------:R-:W-:Y:S01]  /*4420*/  IMAD.MOV R22, RZ, RZ, -R22 ;  /* 0x000000ffff167224 */ /* 0x000fe200078e0a16 */
[----:B------:R-:W-:Y:S01]  /*4430*/  STL [R1+0x264c], R11 ;  /* 0x00264c0b01007387 */ /* 0x000fe20000100800 */
[C---:B------:R-:W-:Y:S02]  /*4440*/  IMAD R15, R29.reuse, R20, R15 ;  /* 0x000000141d0f7224 */ /* 0x040fe400078e020f */
[C---:B------:R-:W-:Y:S01]  /*4450*/  IMAD R16, R29.reuse, R21, R16 ;  /* 0x000000151d107224 */ /* 0x040fe200078e0210 */
[----:B------:R1:W-:Y:S01]  /*4460*/  STL [R1+0x2650], R12 ;  /* 0x0026500c01007387 */ /* 0x0003e20000100800 */
[----:B------:R-:W-:-:S03]  /*4470*/  IMAD R17, R29, R22, R17 ;  /* 0x000000161d117224 */ /* 0x000fc600078e0211 */
[----:B------:R2:W-:Y:S04]  /*4480*/  STL [R1+0x2654], R13 ;  /* 0x0026540d01007387 */ /* 0x0005e80000100800 */
[----:B------:R-:W-:Y:S04]  /*4490*/  STL [R1+0x2658], R14 ;  /* 0x0026580e01007387 */ /* 0x000fe80000100800 */
[----:B------:R-:W3:Y:S04]  /*44a0*/  LDL R32, [R1+0x21a4] ;  /* 0x0021a40001207983 */ /* 0x000ee80000100800 */
[----:B------:R-:W4:Y:S04]  /*44b0*/  LDL R33, [R1+0x219c] ;  /* 0x00219c0001217983 */ /* 0x000f280000100800 */
[----:B------:R-:W5:Y:S04]  /*44c0*/  LDL R30, [R1+0x21a0] ;  /* 0x0021a000011e7983 */ /* 0x000f680000100800 */
[----:B------:R-:W2:Y:S04]  /*44d0*/  LDL R31, [R1+0x2198] ;  /* 0x00219800011f7983 */ /* 0x000ea80000100800 */
[----:B------:R-:W2:Y:S04]  /*44e0*/  LDL R25, [R1+0x2194] ;  /* 0x0021940001197983 */ /* 0x000ea80000100800 */
[----:B------:R-:W2:Y:S04]  /*44f0*/  LDL R39, [R1+0x218c] ;  /* 0x00218c0001277983 */ /* 0x000ea80000100800 */
[----:B------:R-:W2:Y:S04]  /*4500*/  LDL R34, [R1+0x2190] ;  /* 0x0021900001227983 */ /* 0x000ea80000100800 */
[----:B------:R-:W2:Y:S04]  /*4510*/  LDL R35, [R1+0x2184] ;  /* 0x0021840001237983 */ /* 0x000ea80000100800 */
[----:B------:R-:W-:Y:S04]  /*4520*/  STL [R1+0x265c], R15 ;  /* 0x00265c0f01007387 */ /* 0x000fe80000100800 */
[----:B------:R-:W-:Y:S04]  /*4530*/  STL [R1+0x2660], R16 ;  /* 0x0026601001007387 */ /* 0x000fe80000100800 */
[----:B------:R-:W-:Y:S04]  /*4540*/  STL [R1+0x2664], R17 ;  /* 0x0026641101007387 */ /* 0x000fe80000100800 */
[----:B------:R-:W2:Y:S04]  /*4550*/  LDL R37, [R1+0x2188] ;  /* 0x0021880001257983 */ /* 0x000ea80000100800 */
        /* <DEDUP_REMOVED lines=14> */
[----:B------:R-:W2:Y:S01]  /*4640*/  LDL R58, [R1+0x2128] ;  /* 0x00212800013a7983 */ /* 0x000ea20000100800 */
[----:B------:R-:W-:-:S03]  /*4650*/  IABS R19, R23 ;  /* 0x0000001700137213 */ /* 0x000fc60000000000 */
[----:B------:R-:W2:Y:S02]  /*4660*/  LDL R44, [R1+0x2168] ;  /* 0x00216800012c7983 */ /* 0x000ea40000100800 */
[C---:B------:R-:W-:Y:S02]  /*4670*/  IMAD.HI.U32 R24, R28.reuse, R19, RZ ;  /* 0x000000131c187227 */ /* 0x040fe400078e00ff */
[----:B------:R-:W2:Y:S02]  /*4680*/  LDL R46, [R1+0x2160] ;  /* 0x00216000012e7983 */ /* 0x000ea40000100800 */
[----:B------:R-:W-:Y:S02]  /*4690*/  IMAD.MOV R24, RZ, RZ, -R24 ;  /* 0x000000ffff187224 */ /* 0x000fe400078e0a18 */
[----:B------:R-:W-:Y:S01]  /*46a0*/  IMAD.HI.U32 R23, R28, R18, RZ ;  /* 0x000000121c177227 */ /* 0x000fe200078e00ff */
[----:B------:R-:W2:Y:S03]  /*46b0*/  LDL R49, [R1+0x214c] ;  /* 0x00214c0001317983 */ /* 0x000ea60000100800 */
[----:B------:R-:W-:Y:S01]  /*46c0*/  IMAD R19, R29, R24, R19 ;  /* 0x000000181d137224 */ /* 0x000fe200078e0213 */
[----:B------:R-:W2:Y:S01]  /*46d0*/  LDL R54, [R1+0x213c] ;  /* 0x00213c0001367983 */ /* 0x000ea20000100800 */
[----:B------:R-:W-:-:S04]  /*46e0*/  IMAD.MOV R23, RZ, RZ, -R23 ;  /* 0x000000ffff177224 */ /* 0x000fc800078e0a17 */
[----:B------:R-:W-:Y:S01]  /*46f0*/  IMAD R18, R29, R23, R18 ;  /* 0x000000171d127224 */ /* 0x000fe200078e0212 */
[----:B---3--:R-:W-:Y:S02]  /*4700*/  IABS R20, R32 ;  /* 0x0000002000147213 */ /* 0x008fe40000000000 */
[----:B----4-:R-:W-:Y:S02]  /*4710*/  IABS R21, R33 ;  /* 0x0000002100157213 */ /* 0x010fe40000000000 */
[----:B-----5:R-:W-:-:S03]  /*4720*/  IABS R22, R30 ;  /* 0x0000001e00167213 */ /* 0x020fc60000000000 */
[----:B------:R-:W-:Y:S01]  /*4730*/  IMAD.HI.U32 R30, R28, R21, RZ ;  /* 0x000000151c1e7227 */ /* 0x000fe200078e00ff */
[----:B--2---:R-:W-:-:S03]  /*4740*/  IABS R24, R25 ;  /* 0x0000001900187213 */ /* 0x004fc60000000000 */
[----:B------:R-:W-:-:S04]  /*4750*/  IMAD.HI.U32 R25, R28, R20, RZ ;  /* 0x000000141c197227 */ /* 0x000fc800078e00ff */
[----:B------:R-:W-:Y:S01]  /*4760*/  IMAD.MOV R25, RZ, RZ, -R25 ;  /* 0x000000ffff197224 */ /* 0x000fe200078e0a19 */
[----:B------:R-:W-:Y:S01]  /*4770*/  IABS R23, R31 ;  /* 0x0000001f00177213 */ /* 0x000fe20000000000 */
[----:B------:R-:W-:Y:S02]  /*4780*/  IMAD.MOV R30, RZ, RZ, -R30 ;  /* 0x000000ffff1e7224 */ /* 0x000fe400078e0a1e */
[----:B------:R-:W-:Y:S01]  /*4790*/  IMAD R20, R29, R25, R20 ;  /* 0x000000191d147224 */ /* 0x000fe200078e0214 */
[----:B------:R-:W-:Y:S02]  /*47a0*/  IABS R25, R39 ;  /* 0x0000002700197213 */ /* 0x000fe40000000000 */
[----:B------:R-:W-:Y:S01]  /*47b0*/  IABS R36, R37 ;  /* 0x0000002500247213 */ /* 0x000fe20000000000 */
[----:B------:R-:W-:Y:S01]  /*47c0*/  IMAD.HI.U32 R32, R28, R23, RZ ;  /* 0x000000171c207227 */ /* 0x000fe200078e00ff */
[----:B------:R-:W-:Y:S01]  /*47d0*/  IABS R35, R35 ;  /* 0x0000002300237213 */ /* 0x000fe20000000000 */
[----:B------:R-:W2:Y:S01]  /*47e0*/  LDL R39, [R1+0x2174] ;  /* 0x0021740001277983 */ /* 0x000ea20000100800 */
[----:B------:R-:W-:-:S05]  /*47f0*/  IABS R37, R38 ;  /* 0x0000002600257213 */ /* 0x000fca0000000000 */
[----:B------:R-:W-:-:S04]  /*4800*/  IMAD.HI.U32 R38, R28, R37, RZ ;  /* 0x000000251c267227 */ /* 0x000fc800078e00ff */
[----:B------:R-:W-:-:S04]  /*4810*/  IMAD.MOV R38, RZ, RZ, -R38 ;  /* 0x000000ffff267224 */ /* 0x000fc800078e0a26 */
[C---:B------:R-:W-:Y:S01]  /*4820*/  IMAD R37, R29.reuse, R38, R37 ;  /* 0x000000261d257224 */ /* 0x040fe200078e0225 */
[----:B------:R-:W-:Y:S02]  /*4830*/  IABS R38, R40 ;  /* 0x0000002800267213 */ /* 0x000fe40000000000 */
[----:B------:R-:W-:Y:S01]  /*4840*/  IABS R40, R41 ;  /* 0x0000002900287213 */ /* 0x000fe20000000000 */
[----:B------:R-:W-:Y:S01]  /*4850*/  IMAD R21, R29, R30, R21 ;  /* 0x0000001e1d157224 */ /* 0x000fe200078e0215 */
[----:B------:R-:W-:Y:S01]  /*4860*/  IABS R41, R42 ;  /* 0x0000002a00297213 */ /* 0x000fe20000000000 */
[----:B------:R-:W-:Y:S01]  /*4870*/  IMAD.HI.U32 R30, R28, R25, RZ ;  /* 0x000000191c1e7227 */ /* 0x000fe200078e00ff */
[----:B------:R-:W-:-:S03]  /*4880*/  IABS R42, R43 ;  /* 0x0000002b002a7213 */ /* 0x000fc60000000000 */
[----:B------:R-:W-:Y:S02]  /*4890*/  IMAD.MOV R32, RZ, RZ, -R32 ;  /* 0x000000ffff207224 */ /* 0x000fe400078e0a20 */
[----:B------:R-:W-:Y:S02]  /*48a0*/  IMAD.MOV R30, RZ, RZ, -R30 ;  /* 0x000000ffff1e7224 */ /* 0x000fe400078e0a1e */
[----:B------:R-:W-:Y:S01]  /*48b0*/  IMAD.HI.U32 R43, R28, R42, RZ ;  /* 0x0000002a1c2b7227 */ /* 0x000fe200078e00ff */
[----:B------:R-:W-:-:S03]  /*48c0*/  IABS R47, R47 ;  /* 0x0000002f002f7213 */ /* 0x000fc60000000000 */
[----:B------:R-:W-:Y:S02]  /*48d0*/  IMAD R23, R29, R32, R23 ;  /* 0x000000201d177224 */ /* 0x000fe400078e0217 */
[----:B------:R-:W-:-:S04]  /*48e0*/  IMAD.HI.U32 R32, R28, R35, RZ ;  /* 0x000000231c207227 */ /* 0x000fc800078e00ff */
[----:B------:R-:W-:Y:S02]  /*48f0*/  IMAD R25, R29, R30, R25 ;  /* 0x0000001e1d197224 */ /* 0x000fe400078e0219 */
[----:B------:R-:W-:Y:S02]  /*4900*/  IMAD.MOV R43, RZ, RZ, -R43 ;  /* 0x000000ffff2b7224 */ /* 0x000fe400078e0a2b */
[----:B------:R-:W-:-:S04]  /*4910*/  IMAD.HI.U32 R30, R28, R38, RZ ;  /* 0x000000261c1e7227 */ /* 0x000fc800078e00ff */
[----:B------:R-:W-:Y:S02]  /*4920*/  IMAD.MOV R32, RZ, RZ, -R32 ;  /* 0x000000ffff207224 */ /* 0x000fe400078e0a20 */
[C---:B------:R-:W-:Y:S01]  /*4930*/  IMAD R42, R29.reuse, R43, R42 ;  /* 0x0000002b1d2a7224 */ /* 0x040fe200078e022a */
[----:B------:R-:W-:Y:S01]  /*4940*/  IABS R43, R51 ;  /* 0x00000033002b7213 */ /* 0x000fe20000000000 */
[----:B------:R-:W-:Y:S01]  /*4950*/  IMAD.MOV R30, RZ, RZ, -R30 ;  /* 0x000000ffff1e7224 */ /* 0x000fe200078e0a1e */
[----:B------:R-:W-:Y:S01]  /*4960*/  IABS R45, R45 ;  /* 0x0000002d002d7213 */ /* 0x000fe20000000000 */
[C---:B------:R-:W-:Y:S01]  /*4970*/  IMAD.HI.U32 R48, R28.reuse, R47, RZ ;  /* 0x0000002f1c307227 */ /* 0x040fe200078e00ff */
[----:B------:R-:W3:Y:S03]  /*4980*/  LDL R51, [R1+0x2144] ;  /* 0x0021440001337983 */ /* 0x000ee60000100800 */
[----:B------:R-:W-:Y:S01]  /*4990*/  IMAD R35, R29, R32, R35 ;  /* 0x000000201d237224 */ /* 0x000fe200078e0223 */
[----:B0-----:R-:W4:Y:S01]  /*49a0*/  LDL.LU R5, [R1+0x128] ;  /* 0x0001280001057983 */ /* 0x001f220000300800 */
[----:B------:R-:W-:-:S04]  /*49b0*/  IMAD.HI.U32 R32, R28, R40, RZ ;  /* 0x000000281c207227 */ /* 0x000fc800078e00ff */
[----:B------:R-:W-:Y:S02]  /*49c0*/  IMAD R38, R29, R30, R38 ;  /* 0x0000001e1d267224 */ /* 0x000fe400078e0226 */
[----:B------:R-:W-:Y:S02]  /*49d0*/  IMAD.MOV R48, RZ, RZ, -R48 ;  /* 0x000000ffff307224 */ /* 0x000fe400078e0a30 */
[----:B------:R-:W-:-:S04]  /*49e0*/  IMAD.HI.U32 R30, R28, R43, RZ ;  /* 0x0000002b1c1e7227 */ /* 0x000fc800078e00ff */
[----:B------:R-:W-:Y:S02]  /*49f0*/  IMAD.MOV R32, RZ, RZ, -R32 ;  /* 0x000000ffff207224 */ /* 0x000fe400078e0a20 */
[C---:B------:R-:W-:Y:S01]  /*4a00*/  IMAD R47, R29.reuse, R48, R47 ;  /* 0x000000301d2f7224 */ /* 0x040fe200078e022f */
[----:B------:R-:W-:Y:S01]  /*4a10*/  IABS R48, R52 ;  /* 0x0000003400307213 */ /* 0x000fe20000000000 */
[----:B------:R-:W-:Y:S02]  /*4a20*/  IMAD.MOV R30, RZ, RZ, -R30 ;  /* 0x000000ffff1e7224 */ /* 0x000fe400078e0a1e */
[----:B------:R-:W-:Y:S01]  /*4a30*/  IMAD R40, R29, R32, R40 ;  /* 0x000000201d287224 */ /* 0x000fe200078e0228 */
[----:B------:R-:W-:Y:S01]  /*4a40*/  IABS R52, R53 ;  /* 0x0000003500347213 */ /* 0x000fe20000000000 */
[----:B------:R-:W-:-:S04]  /*4a50*/  IMAD.HI.U32 R32, R28, R45, RZ ;  /* 0x0000002d1c207227 */ /* 0x000fc800078e00ff */
[----:B------:R-:W-:Y:S02]  /*4a60*/  IMAD R43, R29, R30, R43 ;  /* 0x0000001e1d2b7224 */ /* 0x000fe400078e022b */
[----:B------:R-:W-:Y:S01]  /*4a70*/  IMAD.HI.U32 R30, R28, R48, RZ ;  /* 0x000000301c1e7227 */ /* 0x000fe200078e00ff */
[----:B------:R-:W-:-:S03]  /*4a80*/  IABS R50, R50 ;  /* 0x0000003200327213 */ /* 0x000fc60000000000 */
[----:B------:R-:W-:Y:S02]  /*4a90*/  IMAD.MOV R32, RZ, RZ, -R32 ;  /* 0x000000ffff207224 */ /* 0x000fe400078e0a20 */
[----:B------:R-:W-:Y:S02]  /*4aa0*/  IMAD.MOV R30, RZ, RZ, -R30 ;  /* 0x000000ffff1e7224 */ /* 0x000fe400078e0a1e */
[----:B------:R-:W-:-:S04]  /*4ab0*/  IMAD.HI.U32 R53, R28, R52, RZ ;  /* 0x000000341c357227 */ /* 0x000fc800078e00ff */
[----:B------:R-:W-:Y:S02]  /*4ac0*/  IMAD R45, R29, R32, R45 ;  /* 0x000000201d2d7224 */ /* 0x000fe400078e022d */
[----:B------:R-:W-:-:S04]  /*4ad0*/  IMAD.HI.U32 R32, R28, R50, RZ ;  /* 0x000000321c207227 */ /* 0x000fc800078e00ff */
[C---:B------:R-:W-:Y:S02]  /*4ae0*/  IMAD R48, R29.reuse, R30, R48 ;  /* 0x0000001e1d307224 */ /* 0x040fe400078e0230 */
[----:B------:R-:W-:Y:S01]  /*4af0*/  IMAD.MOV R30, RZ, RZ, -R53 ;  /* 0x000000ffff1e7224 */ /* 0x000fe200078e0a35 */
[----:B------:R-:W-:Y:S01]  /*4b00*/  IABS R53, R56 ;  /* 0x0000003800357213 */ /* 0x000fe20000000000 */
[----:B------:R-:W-:Y:S01]  /*4b10*/  IMAD.MOV R32, RZ, RZ, -R32 ;  /* 0x000000ffff207224 */ /* 0x000fe200078e0a20 */
[----:B------:R-:W-:Y:S02]  /*4b20*/  IABS R56, R57 ;  /* 0x0000003900387213 */ /* 0x000fe40000000000 */
[----:B------:R-:W-:Y:S02]  /*4b30*/  IABS R55, R55 ;  /* 0x0000003700377213 */ /* 0x000fe40000000000 */
[----:B------:R-:W-:Y:S02]  /*4b40*/  IABS R57, R58 ;  /* 0x0000003a00397213 */ /* 0x000fe40000000000 */
[----:B------:R-:W5:Y:S01]  /*4b50*/  LDL R58, [R1+0x212c] ;  /* 0x00212c00013a7983 */ /* 0x000f620000100800 */
[----:B------:R-:W-:-:S03]  /*4b60*/  IMAD R50, R29, R32, R50 ;  /* 0x000000201d327224 */ /* 0x000fc600078e0232 */
[----:B-1----:R-:W5:Y:S01]  /*4b70*/  LDL.LU R12, [R1+0x124] ;  /* 0x00012400010c7983 */ /* 0x002f620000300800 */
[----:B------:R-:W-:-:S03]  /*4b80*/  IMAD.HI.U32 R32, R28, R55, RZ ;  /* 0x000000371c207227 */ /* 0x000fc600078e00ff */
[----:B------:R-:W5:Y:S04]  /*4b90*/  LDL.LU R11, [R1+0x120] ;  /* 0x00012000010b7983 */ /* 0x000f680000300800 */
[----:B------:R-:W5:Y:S01]  /*4ba0*/  LDL.LU R10, [R1+0x11c] ;  /* 0x00011c00010a7983 */ /* 0x000f620000300800 */
[----:B------:R-:W-:-:S03]  /*4bb0*/  IMAD.MOV R32, RZ, RZ, -R32 ;  /* 0x000000ffff207224 */ /* 0x000fc600078e0a20 */
[----:B------:R-:W5:Y:S04]  /*4bc0*/  LDL.LU R9, [R1+0x118] ;  /* 0x0001180001097983 */ /* 0x000f680000300800 */
[----:B------:R-:W5:Y:S04]  /*4bd0*/  LDL.LU R4, [R1+0x114] ;  /* 0x0001140001047983 */ /* 0x000f680000300800 */
[----:B------:R-:W5:Y:S04]  /*4be0*/  LDL.LU R3, [R1+0x110] ;  /* 0x0001100001037983 */ /* 0x000f680000300800 */
[----:B------:R-:W5:Y:S04]  /*4bf0*/  LDL.LU R13, [R1+0x108] ;  /* 0x00010800010d7983 */ /* 0x000f680000300800 */
[----:B------:R-:W5:Y:S01]  /*4c00*/  LDL.LU R8, [R1+0x104] ;  /* 0x0001040001087983 */ /* 0x000f620000300800 */
[----:B------:R-:W-:-:S03]  /*4c10*/  IMAD R55, R29, R32, R55 ;  /* 0x000000201d377224 */ /* 0x000fc600078e0237 */
[----:B------:R-:W5:Y:S04]  /*4c20*/  LDL.LU R7, [R1+0x100] ;  /* 0x0001000001077983 */ /* 0x000f680000300800 */
[----:B------:R-:W5:Y:S04]  /*4c30*/  LDL.LU R6, [R1+0xfc] ;  /* 0x0000fc0001067983 */ /* 0x000f680000300800 */
[----:B------:R-:W5:Y:S04]  /*4c40*/  LDL.LU R2, [R1+0xf8] ;  /* 0x0000f80001027983 */ /* 0x000f680000300800 */
[----:B------:R-:W5:Y:S04]  /*4c50*/  LDL.LU R61, [R1+0xf4] ;  /* 0x0000f400013d7983 */ /* 0x000f680000300800 */
[----:B------:R-:W5:Y:S01]  /*4c60*/  LDL.LU R32, [R1+0x10c] ;  /* 0x00010c0001207983 */ /* 0x000f620000300800 */
[----:B------:R-:W-:Y:S01]  /*4c70*/  ISETP.GT.U32.AND P0, PT, R59, R27, PT ;  /* 0x0000001b3b00720c */ /* 0x000fe20003f04070 */
[----:B------:R-:W-:Y:S01]  /*4c80*/  IMAD.HI.U32 R31, R28, R22, RZ ;  /* 0x000000161c1f7227 */ /* 0x000fe200078e00ff */
[----:B------:R-:W-:-:S02]  /*4c90*/  ISETP.GT.U32.AND P2, PT, R29, R0, PT ;  /* 0x000000001d00720c */ /* 0x000fc40003f44070 */
[----:B------:R-:W-:Y:S01]  /*4ca0*/  IABS R34, R34 ;  /* 0x0000002200227213 */ /* 0x000fe20000000000 */
[----:B------:R-:W-:Y:S01]  /*4cb0*/  IMAD.MOV R31, RZ, RZ, -R31 ;  /* 0x000000ffff1f7224 */ /* 0x000fe200078e0a1f */
[----:B------:R-:W-:Y:S01]  /*4cc0*/  ISETP.GT.U32.AND P1, PT, R59, R26, PT ;  /* 0x0000001a3b00720c */ /* 0x000fe20003f24070 */
[----:B------:R-:W-:-:S04]  /*4cd0*/  IMAD.HI.U32 R33, R28, R24, RZ ;  /* 0x000000181c217227 */ /* 0x000fc800078e00ff */
[----:B------:R-:W-:Y:S02]  /*4ce0*/  IMAD R22, R29, R31, R22 ;  /* 0x0000001f1d167224 */ /* 0x000fe400078e0216 */
[----:B------:R-:W-:-:S04]  /*4cf0*/  IMAD.HI.U32 R31, R28, R34, RZ ;  /* 0x000000221c1f7227 */ /* 0x000fc800078e00ff */
[----:B------:R-:W-:Y:S02]  /*4d00*/  @!P0 IMAD.IADD R27, R27, 0x1, -R59 ;  /* 0x000000011b1b8824 */ /* 0x000fe400078e0a3b */
[----:B------:R-:W-:Y:S02]  /*4d10*/  IMAD.MOV R33, RZ, RZ, -R33 ;  /* 0x000000ffff217224 */ /* 0x000fe400078e0a21 */
[----:B------:R-:W-:Y:S02]  /*4d20*/  IMAD.MOV R31, RZ, RZ, -R31 ;  /* 0x000000ffff1f7224 */ /* 0x000fe400078e0a1f */
[----:B------:R-:W-:Y:S01]  /*4d30*/  @!P2 IMAD.IADD R0, R0, 0x1, -R29 ;  /* 0x000000010000a824 */ /* 0x000fe200078e0a1d */
[----:B------:R-:W-:Y:S01]  /*4d40*/  ISETP.GT.U32.AND P2, PT, R59, R27, PT ;  /* 0x0000001b3b00720c */ /* 0x000fe20003f44070 */
[----:B------:R-:W-:Y:S02]  /*4d50*/  IMAD R24, R29, R33, R24 ;  /* 0x000000211d187224 */ /* 0x000fe400078e0218 */
[----:B------:R-:W-:-:S04]  /*4d60*/  IMAD.HI.U32 R33, R28, R36, RZ ;  /* 0x000000241c217227 */ /* 0x000fc800078e00ff */
[----:B------:R-:W-:Y:S02]  /*4d70*/  IMAD R34, R29, R31, R34 ;  /* 0x0000001f1d227224 */ /* 0x000fe400078e0222 */
[----:B------:R-:W-:Y:S01]  /*4d80*/  @!P1 IMAD.IADD R26, R26, 0x1, -R59 ;  /* 0x000000011a1a9824 */ /* 0x000fe200078e0a3b */
[----:B------:R-:W-:Y:S01]  /*4d90*/  IABS R44, R44 ;  /* 0x0000002c002c7213 */ /* 0x000fe20000000000 */
[----:B------:R-:W-:-:S03]  /*4da0*/  IMAD.MOV R33, RZ, RZ, -R33 ;  /* 0x000000ffff217224 */ /* 0x000fc600078e0a21 */
[----:B------:R-:W-:Y:S01]  /*4db0*/  ISETP.GT.U32.AND P3, PT, R59, R26, PT ;  /* 0x0000001a3b00720c */ /* 0x000fe20003f64070 */
[----:B------:R-:W-:Y:S02]  /*4dc0*/  IMAD R36, R29, R33, R36 ;  /* 0x000000211d247224 */ /* 0x000fe400078e0224 */
[----:B------:R-:W-:Y:S01]  /*4dd0*/  IMAD.HI.U32 R33, R28, R41, RZ ;  /* 0x000000291c217227 */ /* 0x000fe200078e00ff */
[----:B------:R-:W-:-:S03]  /*4de0*/  IABS R46, R46 ;  /* 0x0000002e002e7213 */ /* 0x000fc60000000000 */
[----:B------:R-:W-:Y:S02]  /*4df0*/  @!P2 IMAD.IADD R27, R27, 0x1, -R59 ;  /* 0x000000011b1ba824 */ /* 0x000fe400078e0a3b */
[----:B------:R-:W-:-:S04]  /*4e00*/  IMAD.MOV R33, RZ, RZ, -R33 ;  /* 0x000000ffff217224 */ /* 0x000fc800078e0a21 */
[----:B------:R-:W-:Y:S02]  /*4e10*/  IMAD R41, R29, R33, R41 ;  /* 0x000000211d297224 */ /* 0x000fe400078e0229 */
[----:B------:R-:W-:Y:S01]  /*4e20*/  IMAD.HI.U32 R33, R28, R46, RZ ;  /* 0x0000002e1c217227 */ /* 0x000fe200078e00ff */
[----:B------:R-:W-:-:S03]  /*4e30*/  IABS R49, R49 ;  /* 0x0000003100317213 */ /* 0x000fc60000000000 */
[----:B------:R-:W-:Y:S02]  /*4e40*/  @!P3 IMAD.IADD R26, R26, 0x1, -R59 ;  /* 0x000000011a1ab824 */ /* 0x000fe400078e0a3b */
[----:B------:R-:W-:-:S04]  /*4e50*/  IMAD.MOV R33, RZ, RZ, -R33 ;  /* 0x000000ffff217224 */ /* 0x000fc800078e0a21 */
[----:B------:R-:W-:Y:S02]  /*4e60*/  IMAD R46, R29, R33, R46 ;  /* 0x000000211d2e7224 */ /* 0x000fe400078e022e */
[----:B------:R-:W-:-:S04]  /*4e70*/  IMAD.HI.U32 R33, R28, R49, RZ ;  /* 0x000000311c217227 */ /* 0x000fc800078e00ff */
[----:B------:R-:W-:-:S04]  /*4e80*/  IMAD.MOV R33, RZ, RZ, -R33 ;  /* 0x000000ffff217224 */ /* 0x000fc800078e0a21 */
[----:B------:R-:W-:Y:S01]  /*4e90*/  IMAD R49, R29, R33, R49 ;  /* 0x000000211d317224 */ /* 0x000fe200078e0231 */
[----:B--2---:R-:W-:-:S05]  /*4ea0*/  IABS R39, R39 ;  /* 0x0000002700277213 */ /* 0x004fca0000000000 */
[----:B------:R-:W-:-:S04]  /*4eb0*/  IMAD.HI.U32 R31, R28, R39, RZ ;  /* 0x000000271c1f7227 */ /* 0x000fc800078e00ff */
[----:B------:R-:W-:-:S04]  /*4ec0*/  IMAD.MOV R31, RZ, RZ, -R31 ;  /* 0x000000ffff1f7224 */ /* 0x000fc800078e0a1f */
[----:B------:R-:W-:Y:S02]  /*4ed0*/  IMAD R39, R29, R31, R39 ;  /* 0x0000001f1d277224 */ /* 0x000fe400078e0227 */
[----:B------:R-:W-:-:S04]  /*4ee0*/  IMAD.HI.U32 R31, R28, R44, RZ ;  /* 0x0000002c1c1f7227 */ /* 0x000fc800078e00ff */
[----:B------:R-:W-:Y:S01]  /*4ef0*/  IMAD.MOV R31, RZ, RZ, -R31 ;  /* 0x000000ffff1f7224 */ /* 0x000fe200078e0a1f */
[----:B----4-:R-:W-:-:S13]  /*4f00*/  ISETP.GT.U32.AND P4, PT, R29, R5, PT ;  /* 0x000000051d00720c */ /* 0x010fda0003f84070 */
[----:B------:R-:W-:-:S05]  /*4f10*/  @!P4 IMAD.IADD R5, R5, 0x1, -R29 ;  /* 0x000000010505c824 */ /* 0x000fca00078e0a1d */
[C---:B------:R-:W-:Y:S02]  /*4f20*/  ISETP.GT.U32.AND P6, PT, R29.reuse, R5, PT ;  /* 0x000000051d00720c */ /* 0x040fe40003fc4070 */
[----:B---3--:R-:W-:Y:S01]  /*4f30*/  IABS R51, R51 ;  /* 0x0000003300337213 */ /* 0x008fe20000000000 */
[----:B------:R-:W-:-:S10]  /*4f40*/  IMAD R44, R29, R31, R44 ;  /* 0x0000001f1d2c7224 */ /* 0x000fd400078e022c */
[----:B------:R-:W-:Y:S02]  /*4f50*/  @!P6 IMAD.IADD R5, R5, 0x1, -R29 ;  /* 0x000000010505e824 */ /* 0x000fe400078e0a1d */
[----:B------:R-:W-:-:S04]  /*4f60*/  IMAD.HI.U32 R31, R28, R51, RZ ;  /* 0x000000331c1f7227 */ /* 0x000fc800078e00ff */
[----:B------:R-:W-:Y:S01]  /*4f70*/  IMAD.MOV R31, RZ, RZ, -R31 ;  /* 0x000000ffff1f7224 */ /* 0x000fe200078e0a1f */
[C---:B-----5:R-:W-:Y:S02]  /*4f80*/  ISETP.GT.U32.AND P5, PT, R29.reuse, R12, PT ;  /* 0x0000000c1d00720c */ /* 0x060fe40003fa4070 */
[C---:B------:R-:W-:Y:S02]  /*4f90*/  ISETP.GT.U32.AND P0, PT, R29.reuse, R11, PT ;  /* 0x0000000b1d00720c */ /* 0x040fe40003f04070 */
[C---:B------:R-:W-:Y:S02]  /*4fa0*/  ISETP.GT.U32.AND P1, PT, R29.reuse, R10, PT ;  /* 0x0000000a1d00720c */ /* 0x040fe40003f24070 */
[----:B------:R-:W-:-:S07]  /*4fb0*/  ISETP.GT.U32.AND P2, PT, R29, R9, PT ;  /* 0x000000091d00720c */ /* 0x000fce0003f44070 */
[--C-:B------:R-:W-:Y:S02]  /*4fc0*/  @!P5 IMAD.IADD R12, R12, 0x1, -R29.reuse ;  /* 0x000000010c0cd824 */ /* 0x100fe400078e0a1d */
[--C-:B------:R-:W-:Y:S02]  /*4fd0*/  @!P0 IMAD.IADD R11, R11, 0x1, -R29.reuse ;  /* 0x000000010b0b8824 */ /* 0x100fe400078e0a1d */
[--C-:B------:R-:W-:Y:S01]  /*4fe0*/  @!P1 IMAD.IADD R10, R10, 0x1, -R29.reuse ;  /* 0x000000010a0a9824 */ /* 0x100fe200078e0a1d */
[C---:B------:R-:W-:Y:S02]  /*4ff0*/  ISETP.GT.U32.AND P5, PT, R29.reuse, R13, PT ;  /* 0x0000000d1d00720c */ /* 0x040fe40003fa4070 */
[C---:B------:R-:W-:Y:S02]  /*5000*/  ISETP.GT.U32.AND P0, PT, R29.reuse, R8, PT ;  /* 0x000000081d00720c */ /* 0x040fe40003f04070 */
[C---:B------:R-:W-:Y:S02]  /*5010*/  ISETP.GT.U32.AND P1, PT, R29.reuse, R7, PT ;  /* 0x000000071d00720c */ /* 0x040fe40003f24070 */
[----:B------:R-:W-:Y:S01]  /*5020*/  ISETP.GT.U32.AND P3, PT, R29, R4, PT ;  /* 0x000000041d00720c */ /* 0x000fe20003f64070 */
[----:B------:R-:W-:Y:S01]  /*5030*/  @!P2 IMAD.IADD R9, R9, 0x1, -R29 ;  /* 0x000000010909a824 */ /* 0x000fe200078e0a1d */
[----:B------:R-:W-:-:S02]  /*5040*/  ISETP.GT.U32.AND P2, PT, R29, R6, PT ;  /* 0x000000061d00720c */ /* 0x000fc40003f44070 */
[C---:B------:R-:W-:Y:S01]  /*5050*/  ISETP.GT.U32.AND P6, PT, R29.reuse, R32, PT ;  /* 0x000000201d00720c */ /* 0x040fe20003fc4070 */
[----:B------:R-:W-:Y:S02]  /*5060*/  IMAD R51, R29, R31, R51 ;  /* 0x0000001f1d337224 */ /* 0x000fe400078e0233 */
[----:B------:R-:W-:Y:S01]  /*5070*/  @!P5 IMAD.IADD R13, R13, 0x1, -R29 ;  /* 0x000000010d0dd824 */ /* 0x000fe200078e0a1d */
[----:B------:R-:W-:Y:S01]  /*5080*/  ISETP.GT.U32.AND P5, PT, R29, R11, PT ;  /* 0x0000000b1d00720c */ /* 0x000fe20003fa4070 */
[----:B------:R-:W-:-:S04]  /*5090*/  IMAD.HI.U32 R31, R28, R53, RZ ;  /* 0x000000351c1f7227 */ /* 0x000fc800078e00ff */
[----:B------:R-:W-:-:S04]  /*50a0*/  @!P0 IMAD.IADD R8, R8, 0x1, -R29 ;  /* 0x0000000108088824 */ /* 0x000fc800078e0a1d */
[--C-:B------:R-:W-:Y:S01]  /*50b0*/  @!P6 IMAD.IADD R32, R32, 0x1, -R29.reuse ;  /* 0x000000012020e824 */ /* 0x100fe200078e0a1d */
[----:B------:R-:W-:Y:S01]  /*50c0*/  ISETP.GT.U32.AND P6, PT, R29, R12, PT ;  /* 0x0000000c1d00720c */ /* 0x000fe20003fc4070 */
[----:B------:R-:W-:Y:S01]  /*50d0*/  @!P1 IMAD.IADD R7, R7, 0x1, -R29 ;  /* 0x0000000107079824 */ /* 0x000fe200078e0a1d */
[C---:B------:R-:W-:Y:S01]  /*50e0*/  ISETP.GT.U32.AND P0, PT, R29.reuse, R10, PT ;  /* 0x0000000a1d00720c */ /* 0x040fe20003f04070 */
[----:B------:R-:W-:Y:S01]  /*50f0*/  IMAD.MOV R31, RZ, RZ, -R31 ;  /* 0x000000ffff1f7224 */ /* 0x000fe200078e0a1f */
[C---:B------:R-:W-:Y:S01]  /*5100*/  ISETP.GT.U32.AND P1, PT, R29.reuse, R9, PT ;  /* 0x000000091d00720c */ /* 0x040fe20003f24070 */
[----:B------:R0:W-:Y:S01]  /*5110*/  STL [R1+0x128], R5 ;  /* 0x0001280501007387 */ /* 0x0001e20000100800 */
[----:B------:R-:W-:Y:S02]  /*5120*/  @!P3 IMAD.IADD R4, R4, 0x1, -R29 ;  /* 0x000000010404b824 */ /* 0x000fe400078e0a1d */
[C---:B------:R-:W-:Y:S02]  /*5130*/  IMAD R53, R29.reuse, R31, R53 ;  /* 0x0000001f1d357224 */ /* 0x040fe400078e0235 */
[----:B------:R-:W-:Y:S01]  /*5140*/  IMAD.HI.U32 R31, R28, R56, RZ ;  /* 0x000000381c1f7227 */ /* 0x000fe200078e00ff */
[----:B0-----:R-:W2:Y:S03]  /*5150*/  LDL.LU R5, [R1+0xf0] ;  /* 0x0000f00001057983 */ /* 0x001ea60000300800 */
[--C-:B------:R-:W-:Y:S01]  /*5160*/  @!P2 IMAD.IADD R6, R6, 0x1, -R29.reuse ;  /* 0x000000010606a824 */ /* 0x100fe200078e0a1d */
[----:B------:R-:W-:Y:S01]  /*5170*/  ISETP.GT.U32.AND P2, PT, R29, R4, PT ;  /* 0x000000041d00720c */ /* 0x000fe20003f44070 */
[----:B------:R-:W3:Y:S01]  /*5180*/  LDL.LU R33, [R1+0xec] ;  /* 0x0000ec0001217983 */ /* 0x000ee20000300800 */
[----:B------:R-:W-:-:S03]  /*5190*/  @!P6 IMAD.IADD R12, R12, 0x1, -R29 ;  /* 0x000000010c0ce824 */ /* 0x000fc600078e0a1d */
[----:B------:R-:W4:Y:S01]  /*51a0*/  LDL.LU R17, [R1+0xe8] ;  /* 0x0000e80001117983 */ /* 0x000f220000300800 */
[----:B------:R-:W-:Y:S02]  /*51b0*/  IMAD.MOV R31, RZ, RZ, -R31 ;  /* 0x000000ffff1f7224 */ /* 0x000fe400078e0a1f */
[--C-:B------:R-:W-:Y:S01]  /*51c0*/  @!P5 IMAD.IADD R11, R11, 0x1, -R29.reuse ;  /* 0x000000010b0bd824 */ /* 0x100fe200078e0a1d */
[----:B------:R-:W5:Y:S01]  /*51d0*/  LDL.LU R16, [R1+0xe4] ;  /* 0x0000e40001107983 */ /* 0x000f620000300800 */
[----:B------:R-:W-:-:S03]  /*51e0*/  @!P0 IMAD.IADD R10, R10, 0x1, -R29 ;  /* 0x000000010a0a8824 */ /* 0x000fc600078e0a1d */
[----:B------:R-:W5:Y:S01]  /*51f0*/  LDL.LU R15, [R1+0xe0] ;  /* 0x0000e000010f7983 */ /* 0x000f620000300800 */
[----:B------:R-:W-:-:S03]  /*5200*/  @!P1 IMAD.IADD R9, R9, 0x1, -R29 ;  /* 0x0000000109099824 */ /* 0x000fc600078e0a1d */
[----:B------:R-:W5:Y:S01]  /*5210*/  LDL.LU R14, [R1+0xdc] ;  /* 0x0000dc00010e7983 */ /* 0x000f620000300800 */
[----:B------:R-:W-:-:S03]  /*5220*/  IMAD R56, R29, R31, R56 ;  /* 0x0000001f1d387224 */ /* 0x000fc600078e0238 */
[----:B------:R0:W-:Y:S04]  /*5230*/  STL [R1+0x124], R12 ;  /* 0x0001240c01007387 */ /* 0x0001e80000100800 */
[----:B------:R1:W-:Y:S04]  /*5240*/  STL [R1+0x120], R11 ;  /* 0x0001200b01007387 */ /* 0x0003e80000100800 */
[----:B------:R-:W5:Y:S04]  /*5250*/  LDL.LU R31, [R1+0xd8] ;  /* 0x0000d800011f7983 */ /* 0x000f680000300800 */
[----:B------:R1:W-:Y:S01]  /*5260*/  STL [R1+0x11c], R10 ;  /* 0x00011c0a01007387 */ /* 0x0003e20000100800 */
[----:B------:R-:W-:-:S03]  /*5270*/  @!P2 IMAD.IADD R4, R4, 0x1, -R29 ;  /* 0x000000010404a824 */ /* 0x000fc600078e0a1d */
[----:B0-----:R-:W5:Y:S04]  /*5280*/  LDL.LU R12, [R1+0xd4] ;  /* 0x0000d400010c7983 */ /* 0x001f680000300800 */
[----:B------:R0:W-:Y:S04]  /*5290*/  STL [R1+0x118], R9 ;  /* 0x0001180901007387 */ /* 0x0001e80000100800 */
[----:B-1----:R-:W5:Y:S04]  /*52a0*/  LDL.LU R11, [R1+0xd0] ;  /* 0x0000d000010b7983 */ /* 0x002f680000300800 */
[----:B------:R-:W5:Y:S04]  /*52b0*/  LDL.LU R10, [R1+0xcc] ;  /* 0x0000cc00010a7983 */ /* 0x000f680000300800 */
[----:B------:R1:W-:Y:S04]  /*52c0*/  STL [R1+0x114], R4 ;  /* 0x0001140401007387 */ /* 0x0003e80000100800 */
[----:B0-----:R-:W5:Y:S04]  /*52d0*/  LDL.LU R9, [R1+0xc8] ;  /* 0x0000c80001097983 */ /* 0x001f680000300800 */
[----:B-1----:R-:W5:Y:S01]  /*52e0*/  LDL.LU R4, [R1+0xc4] ;  /* 0x0000c40001047983 */ /* 0x002f620000300800 */
[----:B------:R-:W-:-:S13]  /*52f0*/  ISETP.GT.U32.AND P4, PT, R29, R0, PT ;  /* 0x000000001d00720c */ /* 0x000fda0003f84070 */
[----:B------:R-:W-:Y:S01]  /*5300*/  @!P4 IMAD.IADD R0, R0, 0x1, -R29 ;  /* 0x000000010000c824 */ /* 0x000fe200078e0a1d */
[C---:B------:R-:W-:Y:S02]  /*5310*/  ISETP.GT.U32.AND P4, PT, R29.reuse, R3, PT ;  /* 0x000000031d00720c */ /* 0x040fe40003f84070 */
[----:B------:R-:W-:-:S11]  /*5320*/  ISETP.GT.U32.AND P3, PT, R29, R2, PT ;  /* 0x000000021d00720c */ /* 0x000fd60003f64070 */
[--C-:B------:R-:W-:Y:S01]  /*5330*/  @!P4 IMAD.IADD R3, R3, 0x1, -R29.reuse ;  /* 0x000000010303c824 */ /* 0x100fe200078e0a1d */
[C---:B------:R-:W-:Y:S02]  /*5340*/  ISETP.GT.U32.AND P4, PT, R29.reuse, R61, PT ;  /* 0x0000003d1d00720c */ /* 0x040fe40003f84070 */
[C---:B------:R-:W-:Y:S01]  /*5350*/  ISETP.GT.U32.AND P5, PT, R29.reuse, R13, PT ;  /* 0x0000000d1d00720c */ /* 0x040fe20003fa4070 */
[----:B------:R-:W-:Y:S01]  /*5360*/  @!P3 IMAD.IADD R2, R2, 0x1, -R29 ;  /* 0x000000010202b824 */ /* 0x000fe200078e0a1d */
[C---:B------:R-:W-:Y:S02]  /*5370*/  ISETP.GT.U32.AND P0, PT, R29.reuse, R8, PT ;  /* 0x000000081d00720c */ /* 0x040fe40003f04070 */
[----:B------:R-:W-:-:S07]  /*5380*/  ISETP.GT.U32.AND P3, PT, R29, R3, PT ;  /* 0x000000031d00720c */ /* 0x000fce0003f64070 */
[--C-:B------:R-:W-:Y:S01]  /*5390*/  @!P4 IMAD.IADD R61, R61, 0x1, -R29.reuse ;  /* 0x000000013d3dc824 */ /* 0x100fe200078e0a1d */
[C---:B------:R-:W-:Y:S02]  /*53a0*/  ISETP.GT.U32.AND P4, PT, R29.reuse, R32, PT ;  /* 0x000000201d00720c */ /* 0x040fe40003f84070 */
[C---:B------:R-:W-:Y:S02]  /*53b0*/  ISETP.GT.U32.AND P1, PT, R29.reuse, R7, PT ;  /* 0x000000071d00720c */ /* 0x040fe40003f24070 */
[----:B------:R-:W-:Y:S01]  /*53c0*/  ISETP.GT.U32.AND P6, PT, R29, R61, PT ;  /* 0x0000003d1d00720c */ /* 0x000fe20003fc4070 */
[--C-:B------:R-:W-:Y:S01]  /*53d0*/  @!P5 IMAD.IADD R13, R13, 0x1, -R29.reuse ;  /* 0x000000010d0dd824 */ /* 0x100fe200078e0a1d */
[----:B------:R-:W-:Y:S01]  /*53e0*/  ISETP.GT.U32.AND P2, PT, R29, R6, PT ;  /* 0x000000061d00720c */ /* 0x000fe20003f44070 */
[----:B------:R-:W-:-:S06]  /*53f0*/  @!P0 IMAD.IADD R8, R8, 0x1, -R29 ;  /* 0x0000000108088824 */ /* 0x000fcc00078e0a1d */
[--C-:B------:R-:W-:Y:S02]  /*5400*/  @!P4 IMAD.IADD R32, R32, 0x1, -R29.reuse ;  /* 0x000000012020c824 */ /* 0x100fe400078e0a1d */
[--C-:B------:R-:W-:Y:S02]  /*5410*/  @!P3 IMAD.IADD R3, R3, 0x1, -R29.reuse ;  /* 0x000000010303b824 */ /* 0x100fe400078e0a1d */
[----:B------:R-:W-:-:S03]  /*5420*/  @!P1 IMAD.IADD R7, R7, 0x1, -R29 ;  /* 0x0000000107079824 */ /* 0x000fc600078e0a1d */
[----:B------:R0:W-:Y:S01]  /*5430*/  STL [R1+0x110], R3 ;  /* 0x0001100301007387 */ /* 0x0001e20000100800 */
[--C-:B------:R-:W-:Y:S01]  /*5440*/  @!P6 IMAD.IADD R61, R61, 0x1, -R29.reuse ;  /* 0x000000013d3de824 */ /* 0x100fe200078e0a1d */
[C---:B------:R-:W-:Y:S01]  /*5450*/  ISETP.GT.U32.AND P3, PT, R29.reuse, R2, PT ;  /* 0x000000021d00720c */ /* 0x040fe20003f64070 */
[--C-:B------:R-:W-:Y:S01]  /*5460*/  @!P2 IMAD.IADD R6, R6, 0x1, -R29.reuse ;  /* 0x000000010606a824 */ /* 0x100fe200078e0a1d */
[----:B0-----:R-:W5:Y:S11]  /*5470*/  LDL.LU R3, [R1+0xc0] ;  /* 0x0000c00001037983 */ /* 0x001f760000300800 */
[----:B------:R-:W-:Y:S01]  /*5480*/  @!P3 IMAD.IADD R2, R2, 0x1, -R29 ;  /* 0x000000010202b824 */ /* 0x000fe200078e0a1d */
[----:B------:R-:W-:Y:S04]  /*5490*/  STL [R1+0x10c], R32 ;  /* 0x00010c2001007387 */ /* 0x000fe80000100800 */
[----:B------:R0:W-:Y:S04]  /*54a0*/  STL [R1+0x108], R13 ;  /* 0x0001080d01007387 */ /* 0x0001e80000100800 */
[----:B------:R-:W-:Y:S04]  /*54b0*/  STL [R1+0x104], R8 ;  /* 0x0001040801007387 */ /* 0x000fe80000100800 */
[----:B------:R-:W-:Y:S04]  /*54c0*/  STL [R1+0x100], R7 ;  /* 0x0001000701007387 */ /* 0x000fe80000100800 */
[----:B------:R-:W-:Y:S04]  /*54d0*/  STL [R1+0xfc], R6 ;  /* 0x0000fc0601007387 */ /* 0x000fe80000100800 */
[----:B0-----:R-:W5:Y:S04]  /*54e0*/  LDL R13, [R1+0x2130] ;  /* 0x00213000010d7983 */ /* 0x001f680000100800 */
[----:B------:R0:W-:Y:S04]  /*54f0*/  STL [R1+0xf8], R2 ;  /* 0x0000f80201007387 */ /* 0x0001e80000100800 */
[----:B0-----:R-:W5:Y:S04]  /*5500*/  LDL.LU R2, [R1+0xbc] ;  /* 0x0000bc0001027983 */ /* 0x001f680000300800 */
[----:B------:R-:W5:Y:S04]  /*5510*/  LDL.LU R8, [R1+0xb8] ;  /* 0x0000b80001087983 */ /* 0x000f680000300800 */
[----:B------:R0:W-:Y:S04]  /*5520*/  STL [R1+0xf4], R61 ;  /* 0x0000f43d01007387 */ /* 0x0001e80000100800 */
[----:B0-----:R-:W5:Y:S04]  /*5530*/  LDL.LU R61, [R1+0xb4] ;  /* 0x0000b400013d7983 */ /* 0x001f680000300800 */
[----:B------:R-:W5:Y:S04]  /*5540*/  LDL.LU R7, [R1+0xb0] ;  /* 0x0000b00001077983 */ /* 0x000f680000300800 */
[----:B------:R-:W5:Y:S01]  /*5550*/  LDL.LU R6, [R1+0xac] ;  /* 0x0000ac0001067983 */ /* 0x000f620000300800 */
[----:B--2---:R-:W-:-:S02]  /*5560*/  ISETP.GT.U32.AND P4, PT, R29, R5, PT ;  /* 0x000000051d00720c */ /* 0x004fc40003f84070 */
[C---:B---3--:R-:W-:Y:S02]  /*5570*/  ISETP.GT.U32.AND P5, PT, R29.reuse, R33, PT ;  /* 0x000000211d00720c */ /* 0x048fe40003fa4070 */
[C---:B----4-:R-:W-:Y:S02]  /*5580*/  ISETP.GT.U32.AND P0, PT, R29.reuse, R17, PT ;  /* 0x000000111d00720c */ /* 0x050fe40003f04070 */
[----:B-----5:R-:W-:-:S07]  /*5590*/  ISETP.GT.U32.AND P1, PT, R29, R16, PT ;  /* 0x000000101d00720c */ /* 0x020fce0003f24070 */
[--C-:B------:R-:W-:Y:S02]  /*55a0*/  @!P4 IMAD.IADD R5, R5, 0x1, -R29.reuse ;  /* 0x000000010505c824 */ /* 0x100fe400078e0a1d */
[--C-:B------:R-:W-:Y:S01]  /*55b0*/  @!P5 IMAD.IADD R33, R33, 0x1, -R29.reuse ;  /* 0x000000012121d824 */ /* 0x100fe200078e0a1d */
[----:B------:R-:W-:Y:S01]  /*55c0*/  ISETP.GT.U32.AND P2, PT, R29, R15, PT ;  /* 0x0000000f1d00720c */ /* 0x000fe20003f44070 */
[--C-:B------:R-:W-:Y:S01]  /*55d0*/  @!P0 IMAD.IADD R17, R17, 0x1, -R29.reuse ;  /* 0x0000000111118824 */ /* 0x100fe200078e0a1d */
[C---:B------:R-:W-:Y:S02]  /*55e0*/  ISETP.GT.U32.AND P6, PT, R29.reuse, R31, PT ;  /* 0x0000001f1d00720c */ /* 0x040fe40003fc4070 */
[C---:B------:R-:W-:Y:S01]  /*55f0*/  ISETP.GT.U32.AND P4, PT, R29.reuse, R12, PT ;  /* 0x0000000c1d00720c */ /* 0x040fe20003f84070 */
[----:B------:R-:W-:Y:S01]  /*5600*/  @!P1 IMAD.IADD R16, R16, 0x1, -R29 ;  /* 0x0000000110109824 */ /* 0x000fe200078e0a1d */
[C---:B------:R-:W-:Y:S02]  /*5610*/  ISETP.GT.U32.AND P5, PT, R29.reuse, R11, PT ;  /* 0x0000000b1d00720c */ /* 0x040fe40003fa4070 */
[----:B------:R-:W-:-:S07]  /*5620*/  ISETP.GT.U32.AND P0, PT, R29, R10, PT ;  /* 0x0000000a1d00720c */ /* 0x000fce0003f04070 */
[--C-:B------:R-:W-:Y:S01]  /*5630*/  @!P6 IMAD.IADD R31, R31, 0x1, -R29.reuse ;  /* 0x000000011f1fe824 */ /* 0x100fe200078e0a1d */
[C---:B------:R-:W-:Y:S01]  /*5640*/  ISETP.GT.U32.AND P6, PT, R29.reuse, R5, PT ;  /* 0x000000051d00720c */ /* 0x040fe20003fc4070 */
[--C-:B------:R-:W-:Y:S01]  /*5650*/  @!P4 IMAD.IADD R12, R12, 0x1, -R29.reuse ;  /* 0x000000010c0cc824 */ /* 0x100fe200078e0a1d */
[C---:B------:R-:W-:Y:S02]  /*5660*/  ISETP.GT.U32.AND P3, PT, R29.reuse, R14, PT ;  /* 0x0000000e1d00720c */ /* 0x040fe40003f64070 */
[----:B------:R-:W-:Y:S01]  /*5670*/  ISETP.GT.U32.AND P1, PT, R29, R9, PT ;  /* 0x000000091d00720c */ /* 0x000fe20003f24070 */
[--C-:B------:R-:W-:Y:S01]  /*5680*/  @!P5 IMAD.IADD R11, R11, 0x1, -R29.reuse ;  /* 0x000000010b0bd824 */ /* 0x100fe200078e0a1d */
[----:B------:R-:W-:Y:S01]  /*5690*/  ISETP.GT.U32.AND P4, PT, R29, R33, PT ;  /* 0x000000211d00720c */ /* 0x000fe20003f84070 */
[--C-:B------:R-:W-:Y:S01]  /*56a0*/  @!P2 IMAD.IADD R15, R15, 0x1, -R29.reuse ;  /* 0x000000010f0fa824 */ /* 0x100fe200078e0a1d */
[C---:B------:R-:W-:Y:S01]  /*56b0*/  ISETP.GT.U32.AND P5, PT, R29.reuse, R17, PT ;  /* 0x000000111d00720c */ /* 0x040fe20003fa4070 */
[----:B------:R-:W-:Y:S01]  /*56c0*/  @!P0 IMAD.IADD R10, R10, 0x1, -R29 ;  /* 0x000000010a0a8824 */ /* 0x000fe200078e0a1d */
[----:B------:R-:W-:-:S02]  /*56d0*/  ISETP.GT.U32.AND P2, PT, R29, R4, PT ;  /* 0x000000041d00720c */ /* 0x000fc40003f44070 */
[----:B------:R-:W-:Y:S01]  /*56e0*/  ISETP.GT.U32.AND P0, PT, R29, R16, PT ;  /* 0x000000101d00720c */ /* 0x000fe20003f04070 */
[----:B------:R-:W-:-:S04]  /*56f0*/  @!P6 IMAD.IADD R5, R5, 0x1, -R29 ;  /* 0x000000010505e824 */ /* 0x000fc800078e0a1d */
[--C-:B------:R-:W-:Y:S01]  /*5700*/  @!P1 IMAD.IADD R9, R9, 0x1, -R29.reuse ;  /* 0x0000000109099824 */ /* 0x100fe200078e0a1d */
[----:B------:R-:W-:Y:S01]  /*5710*/  ISETP.GT.U32.AND P1, PT, R29, R15, PT ;  /* 0x0000000f1d00720c */ /* 0x000fe20003f24070 */
[--C-:B------:R-:W-:Y:S02]  /*5720*/  @!P3 IMAD.IADD R14, R14, 0x1, -R29.reuse ;  /* 0x000000010e0eb824 */ /* 0x100fe400078e0a1d */
[--C-:B------:R-:W-:Y:S01]  /*5730*/  @!P4 IMAD.IADD R33, R33, 0x1, -R29.reuse ;  /* 0x000000012121c824 */ /* 0x100fe200078e0a1d */
[----:B------:R0:W-:Y:S01]  /*5740*/  STL [R1+0xf0], R5 ;  /* 0x0000f00501007387 */ /* 0x0001e20000100800 */
[--C-:B------:R-:W-:Y:S02]  /*5750*/  @!P5 IMAD.IADD R17, R17, 0x1, -R29.reuse ;  /* 0x000000011111d824 */ /* 0x100fe400078e0a1d */
[--C-:B------:R-:W-:Y:S01]  /*5760*/  @!P2 IMAD.IADD R4, R4, 0x1, -R29.reuse ;  /* 0x000000010404a824 */ /* 0x100fe200078e0a1d */
[----:B------:R-:W-:Y:S01]  /*5770*/  ISETP.GT.U32.AND P2, PT, R29, R14, PT ;  /* 0x0000000e1d00720c */ /* 0x000fe20003f44070 */
[--C-:B------:R-:W-:Y:S01]  /*5780*/  @!P0 IMAD.IADD R16, R16, 0x1, -R29.reuse ;  /* 0x0000000110108824 */ /* 0x100fe200078e0a1d */
[----:B0-----:R-:W2:Y:S04]  /*5790*/  LDL.LU R5, [R1+0xa8] ;  /* 0x0000a80001057983 */ /* 0x001ea80000300800 */
[----:B------:R0:W-:Y:S01]  /*57a0*/  STL [R1+0xec], R33 ;  /* 0x0000ec2101007387 */ /* 0x0001e20000100800 */
[----:B------:R-:W-:-:S03]  /*57b0*/  @!P1 IMAD.IADD R15, R15, 0x1, -R29 ;  /* 0x000000010f0f9824 */ /* 0x000fc600078e0a1d */
[----:B------:R-:W3:Y:S04]  /*57c0*/  LDL.LU R32, [R1+0xa4] ;  /* 0x0000a40001207983 */ /* 0x000ee80000300800 */
[----:B------:R1:W-:Y:S04]  /*57d0*/  STL [R1+0xe8], R17 ;  /* 0x0000e81101007387 */ /* 0x0003e80000100800 */
[----:B------:R4:W-:Y:S04]  /*57e0*/  STL [R1+0xe4], R16 ;  /* 0x0000e41001007387 */ /* 0x0009e80000100800 */
[----:B0-----:R-:W5:Y:S04]  /*57f0*/  LDL.LU R33, [R1+0xa0] ;  /* 0x0000a00001217983 */ /* 0x001f680000300800 */
[----:B-1----:R-:W5:Y:S01]  /*5800*/  LDL.LU R17, [R1+0x9c] ;  /* 0x00009c0001117983 */ /* 0x002f620000300800 */
[----:B------:R-:W-:-:S03]  /*5810*/  @!P2 IMAD.IADD R14, R14, 0x1, -R29 ;  /* 0x000000010e0ea824 */ /* 0x000fc600078e0a1d */
[----:B------:R0:W-:Y:S04]  /*5820*/  STL [R1+0xe0], R15 ;  /* 0x0000e00f01007387 */ /* 0x0001e80000100800 */
[----:B----4-:R-:W4:Y:S04]  /*5830*/  LDL.LU R16, [R1+0x98] ;  /* 0x0000980001107983 */ /* 0x010f280000300800 */
[----:B0-----:R-:W4:Y:S04]  /*5840*/  LDL.LU R15, [R1+0x94] ;  /* 0x00009400010f7983 */ /* 0x001f280000300800 */
[----:B------:R0:W-:Y:S04]  /*5850*/  STL [R1+0xdc], R14 ;  /* 0x0000dc0e01007387 */ /* 0x0001e80000100800 */
[----:B0-----:R-:W4:Y:S01]  /*5860*/  LDL.LU R14, [R1+0x90] ;  /* 0x00009000010e7983 */ /* 0x001f220000300800 */
[----:B------:R-:W-:-:S02]  /*5870*/  ISETP.GT.U32.AND P3, PT, R29, R3, PT ;  /* 0x000000031d00720c */ /* 0x000fc40003f64070 */
[C---:B------:R-:W-:Y:S02]  /*5880*/  ISETP.GT.U32.AND P4, PT, R29.reuse, R12, PT ;  /* 0x0000000c1d00720c */ /* 0x040fe40003f84070 */
[C---:B------:R-:W-:Y:S02]  /*5890*/  ISETP.GT.U32.AND P5, PT, R29.reuse, R11, PT ;  /* 0x0000000b1d00720c */ /* 0x040fe40003fa4070 */
[----:B------:R-:W-:-:S07]  /*58a0*/  ISETP.GT.U32.AND P0, PT, R29, R10, PT ;  /* 0x0000000a1d00720c */ /* 0x000fce0003f04070 */
[--C-:B------:R-:W-:Y:S01]  /*58b0*/  @!P3 IMAD.IADD R3, R3, 0x1, -R29.reuse ;  /* 0x000000010303b824 */ /* 0x100fe200078e0a1d */
[C---:B------:R-:W-:Y:S01]  /*58c0*/  ISETP.GT.U32.AND P3, PT, R29.reuse, R31, PT ;  /* 0x0000001f1d00720c */ /* 0x040fe20003f64070 */
[--C-:B------:R-:W-:Y:S01]  /*58d0*/  @!P4 IMAD.IADD R12, R12, 0x1, -R29.reuse ;  /* 0x000000010c0cc824 */ /* 0x100fe200078e0a1d */
[C---:B------:R-:W-:Y:S02]  /*58e0*/  ISETP.GT.U32.AND P1, PT, R29.reuse, R9, PT ;  /* 0x000000091d00720c */ /* 0x040fe40003f24070 */
[----:B------:R-:W-:Y:S01]  /*58f0*/  ISETP.GT.U32.AND P6, PT, R29, R3, PT ;  /* 0x000000031d00720c */ /* 0x000fe20003fc4070 */
[--C-:B------:R-:W-:Y:S02]  /*5900*/  @!P5 IMAD.IADD R11, R11, 0x1, -R29.reuse ;  /* 0x000000010b0bd824 */ /* 0x100fe400078e0a1d */
[----:B------:R-:W-:-:S06]  /*5910*/  @!P0 IMAD.IADD R10, R10, 0x1, -R29 ;  /* 0x000000010a0a8824 */ /* 0x000fcc00078e0a1d */
[--C-:B------:R-:W-:Y:S01]  /*5920*/  @!P3 IMAD.IADD R31, R31, 0x1, -R29.reuse ;  /* 0x000000011f1fb824 */ /* 0x100fe200078e0a1d */
[----:B------:R-:W-:Y:S02]  /*5930*/  IABS R59, R13 ;  /* 0x0000000d003b7213 */ /* 0x000fe40000000000 */
[----:B------:R-:W4:Y:S01]  /*5940*/  LDL.LU R13, [R1+0x8c] ;  /* 0x00008c00010d7983 */ /* 0x000f220000300800 */
[C---:B------:R-:W-:Y:S02]  /*5950*/  ISETP.GT.U32.AND P3, PT, R29.reuse, R2, PT ;  /* 0x000000021d00720c */ /* 0x040fe40003f64070 */
[C---:B------:R-:W-:Y:S02]  /*5960*/  ISETP.GT.U32.AND P4, PT, R29.reuse, R8, PT ;  /* 0x000000081d00720c */ /* 0x040fe40003f84070 */
[----:B------:R-:W-:Y:S01]  /*5970*/  ISETP.GT.U32.AND P2, PT, R29, R4, PT ;  /* 0x000000041d00720c */ /* 0x000fe20003f44070 */
[--C-:B------:R-:W-:Y:S02]  /*5980*/  @!P6 IMAD.IADD R3, R3, 0x1, -R29.reuse ;  /* 0x000000010303e824 */ /* 0x100fe400078e0a1d */
[----:B------:R-:W-:Y:S01]  /*5990*/  @!P1 IMAD.IADD R9, R9, 0x1, -R29 ;  /* 0x0000000109099824 */ /* 0x000fe200078e0a1d */
[----:B------:R-:W-:-:S02]  /*59a0*/  ISETP.GT.U32.AND P5, PT, R29, R61, PT ;  /* 0x0000003d1d00720c */ /* 0x000fc40003fa4070 */
[----:B------:R-:W-:-:S05]  /*59b0*/  ISETP.GT.U32.AND P0, PT, R29, R7, PT ;  /* 0x000000071d00720c */ /* 0x000fca0003f04070 */
[--C-:B------:R-:W-:Y:S02]  /*59c0*/  @!P4 IMAD.IADD R8, R8, 0x1, -R29.reuse ;  /* 0x000000010808c824 */ /* 0x100fe400078e0a1d */
[--C-:B------:R-:W-:Y:S01]  /*59d0*/  @!P3 IMAD.IADD R2, R2, 0x1, -R29.reuse ;  /* 0x000000010202b824 */ /* 0x100fe200078e0a1d */
[----:B------:R-:W-:Y:S01]  /*59e0*/  ISETP.GT.U32.AND P1, PT, R29, R6, PT ;  /* 0x000000061d00720c */ /* 0x000fe20003f24070 */
[--C-:B------:R-:W-:Y:S02]  /*59f0*/  @!P2 IMAD.IADD R4, R4, 0x1, -R29.reuse ;  /* 0x000000010404a824 */ /* 0x100fe400078e0a1d */
[--C-:B------:R-:W-:Y:S02]  /*5a00*/  @!P5 IMAD.IADD R61, R61, 0x1, -R29.reuse ;  /* 0x000000013d3dd824 */ /* 0x100fe400078e0a1d */
[--C-:B------:R-:W-:Y:S01]  /*5a10*/  @!P0 IMAD.IADD R7, R7, 0x1, -R29.reuse ;  /* 0x0000000107078824 */ /* 0x100fe200078e0a1d */
[----:B------:R-:W-:Y:S07]  /*5a20*/  STL [R1+0xd8], R31 ;  /* 0x0000d81f01007387 */ /* 0x000fee0000100800 */
[----:B------:R-:W-:Y:S01]  /*5a30*/  @!P1 IMAD.IADD R6, R6, 0x1, -R29 ;  /* 0x0000000106069824 */ /* 0x000fe200078e0a1d */
[----:B------:R0:W-:Y:S04]  /*5a40*/  STL [R1+0xd4], R12 ;  /* 0x0000d40c01007387 */ /* 0x0001e80000100800 */
[----:B------:R1:W-:Y:S04]  /*5a50*/  STL [R1+0xd0], R11 ;  /* 0x0000d00b01007387 */ /* 0x0003e80000100800 */
[----:B------:R1:W-:Y:S04]  /*5a60*/  STL [R1+0xcc], R10 ;  /* 0x0000cc0a01007387 */ /* 0x0003e80000100800 */
[----:B------:R-:W-:Y:S04]  /*5a70*/  STL [R1+0xc8], R9 ;  /* 0x0000c80901007387 */ /* 0x000fe80000100800 */
[----:B0-----:R-:W4:Y:S04]  /*5a80*/  LDL.LU R12, [R1+0x88] ;  /* 0x00008800010c7983 */ /* 0x001f280000300800 */
[----:B------:R0:W-:Y:S04]  /*5a90*/  STL [R1+0xc4], R4 ;  /* 0x0000c40401007387 */ /* 0x0001e80000100800 */
[----:B-1----:R-:W4:Y:S04]  /*5aa0*/  LDL.LU R11, [R1+0x84] ;  /* 0x00008400010b7983 */ /* 0x002f280000300800 */
[----:B------:R-:W4:Y:S04]  /*5ab0*/  LDL.LU R10, [R1+0x80] ;  /* 0x00008000010a7983 */ /* 0x000f280000300800 */
[----:B------:R1:W-:Y:S04]  /*5ac0*/  STL [R1+0xc0], R3 ;  /* 0x0000c00301007387 */ /* 0x0003e80000100800 */
[----:B0-----:R-:W4:Y:S04]  /*5ad0*/  LDL.LU R4, [R1+0x7c] ;  /* 0x00007c0001047983 */ /* 0x001f280000300800 */
[----:B-1----:R-:W4:Y:S01]  /*5ae0*/  LDL.LU R3, [R1+0x78] ;  /* 0x0000780001037983 */ /* 0x002f220000300800 */
[----:B---3--:R-:W-:-:S02]  /*5af0*/  ISETP.GT.U32.AND P6, PT, R29, R32, PT ;  /* 0x000000201d00720c */ /* 0x008fc40003fc4070 */
[C---:B--2---:R-:W-:Y:S02]  /*5b00*/  ISETP.GT.U32.AND P2, PT, R29.reuse, R5, PT ;  /* 0x000000051d00720c */ /* 0x044fe40003f44070 */
[C---:B-----5:R-:W-:Y:S02]  /*5b10*/  ISETP.GT.U32.AND P3, PT, R29.reuse, R33, PT ;  /* 0x000000211d00720c */ /* 0x060fe40003f64070 */
[----:B------:R-:W-:-:S07]  /*5b20*/  ISETP.GT.U32.AND P4, PT, R29, R17, PT ;  /* 0x000000111d00720c */ /* 0x000fce0003f84070 */
[----:B------:R-:W-:Y:S01]  /*5b30*/  @!P6 IMAD.IADD R32, R32, 0x1, -R29 ;  /* 0x000000012020e824 */ /* 0x000fe200078e0a1d */
[C---:B----4-:R-:W-:Y:S02]  /*5b40*/  ISETP.GT.U32.AND P5, PT, R29.reuse, R16, PT ;  /* 0x000000101d00720c */ /* 0x050fe40003fa4070 */
[----:B------:R-:W-:-:S03]  /*5b50*/  ISETP.GT.U32.AND P0, PT, R29, R15, PT ;  /* 0x0000000f1d00720c */ /* 0x000fc60003f04070 */
[--C-:B------:R-:W-:Y:S01]  /*5b60*/  @!P4 IMAD.IADD R17, R17, 0x1, -R29.reuse ;  /* 0x000000011111c824 */ /* 0x100fe200078e0a1d */
[----:B------:R-:W-:Y:S01]  /*5b70*/  ISETP.GT.U32.AND P6, PT, R29, R2, PT ;  /* 0x000000021d00720c */ /* 0x000fe20003fc4070 */
[----:B------:R-:W-:Y:S01]  /*5b80*/  @!P3 IMAD.IADD R33, R33, 0x1, -R29 ;  /* 0x000000012121b824 */ /* 0x000fe200078e0a1d */
[C---:B------:R-:W-:Y:S02]  /*5b90*/  ISETP.GT.U32.AND P4, PT, R29.reuse, R61, PT ;  /* 0x0000003d1d00720c */ /* 0x040fe40003f84070 */
[----:B------:R-:W-:-:S03]  /*5ba0*/  ISETP.GT.U32.AND P3, PT, R29, R8, PT ;  /* 0x000000081d00720c */ /* 0x000fc60003f64070 */
[--C-:B------:R-:W-:Y:S01]  /*5bb0*/  @!P5 IMAD.IADD R16, R16, 0x1, -R29.reuse ;  /* 0x000000011010d824 */ /* 0x100fe200078e0a1d */
[C---:B------:R-:W-:Y:S02]  /*5bc0*/  ISETP.GT.U32.AND P5, PT, R29.reuse, R7, PT ;  /* 0x000000071d00720c */ /* 0x040fe40003fa4070 */
[----:B------:R-:W-:Y:S01]  /*5bd0*/  ISETP.GT.U32.AND P1, PT, R29, R14, PT ;  /* 0x0000000e1d00720c */ /* 0x000fe20003f24070 */
[--C-:B------:R-:W-:Y:S01]  /*5be0*/  @!P0 IMAD.IADD R15, R15, 0x1, -R29.reuse ;  /* 0x000000010f0f8824 */ /* 0x100fe200078e0a1d */
[----:B------:R-:W-:Y:S01]  /*5bf0*/  ISETP.GT.U32.AND P0, PT, R29, R6, PT ;  /* 0x000000061d00720c */ /* 0x000fe20003f04070 */
[--C-:B------:R-:W-:Y:S02]  /*5c00*/  @!P2 IMAD.IADD R5, R5, 0x1, -R29.reuse ;  /* 0x000000010505a824 */ /* 0x100fe400078e0a1d */
[--C-:B------:R-:W-:Y:S02]  /*5c10*/  @!P6 IMAD.IADD R2, R2, 0x1, -R29.reuse ;  /* 0x000000010202e824 */ /* 0x100fe400078e0a1d */
[----:B------:R-:W-:-:S02]  /*5c20*/  @!P4 IMAD.IADD R61, R61, 0x1, -R29 ;  /* 0x000000013d3dc824 */ /* 0x000fc400078e0a1d */
[----:B------:R-:W-:-:S04]  /*5c30*/  @!P3 IMAD.IADD R8, R8, 0x1, -R29 ;  /* 0x000000010808b824 */ /* 0x000fc800078e0a1d */
[--C-:B------:R-:W-:Y:S01]  /*5c40*/  @!P1 IMAD.IADD R14, R14, 0x1, -R29.reuse ;  /* 0x000000010e0e9824 */ /* 0x100fe200078e0a1d */
[----:B------:R-:W-:Y:S01]  /*5c50*/  ISETP.GT.U32.AND P1, PT, R29, R5, PT ;  /* 0x000000051d00720c */ /* 0x000fe20003f24070 */
[----:B------:R0:W-:Y:S01]  /*5c60*/  STL [R1+0xbc], R2 ;  /* 0x0000bc0201007387 */ /* 0x0001e20000100800 */
[--C-:B------:R-:W-:Y:S02]  /*5c70*/  @!P5 IMAD.IADD R7, R7, 0x1, -R29.reuse ;  /* 0x000000010707d824 */ /* 0x100fe400078e0a1d */
[--C-:B------:R-:W-:Y:S01]  /*5c80*/  @!P0 IMAD.IADD R6, R6, 0x1, -R29.reuse ;  /* 0x0000000106068824 */ /* 0x100fe200078e0a1d */
[----:B0-----:R-:W2:Y:S04]  /*5c90*/  LDL.LU R2, [R1+0x74] ;  /* 0x0000740001027983 */ /* 0x001ea80000300800 */
[----:B------:R0:W-:Y:S04]  /*5ca0*/  STL [R1+0xb4], R61 ;  /* 0x0000b43d01007387 */ /* 0x0001e80000100800 */
[----:B------:R1:W-:Y:S04]  /*5cb0*/  STL [R1+0xb8], R8 ;  /* 0x0000b80801007387 */ /* 0x0003e80000100800 */
[----:B0-----:R-:W3:Y:S04]  /*5cc0*/  LDL.LU R61, [R1+0x70] ;  /* 0x00007000013d7983 */ /* 0x001ee80000300800 */
[----:B------:R-:W4:Y:S04]  /*5cd0*/  LDL.LU R9, [R1+0x6c] ;  /* 0x00006c0001097983 */ /* 0x000f280000300800 */
[----:B-1----:R-:W5:Y:S01]  /*5ce0*/  LDL.LU R8, [R1+0x68] ;  /* 0x0000680001087983 */ /* 0x002f620000300800 */
[----:B------:R-:W-:-:S03]  /*5cf0*/  @!P1 IMAD.IADD R5, R5, 0x1, -R29 ;  /* 0x0000000105059824 */ /* 0x000fc600078e0a1d */
[----:B------:R0:W-:Y:S04]  /*5d00*/  STL [R1+0xb0], R7 ;  /* 0x0000b00701007387 */ /* 0x0001e80000100800 */
[----:B0-----:R-:W5:Y:S04]  /*5d10*/  LDL.LU R7, [R1+0x64] ;  /* 0x0000640001077983 */ /* 0x001f680000300800 */
[----:B------:R0:W-:Y:S04]  /*5d20*/  STL [R1+0xac], R6 ;  /* 0x0000ac0601007387 */ /* 0x0001e80000100800 */
[----:B0-----:R-:W5:Y:S04]  /*5d30*/  LDL.LU R6, [R1+0x60] ;  /* 0x0000600001067983 */ /* 0x001f680000300800 */
[----:B------:R0:W-:Y:S04]  /*5d40*/  STL [R1+0xa8], R5 ;  /* 0x0000a80501007387 */ /* 0x0001e80000100800 */
[----:B0-----:R-:W5:Y:S01]  /*5d50*/  LDL.LU R5, [R1+0x5c] ;  /* 0x00005c0001057983 */ /* 0x001f620000300800 */
[----:B------:R-:W-:-:S02]  /*5d60*/  ISETP.GT.U32.AND P2, PT, R29, R13, PT ;  /* 0x0000000d1d00720c */ /* 0x000fc40003f44070 */
[C---:B------:R-:W-:Y:S02]  /*5d70*/  ISETP.GT.U32.AND P3, PT, R29.reuse, R33, PT ;  /* 0x000000211d00720c */ /* 0x040fe40003f64070 */
[C---:B------:R-:W-:Y:S02]  /*5d80*/  ISETP.GT.U32.AND P4, PT, R29.reuse, R17, PT ;  /* 0x000000111d00720c */ /* 0x040fe40003f84070 */
[----:B------:R-:W-:-:S07]  /*5d90*/  ISETP.GT.U32.AND P5, PT, R29, R16, PT ;  /* 0x000000101d00720c */ /* 0x000fce0003fa4070 */
[--C-:B------:R-:W-:Y:S01]  /*5da0*/  @!P2 IMAD.IADD R13, R13, 0x1, -R29.reuse ;  /* 0x000000010d0da824 */ /* 0x100fe200078e0a1d */
[C---:B------:R-:W-:Y:S02]  /*5db0*/  ISETP.GT.U32.AND P2, PT, R29.reuse, R32, PT ;  /* 0x000000201d00720c */ /* 0x040fe40003f44070 */
[----:B------:R-:W-:Y:S01]  /*5dc0*/  ISETP.GT.U32.AND P0, PT, R29, R15, PT ;  /* 0x0000000f1d00720c */ /* 0x000fe20003f04070 */
[--C-:B------:R-:W-:Y:S01]  /*5dd0*/  @!P3 IMAD.IADD R33, R33, 0x1, -R29.reuse ;  /* 0x000000012121b824 */ /* 0x100fe200078e0a1d */
[----:B------:R-:W-:Y:S01]  /*5de0*/  ISETP.GT.U32.AND P6, PT, R29, R13, PT ;  /* 0x0000000d1d00720c */ /* 0x000fe20003fc4070 */
[----:B------:R-:W-:Y:S01]  /*5df0*/  @!P4 IMAD.IADD R17, R17, 0x1, -R29 ;  /* 0x000000011111c824 */ /* 0x000fe200078e0a1d */
[C---:B------:R-:W-:Y:S02]  /*5e00*/  ISETP.GT.U32.AND P1, PT, R29.reuse, R14, PT ;  /* 0x0000000e1d00720c */ /* 0x040fe40003f24070 */
[----:B------:R-:W-:-:S05]  /*5e10*/  ISETP.GT.U32.AND P3, PT, R29, R11, PT ;  /* 0x0000000b1d00720c */ /* 0x000fca0003f64070 */
[--C-:B------:R-:W-:Y:S01]  /*5e20*/  @!P2 IMAD.IADD R32, R32, 0x1, -R29.reuse ;  /* 0x000000012020a824 */ /* 0x100fe200078e0a1d */
[C---:B------:R-:W-:Y:S01]  /*5e30*/  ISETP.GT.U32.AND P2, PT, R29.reuse, R12, PT ;  /* 0x0000000c1d00720c */ /* 0x040fe20003f44070 */
[--C-:B------:R-:W-:Y:S01]  /*5e40*/  @!P5 IMAD.IADD R16, R16, 0x1, -R29.reuse ;  /* 0x000000011010d824 */ /* 0x100fe200078e0a1d */
[C---:B------:R-:W-:Y:S02]  /*5e50*/  ISETP.GT.U32.AND P4, PT, R29.reuse, R10, PT ;  /* 0x0000000a1d00720c */ /* 0x040fe40003f84070 */
[----:B------:R-:W-:Y:S01]  /*5e60*/  ISETP.GT.U32.AND P5, PT, R29, R4, PT ;  /* 0x000000041d00720c */ /* 0x000fe20003fa4070 */
[--C-:B------:R-:W-:Y:S01]  /*5e70*/  @!P0 IMAD.IADD R15, R15, 0x1, -R29.reuse ;  /* 0x000000010f0f8824 */ /* 0x100fe200078e0a1d */
[----:B------:R-:W-:Y:S01]  /*5e80*/  ISETP.GT.U32.AND P0, PT, R29, R3, PT ;  /* 0x000000031d00720c */ /* 0x000fe20003f04070 */
[--C-:B------:R-:W-:Y:S02]  /*5e90*/  @!P6 IMAD.IADD R13, R13, 0x1, -R29.reuse ;  /* 0x000000010d0de824 */ /* 0x100fe400078e0a1d */
[----:B------:R-:W-:-:S02]  /*5ea0*/  @!P1 IMAD.IADD R14, R14, 0x1, -R29 ;  /* 0x000000010e0e9824 */ /* 0x000fc400078e0a1d */
[--C-:B------:R-:W-:Y:S02]  /*5eb0*/  @!P3 IMAD.IADD R11, R11, 0x1, -R29.reuse ;  /* 0x000000010b0bb824 */ /* 0x100fe400078e0a1d */
[--C-:B------:R-:W-:Y:S02]  /*5ec0*/  @!P2 IMAD.IADD R12, R12, 0x1, -R29.reuse ;  /* 0x000000010c0ca824 */ /* 0x100fe400078e0a1d */
[--C-:B------:R-:W-:Y:S02]  /*5ed0*/  @!P4 IMAD.IADD R10, R10, 0x1, -R29.reuse ;  /* 0x000000010a0ac824 */ /* 0x100fe400078e0a1d */
[--C-:B------:R-:W-:Y:S02]  /*5ee0*/  @!P5 IMAD.IADD R4, R4, 0x1, -R29.reuse ;  /* 0x000000010404d824 */ /* 0x100fe400078e0a1d */
[----:B------:R-:W-:Y:S01]  /*5ef0*/  @!P0 IMAD.IADD R3, R3, 0x1, -R29 ;  /* 0x0000000103038824 */ /* 0x000fe200078e0a1d */
[----:B------:R-:W-:Y:S04]  /*5f00*/  STL [R1+0xa4], R32 ;  /* 0x0000a42001007387 */ /* 0x000fe80000100800 */
[----:B------:R0:W-:Y:S04]  /*5f10*/  STL [R1+0xa0], R33 ;  /* 0x0000a02101007387 */ /* 0x0001e80000100800 */
[----:B------:R1:W-:Y:S04]  /*5f20*/  STL [R1+0x9c], R17 ;  /* 0x00009c1101007387 */ /* 0x0003e80000100800 */
[----:B------:R1:W-:Y:S04]  /*5f30*/  STL [R1+0x98], R16 ;  /* 0x0000981001007387 */ /* 0x0003e80000100800 */
[----:B------:R1:W-:Y:S04]  /*5f40*/  STL [R1+0x94], R15 ;  /* 0x0000940f01007387 */ /* 0x0003e80000100800 */
[----:B0-----:R-:W5:Y:S04]  /*5f50*/  LDL.LU R33, [R1+0x54] ;  /* 0x0000540001217983 */ /* 0x001f680000300800 */
[----:B------:R0:W-:Y:S04]  /*5f60*/  STL [R1+0x90], R14 ;  /* 0x0000900e01007387 */ /* 0x0001e80000100800 */
[----:B-1----:R-:W5:Y:S04]  /*5f70*/  LDL.LU R17, [R1+0x50] ;  /* 0x0000500001117983 */ /* 0x002f680000300800 */
[----:B------:R-:W5:Y:S04]  /*5f80*/  LDL.LU R16, [R1+0x4c] ;  /* 0x00004c0001107983 */ /* 0x000f680000300800 */
[----:B------:R1:W-:Y:S04]  /*5f90*/  STL [R1+0x8c], R13 ;  /* 0x00008c0d01007387 */ /* 0x0003e80000100800 */
[----:B------:R-:W5:Y:S04]  /*5fa0*/  LDL.LU R15, [R1+0x48] ;  /* 0x00004800010f7983 */ /* 0x000f680000300800 */
[----:B0-----:R-:W5:Y:S04]  /*5fb0*/  LDL.LU R14, [R1+0x44] ;  /* 0x00004400010e7983 */ /* 0x001f680000300800 */
[----:B-1----:R-:W5:Y:S01]  /*5fc0*/  LDL.LU R13, [R1+0x40] ;  /* 0x00004000010d7983 */ /* 0x002f620000300800 */
[----:B--2---:R-:W-:-:S02]  /*5fd0*/  ISETP.GT.U32.AND P1, PT, R29, R2, PT ;  /* 0x000000021d00720c */ /* 0x004fc40003f24070 */
[C---:B---3--:R-:W-:Y:S02]  /*5fe0*/  ISETP.GT.U32.AND P6, PT, R29.reuse, R61, PT ;  /* 0x0000003d1d00720c */ /* 0x048fe40003fc4070 */
[C---:B----4-:R-:W-:Y:S02]  /*5ff0*/  ISETP.GT.U32.AND P2, PT, R29.reuse, R9, PT ;  /* 0x000000091d00720c */ /* 0x050fe40003f44070 */
[----:B-----5:R-:W-:-:S07]  /*6000*/  ISETP.GT.U32.AND P3, PT, R29, R8, PT ;  /* 0x000000081d00720c */ /* 0x020fce0003f64070 */
[--C-:B------:R-:W-:Y:S01]  /*6010*/  @!P1 IMAD.IADD R2, R2, 0x1, -R29.reuse ;  /* 0x0000000102029824 */ /* 0x100fe200078e0a1d */
[----:B------:R-:W-:Y:S01]  /*6020*/  ISETP.GT.U32.AND P1, PT, R29, R60, PT ;  /* 0x0000003c1d00720c */ /* 0x000fe20003f24070 */
[--C-:B------:R-:W-:Y:S01]  /*6030*/  @!P6 IMAD.IADD R61, R61, 0x1, -R29.reuse ;  /* 0x000000013d3de824 */ /* 0x100fe200078e0a1d */
[----:B------:R-:W-:Y:S01]  /*6040*/  ISETP.GT.U32.AND P4, PT, R29, R7, PT ;  /* 0x000000071d00720c */ /* 0x000fe20003f84070 */
[--C-:B------:R-:W-:Y:S01]  /*6050*/  @!P2 IMAD.IADD R9, R9, 0x1, -R29.reuse ;  /* 0x000000010909a824 */ /* 0x100fe200078e0a1d */
[C---:B------:R-:W-:Y:S01]  /*6060*/  ISETP.GT.U32.AND P6, PT, R29.reuse, R12, PT ;  /* 0x0000000c1d00720c */ /* 0x040fe20003fc4070 */
[----:B------:R-:W-:Y:S01]  /*6070*/  @!P3 IMAD.IADD R8, R8, 0x1, -R29 ;  /* 0x000000010808b824 */ /* 0x000fe200078e0a1d */
[C---:B------:R-:W-:Y:S02]  /*6080*/  ISETP.GT.U32.AND P2, PT, R29.reuse, R11, PT ;  /* 0x0000000b1d00720c */ /* 0x040fe40003f44070 */
[----:B------:R-:W-:-:S07]  /*6090*/  ISETP.GT.U32.AND P5, PT, R29, R6, PT ;  /* 0x000000061d00720c */ /* 0x000fce0003fa4070 */
[--C-:B------:R-:W-:Y:S01]  /*60a0*/  @!P4 IMAD.IADD R7, R7, 0x1, -R29.reuse ;  /* 0x000000010707c824 */ /* 0x100fe200078e0a1d */
[C---:B------:R-:W-:Y:S02]  /*60b0*/  ISETP.GT.U32.AND P3, PT, R29.reuse, R10, PT ;  /* 0x0000000a1d00720c */ /* 0x040fe40003f64070 */
[C---:B------:R-:W-:Y:S02]  /*60c0*/  ISETP.GT.U32.AND P4, PT, R29.reuse, R4, PT ;  /* 0x000000041d00720c */ /* 0x040fe40003f84070 */
[C---:B------:R-:W-:Y:S01]  /*60d0*/  ISETP.GT.U32.AND P0, PT, R29.reuse, R5, PT ;  /* 0x000000051d00720c */ /* 0x040fe20003f04070 */
[--C-:B------:R-:W-:Y:S01]  /*60e0*/  @!P5 IMAD.IADD R6, R6, 0x1, -R29.reuse ;  /* 0x000000010606d824 */ /* 0x100fe200078e0a1d */
[----:B------:R-:W-:Y:S01]  /*60f0*/  ISETP.GT.U32.AND P5, PT, R29, R3, PT ;  /* 0x000000031d00720c */ /* 0x000fe20003fa4070 */
[--C-:B------:R-:W-:Y:S02]  /*6100*/  @!P6 IMAD.IADD R12, R12, 0x1, -R29.reuse ;  /* 0x000000010c0ce824 */ /* 0x100fe400078e0a1d */
[----:B------:R-:W-:-:S02]  /*6110*/  @!P2 IMAD.IADD R11, R11, 0x1, -R29 ;  /* 0x000000010b0ba824 */ /* 0x000fc400078e0a1d */
[--C-:B------:R-:W-:Y:S01]  /*6120*/  @!P1 IMAD.IADD R60, R60, 0x1, -R29.reuse ;  /* 0x000000013c3c9824 */ /* 0x100fe200078e0a1d */
[----:B------:R-:W-:Y:S01]  /*6130*/  ISETP.GT.U32.AND P1, PT, R29, R61, PT ;  /* 0x0000003d1d00720c */ /* 0x000fe20003f24070 */
[----:B------:R-:W-:-:S04]  /*6140*/  @!P3 IMAD.IADD R10, R10, 0x1, -R29 ;  /* 0x000000010a0ab824 */ /* 0x000fc800078e0a1d */
[--C-:B------:R-:W-:Y:S01]  /*6150*/  @!P0 IMAD.IADD R5, R5, 0x1, -R29.reuse ;  /* 0x0000000105058824 */ /* 0x100fe200078e0a1d */
[----:B------:R-:W-:Y:S01]  /*6160*/  ISETP.GT.U32.AND P0, PT, R29, R2, PT ;  /* 0x000000021d00720c */ /* 0x000fe20003f04070 */
[--C-:B------:R-:W-:Y:S01]  /*6170*/  @!P4 IMAD.IADD R4, R4, 0x1, -R29.reuse ;  /* 0x000000010404c824 */ /* 0x100fe200078e0a1d */
[----:B------:R0:W-:Y:S01]  /*6180*/  STL [R1+0x88], R12 ;  /* 0x0000880c01007387 */ /* 0x0001e20000100800 */
[----:B------:R-:W-:-:S03]  /*6190*/  @!P5 IMAD.IADD R3, R3, 0x1, -R29 ;  /* 0x000000010303d824 */ /* 0x000fc600078e0a1d */
[----:B------:R1:W-:Y:S04]  /*61a0*/  STL [R1+0x84], R11 ;  /* 0x0000840b01007387 */ /* 0x0003e80000100800 */
[----:B------:R2:W-:Y:S04]  /*61b0*/  STL [R1+0x80], R10 ;  /* 0x0000800a01007387 */ /* 0x0005e80000100800 */
[----:B0-----:R-:W3:Y:S01]  /*61c0*/  LDL.LU R12, [R1+0x3c] ;  /* 0x00003c00010c7983 */ /* 0x001ee20000300800 */
[----:B------:R-:W-:-:S03]  /*61d0*/  @!P0 IMAD.IADD R2, R2, 0x1, -R29 ;  /* 0x0000000102028824 */ /* 0x000fc600078e0a1d */
[----:B------:R0:W-:Y:S04]  /*61e0*/  STL [R1+0x7c], R4 ;  /* 0x00007c0401007387 */ /* 0x0001e80000100800 */
[----:B-1----:R-:W4:Y:S04]  /*61f0*/  LDL.LU R11, [R1+0x38] ;  /* 0x00003800010b7983 */ /* 0x002f280000300800 */
[----:B------:R1:W-:Y:S04]  /*6200*/  STL [R1+0x78], R3 ;  /* 0x0000780301007387 */ /* 0x0003e80000100800 */
[----:B--2---:R-:W2:Y:S01]  /*6210*/  LDL.LU R10, [R1+0x34] ;  /* 0x00003400010a7983 */ /* 0x004ea20000300800 */
[----:B------:R-:W-:-:S03]  /*6220*/  @!P1 IMAD.IADD R61, R61, 0x1, -R29 ;  /* 0x000000013d3d9824 */ /* 0x000fc600078e0a1d */
[----:B0-----:R-:W5:Y:S04]  /*6230*/  LDL.LU R4, [R1+0x30] ;  /* 0x0000300001047983 */ /* 0x001f680000300800 */
[----:B-1----:R-:W5:Y:S04]  /*6240*/  LDL.LU R3, [R1+0x2c] ;  /* 0x00002c0001037983 */ /* 0x002f680000300800 */
[----:B------:R0:W-:Y:S04]  /*6250*/  STL [R1+0x74], R2 ;  /* 0x0000740201007387 */ /* 0x0001e80000100800 */
[----:B0-----:R-:W5:Y:S04]  /*6260*/  LDL.LU R2, [R1+0x28] ;  /* 0x0000280001027983 */ /* 0x001f680000300800 */
[----:B------:R0:W-:Y:S04]  /*6270*/  STL [R1+0x70], R61 ;  /* 0x0000703d01007387 */ /* 0x0001e80000100800 */
[----:B0-----:R-:W5:Y:S01]  /*6280*/  LDL.LU R61, [R1+0x24] ;  /* 0x00002400013d7983 */ /* 0x001f620000300800 */
[----:B------:R-:W-:-:S02]  /*6290*/  ISETP.GT.U32.AND P2, PT, R29, R9, PT ;  /* 0x000000091d00720c */ /* 0x000fc40003f44070 */
[C---:B------:R-:W-:Y:S02]  /*62a0*/  ISETP.GT.U32.AND P3, PT, R29.reuse, R8, PT ;  /* 0x000000081d00720c */ /* 0x040fe40003f64070 */
[C---:B------:R-:W-:Y:S02]  /*62b0*/  ISETP.GT.U32.AND P4, PT, R29.reuse, R7, PT ;  /* 0x000000071d00720c */ /* 0x040fe40003f84070 */
[C---:B------:R-:W-:Y:S02]  /*62c0*/  ISETP.GT.U32.AND P5, PT, R29.reuse, R6, PT ;  /* 0x000000061d00720c */ /* 0x040fe40003fa4070 */
[C---:B------:R-:W-:Y:S02]  /*62d0*/  ISETP.GT.U32.AND P0, PT, R29.reuse, R5, PT ;  /* 0x000000051d00720c */ /* 0x040fe40003f04070 */
[C---:B------:R-:W-:Y:S02]  /*62e0*/  ISETP.GT.U32.AND P6, PT, R29.reuse, R60, PT ;  /* 0x0000003c1d00720c */ /* 0x040fe40003fc4070 */
[----:B------:R-:W-:Y:S01]  /*62f0*/  ISETP.GT.U32.AND P1, PT, R29, R33, PT ;  /* 0x000000211d00720c */ /* 0x000fe20003f24070 */
[--C-:B------:R-:W-:Y:S01]  /*6300*/  @!P2 IMAD.IADD R9, R9, 0x1, -R29.reuse ;  /* 0x000000010909a824 */ /* 0x100fe200078e0a1d */
[----:B------:R-:W-:Y:S01]  /*6310*/  IABS R54, R54 ;  /* 0x0000003600367213 */ /* 0x000fe20000000000 */
[--C-:B------:R-:W-:Y:S01]  /*6320*/  @!P3 IMAD.IADD R8, R8, 0x1, -R29.reuse ;  /* 0x000000010808b824 */ /* 0x100fe200078e0a1d */
[C---:B------:R-:W-:Y:S01]  /*6330*/  ISETP.GT.U32.AND P2, PT, R29.reuse, R17, PT ;  /* 0x000000111d00720c */ /* 0x040fe20003f44070 */
[C---:B------:R-:W-:Y:S01]  /*6340*/  IMAD R52, R29.reuse, R30, R52 ;  /* 0x0000001e1d347224 */ /* 0x040fe200078e0234 */
[----:B------:R-:W-:Y:S01]  /*6350*/  ISETP.GT.U32.AND P3, PT, R29, R16, PT ;  /* 0x000000101d00720c */ /* 0x000fe20003f64070 */
[----:B------:R-:W-:Y:S01]  /*6360*/  @!P4 IMAD.IADD R7, R7, 0x1, -R29 ;  /* 0x000000010707c824 */ /* 0x000fe200078e0a1d */
[----:B------:R-:W-:Y:S01]  /*6370*/  ISETP.GT.U32.AND P4, PT, R29, R15, PT ;  /* 0x0000000f1d00720c */ /* 0x000fe20003f84070 */
[----:B------:R-:W-:-:S04]  /*6380*/  IMAD.HI.U32 R30, R28, R54, RZ ;  /* 0x000000361c1e7227 */ /* 0x000fc800078e00ff */
[--C-:B------:R-:W-:Y:S01]  /*6390*/  @!P5 IMAD.IADD R6, R6, 0x1, -R29.reuse ;  /* 0x000000010606d824 */ /* 0x100fe200078e0a1d */
[----:B------:R-:W-:Y:S01]  /*63a0*/  ISETP.GT.U32.AND P5, PT, R29, R14, PT ;  /* 0x0000000e1d00720c */ /* 0x000fe20003fa4070 */
[----:B------:R-:W-:Y:S02]  /*63b0*/  IMAD.MOV R30, RZ, RZ, -R30 ;  /* 0x000000ffff1e7224 */ /* 0x000fe400078e0a1e */
[--C-:B------:R-:W-:Y:S01]  /*63c0*/  @!P0 IMAD.IADD R5, R5, 0x1, -R29.reuse ;  /* 0x0000000105058824 */ /* 0x100fe200078e0a1d */
[----:B------:R-:W-:Y:S01]  /*63d0*/  ISETP.GT.U32.AND P0, PT, R29, R13, PT ;  /* 0x0000000d1d00720c */ /* 0x000fe20003f04070 */
[--C-:B------:R-:W-:Y:S02]  /*63e0*/  @!P6 IMAD.IADD R60, R60, 0x1, -R29.reuse ;  /* 0x000000013c3ce824 */ /* 0x100fe400078e0a1d */
[----:B------:R-:W-:Y:S02]  /*63f0*/  @!P1 IMAD.IADD R33, R33, 0x1, -R29 ;  /* 0x0000000121219824 */ /* 0x000fe400078e0a1d */
[----:B------:R-:W-:-:S02]  /*6400*/  IMAD R54, R29, R30, R54 ;  /* 0x0000001e1d367224 */ /* 0x000fc400078e0236 */
[----:B------:R-:W-:-:S04]  /*6410*/  IMAD.HI.U32 R30, R28, R57, RZ ;  /* 0x000000391c1e7227 */ /* 0x000fc800078e00ff */
[--C-:B------:R-:W-:Y:S02]  /*6420*/  @!P2 IMAD.IADD R17, R17, 0x1, -R29.reuse ;  /* 0x000000011111a824 */ /* 0x100fe400078e0a1d */
[--C-:B------:R-:W-:Y:S01]  /*6430*/  @!P3 IMAD.IADD R16, R16, 0x1, -R29.reuse ;  /* 0x000000011010b824 */ /* 0x100fe200078e0a1d */
[----:B------:R-:W-:Y:S01]  /*6440*/  IABS R58, R58 ;  /* 0x0000003a003a7213 */ /* 0x000fe20000000000 */
[----:B------:R-:W-:Y:S02]  /*6450*/  IMAD.MOV R30, RZ, RZ, -R30 ;  /* 0x000000ffff1e7224 */ /* 0x000fe400078e0a1e */
[--C-:B------:R-:W-:Y:S02]  /*6460*/  @!P4 IMAD.IADD R15, R15, 0x1, -R29.reuse ;  /* 0x000000010f0fc824 */ /* 0x100fe400078e0a1d */
[----:B------:R-:W-:Y:S02]  /*6470*/  @!P5 IMAD.IADD R14, R14, 0x1, -R29 ;  /* 0x000000010e0ed824 */ /* 0x000fe400078e0a1d */
[----:B------:R-:W-:-:S02]  /*6480*/  IMAD R57, R29, R30, R57 ;  /* 0x0000001e1d397224 */ /* 0x000fc400078e0239 */
[----:B------:R-:W-:-:S04]  /*6490*/  IMAD.HI.U32 R30, R28, R58, RZ ;  /* 0x0000003a1c1e7227 */ /* 0x000fc800078e00ff */
[----:B------:R-:W-:Y:S02]  /*64a0*/  @!P0 IMAD.IADD R13, R13, 0x1, -R29 ;  /* 0x000000010d0d8824 */ /* 0x000fe400078e0a1d */
[----:B------:R-:W-:Y:S01]  /*64b0*/  IMAD.MOV R30, RZ, RZ, -R30 ;  /* 0x000000ffff1e7224 */ /* 0x000fe200078e0a1e */
[----:B------:R-:W-:Y:S03]  /*64c0*/  STL [R1+0x6c], R9 ;  /* 0x00006c0901007387 */ /* 0x000fe60000100800 */
[----:B------:R-:W-:Y:S01]  /*64d0*/  IMAD R58, R29, R30, R58 ;  /* 0x0000001e1d3a7224 */ /* 0x000fe200078e023a */
[----:B------:R-:W-:Y:S01]  /*64e0*/  STL [R1+0x68], R8 ;  /* 0x0000680801007387 */ /* 0x000fe20000100800 */
[----:B------:R-:W-:-:S03]  /*64f0*/  IMAD.HI.U32 R30, R28, R59, RZ ;  /* 0x0000003b1c1e7227 */ /* 0x000fc600078e00ff */
[----:B------:R-:W-:Y:S01]  /*6500*/  STL [R1+0x64], R7 ;  /* 0x0000640701007387 */ /* 0x000fe20000100800 */
[----:B------:R-:W-:-:S03]  /*6510*/  IMAD.MOV R30, RZ, RZ, -R30 ;  /* 0x000000ffff1e7224 */ /* 0x000fc600078e0a1e */
[----:B------:R-:W-:Y:S04]  /*6520*/  STL [R1+0x60], R6 ;  /* 0x0000600601007387 */ /* 0x000fe80000100800 */
[----:B------:R0:W-:Y:S04]  /*6530*/  STL [R1+0x58], R60 ;  /* 0x0000583c01007387 */ /* 0x0001e80000100800 */
[----:B------:R1:W-:Y:S01]  /*6540*/  STL [R1+0x5c], R5 ;  /* 0x00005c0501007387 */ /* 0x0003e20000100800 */
[----:B------:R-:W-:-:S03]  /*6550*/  IMAD R59, R29, R30, R59 ;  /* 0x0000001e1d3b7224 */ /* 0x000fc600078e023b */
[----:B0-----:R-:W5:Y:S04]  /*6560*/  LDL.LU R60, [R1+0x2668] ;  /* 0x00266800013c7983 */ /* 0x001f680000300800 */
[----:B------:R-:W5:Y:S04]  /*6570*/  LDL.LU R9, [R1+0x20] ;  /* 0x0000200001097983 */ /* 0x000f680000300800 */
[----:B------:R-:W5:Y:S04]  /*6580*/  LDL.LU R8, [R1+0x1c] ;  /* 0x00001c0001087983 */ /* 0x000f680000300800 */
[----:B------:R-:W5:Y:S04]  /*6590*/  LDL.LU R7, [R1+0x18] ;  /* 0x0000180001077983 */ /* 0x000f680000300800 */
[----:B------:R-:W5:Y:S04]  /*65a0*/  LDL.LU R6, [R1+0x14] ;  /* 0x0000140001067983 */ /* 0x000f680000300800 */
[----:B-1----:R-:W5:Y:S04]  /*65b0*/  LDL.LU R5, [R1+0x10] ;  /* 0x0000100001057983 */ /* 0x002f680000300800 */
[----:B------:R-:W5:Y:S04]  /*65c0*/  LDL.LU R30, [R1+0xc] ;  /* 0x00000c00011e7983 */ /* 0x000f680000300800 */
[----:B------:R-:W5:Y:S04]  /*65d0*/  LDL.LU R31, [R1+0x8] ;  /* 0x00000800011f7983 */ /* 0x000f680000300800 */
[----:B------:R-:W5:Y:S01]  /*65e0*/  LDL.LU R32, [R1+0x4] ;  /* 0x0000040001207983 */ /* 0x000f620000300800 */
[----:B---3--:R-:W-:-:S02]  /*65f0*/  ISETP.GT.U32.AND P6, PT, R29, R12, PT ;  /* 0x0000000c1d00720c */ /* 0x008fc40003fc4070 */
[C---:B----4-:R-:W-:Y:S02]  /*6600*/  ISETP.GT.U32.AND P1, PT, R29.reuse, R11, PT ;  /* 0x0000000b1d00720c */ /* 0x050fe40003f24070 */
[C---:B--2---:R-:W-:Y:S02]  /*6610*/  ISETP.GT.U32.AND P2, PT, R29.reuse, R10, PT ;  /* 0x0000000a1d00720c */ /* 0x044fe40003f44070 */
[C---:B-----5:R-:W-:Y:S02]  /*6620*/  ISETP.GT.U32.AND P3, PT, R29.reuse, R4, PT ;  /* 0x000000041d00720c */ /* 0x060fe40003f64070 */
[----:B------:R-:W-:-:S05]  /*6630*/  ISETP.GT.U32.AND P4, PT, R29, R3, PT ;  /* 0x000000031d00720c */ /* 0x000fca0003f84070 */
[--C-:B------:R-:W-:Y:S01]  /*6640*/  @!P6 IMAD.IADD R12, R12, 0x1, -R29.reuse ;  /* 0x000000010c0ce824 */ /* 0x100fe200078e0a1d */
[----:B------:R-:W-:Y:S01]  /*6650*/  ISETP.GT.U32.AND P6, PT, R29, R33, PT ;  /* 0x000000211d00720c */ /* 0x000fe20003fc4070 */
[--C-:B------:R-:W-:Y:S01]  /*6660*/  @!P1 IMAD.IADD R11, R11, 0x1, -R29.reuse ;  /* 0x000000010b0b9824 */ /* 0x100fe200078e0a1d */
[C---:B------:R-:W-:Y:S01]  /*6670*/  ISETP.GT.U32.AND P1, PT, R29.reuse, R17, PT ;  /* 0x000000111d00720c */ /* 0x040fe20003f24070 */
[--C-:B------:R-:W-:Y:S01]  /*6680*/  @!P2 IMAD.IADD R10, R10, 0x1, -R29.reuse ;  /* 0x000000010a0aa824 */ /* 0x100fe200078e0a1d */
[C---:B------:R-:W-:Y:S02]  /*6690*/  ISETP.GT.U32.AND P2, PT, R29.reuse, R16, PT ;  /* 0x000000101d00720c */ /* 0x040fe40003f44070 */
[C---:B------:R-:W-:Y:S01]  /*66a0*/  ISETP.GT.U32.AND P5, PT, R29.reuse, R2, PT ;  /* 0x000000021d00720c */ /* 0x040fe20003fa4070 */
[--C-:B------:R-:W-:Y:S01]  /*66b0*/  @!P3 IMAD.IADD R4, R4, 0x1, -R29.reuse ;  /* 0x000000010404b824 */ /* 0x100fe200078e0a1d */
[----:B------:R-:W-:Y:S01]  /*66c0*/  ISETP.GT.U32.AND P3, PT, R29, R15, PT ;  /* 0x0000000f1d00720c */ /* 0x000fe20003f64070 */
[----:B------:R-:W-:Y:S01]  /*66d0*/  @!P4 IMAD.IADD R3, R3, 0x1, -R29 ;  /* 0x000000010303c824 */ /* 0x000fe200078e0a1d */
[----:B------:R-:W-:-:S02]  /*66e0*/  ISETP.GT.U32.AND P4, PT, R29, R14, PT ;  /* 0x0000000e1d00720c */ /* 0x000fc40003f84070 */
[----:B------:R-:W-:-:S07]  /*66f0*/  ISETP.GT.U32.AND P0, PT, R29, R61, PT ;  /* 0x0000003d1d00720c */ /* 0x000fce0003f04070 */
[--C-:B------:R-:W-:Y:S01]  /*6700*/  @!P5 IMAD.IADD R2, R2, 0x1, -R29.reuse ;  /* 0x000000010202d824 */ /* 0x100fe200078e0a1d */
[----:B------:R-:W-:Y:S01]  /*6710*/  ISETP.GT.U32.AND P5, PT, R29, R13, PT ;  /* 0x0000000d1d00720c */ /* 0x000fe20003fa4070 */
[--C-:B------:R-:W-:Y:S02]  /*6720*/  @!P6 IMAD.IADD R33, R33, 0x1, -R29.reuse ;  /* 0x000000012121e824 */ /* 0x100fe400078e0a1d */
[--C-:B------:R-:W-:Y:S01]  /*6730*/  @!P1 IMAD.IADD R17, R17, 0x1, -R29.reuse ;  /* 0x0000000111119824 */ /* 0x100fe200078e0a1d */
[C---:B------:R-:W-:Y:S01]  /*6740*/  ISETP.GT.U32.AND P1, PT, R29.reuse, R11, PT ;  /* 0x0000000b1d00720c */ /* 0x040fe20003f24070 */
[--C-:B------:R-:W-:Y:S01]  /*6750*/  @!P2 IMAD.IADD R16, R16, 0x1, -R29.reuse ;  /* 0x000000011010a824 */ /* 0x100fe200078e0a1d */
[----:B------:R-:W-:Y:S01]  /*6760*/  ISETP.GT.U32.AND P2, PT, R29, R10, PT ;  /* 0x0000000a1d00720c */ /* 0x000fe20003f44070 */
[--C-:B------:R-:W-:Y:S01]  /*6770*/  @!P0 IMAD.IADD R61, R61, 0x1, -R29.reuse ;  /* 0x000000013d3d8824 */ /* 0x100fe200078e0a1d */
[----:B------:R-:W-:Y:S01]  /*6780*/  ISETP.GT.U32.AND P0, PT, R29, R12, PT ;  /* 0x0000000c1d00720c */ /* 0x000fe20003f04070 */
[--C-:B------:R-:W-:Y:S01]  /*6790*/  @!P3 IMAD.IADD R15, R15, 0x1, -R29.reuse ;  /* 0x000000010f0fb824 */ /* 0x100fe200078e0a1d */
[----:B------:R0:W-:Y:S01]  /*67a0*/  STL [R1+0x54], R33 ;  /* 0x0000542101007387 */ /* 0x0001e20000100800 */
[C---:B------:R-:W-:Y:S01]  /*67b0*/  ISETP.GT.U32.AND P3, PT, R29.reuse, R4, PT ;  /* 0x000000041d00720c */ /* 0x040fe20003f64070 */
[--C-:B------:R-:W-:Y:S01]  /*67c0*/  @!P4 IMAD.IADD R14, R14, 0x1, -R29.reuse ;  /* 0x000000010e0ec824 */ /* 0x100fe200078e0a1d */
[----:B------:R-:W-:Y:S01]  /*67d0*/  ISETP.GT.U32.AND P4, PT, R29, R3, PT ;  /* 0x000000031d00720c */ /* 0x000fe20003f84070 */
[--C-:B------:R-:W-:Y:S01]  /*67e0*/  @!P5 IMAD.IADD R13, R13, 0x1, -R29.reuse ;  /* 0x000000010d0dd824 */ /* 0x100fe200078e0a1d */
[C---:B------:R-:W-:Y:S01]  /*67f0*/  ISETP.GT.U32.AND P5, PT, R29.reuse, R2, PT ;  /* 0x000000021d00720c */ /* 0x040fe20003fa4070 */
[----:B0-----:R-:W2:Y:S04]  /*6800*/  LDL.LU R33, [R1] ;  /* 0x0000000001217983 */ /* 0x001ea80000300800 */
[----:B------:R0:W-:Y:S01]  /*6810*/  STL [R1+0x50], R17 ;  /* 0x0000501101007387 */ /* 0x0001e20000100800 */
[----:B------:R-:W-:Y:S01]  /*6820*/  ISETP.GT.U32.AND P6, PT, R29, R61, PT ;  /* 0x0000003d1d00720c */ /* 0x000fe20003fc4070 */
[----:B------:R-:W-:-:S02]  /*6830*/  @!P0 IMAD.IADD R12, R12, 0x1, -R29 ;  /* 0x000000010c0c8824 */ /* 0x000fc400078e0a1d */
[--C-:B------:R-:W-:Y:S01]  /*6840*/  @!P1 IMAD.IADD R11, R11, 0x1, -R29.reuse ;  /* 0x000000010b0b9824 */ /* 0x100fe200078e0a1d */
[----:B0-----:R-:W3:Y:S04]  /*6850*/  LDL.LU R17, [R1+0x2664] ;  /* 0x0026640001117983 */ /* 0x001ee80000300800 */
[----:B------:R0:W-:Y:S01]  /*6860*/  STL [R1+0x4c], R16 ;  /* 0x00004c1001007387 */ /* 0x0001e20000100800 */
[----:B------:R-:W-:-:S03]  /*6870*/  @!P2 IMAD.IADD R10, R10, 0x1, -R29 ;  /* 0x000000010a0aa824 */ /* 0x000fc600078e0a1d */
[----:B0-----:R-:W4:Y:S04]  /*6880*/  LDL.LU R16, [R1+0x2660] ;  /* 0x0026600001107983 */ /* 0x001f280000300800 */
[----:B------:R0:W-:Y:S01]  /*6890*/  STL [R1+0x48], R15 ;  /* 0x0000480f01007387 */ /* 0x0001e20000100800 */
[----:B------:R-:W-:-:S03]  /*68a0*/  @!P3 IMAD.IADD R4, R4, 0x1, -R29 ;  /* 0x000000010404b824 */ /* 0x000fc600078e0a1d */
[----:B0-----:R-:W5:Y:S04]  /*68b0*/  LDL.LU R15, [R1+0x265c] ;  /* 0x00265c00010f7983 */ /* 0x001f680000300800 */
[----:B------:R0:W-:Y:S01]  /*68c0*/  STL [R1+0x44], R14 ;  /* 0x0000440e01007387 */ /* 0x0001e20000100800 */
[----:B------:R-:W-:-:S03]  /*68d0*/  @!P4 IMAD.IADD R3, R3, 0x1, -R29 ;  /* 0x000000010303c824 */ /* 0x000fc600078e0a1d */
[----:B0-----:R-:W3:Y:S04]  /*68e0*/  LDL.LU R14, [R1+0x2658] ;  /* 0x00265800010e7983 */ /* 0x001ee80000300800 */
[----:B------:R0:W-:Y:S01]  /*68f0*/  STL [R1+0x40], R13 ;  /* 0x0000400d01007387 */ /* 0x0001e20000100800 */
[----:B------:R-:W-:-:S03]  /*6900*/  @!P5 IMAD.IADD R2, R2, 0x1, -R29 ;  /* 0x000000010202d824 */ /* 0x000fc600078e0a1d */
[----:B0-----:R-:W3:Y:S04]  /*6910*/  LDL.LU R13, [R1+0x2654] ;  /* 0x00265400010d7983 */ /* 0x001ee80000300800 */
[----:B------:R0:W-:Y:S01]  /*6920*/  STL [R1+0x3c], R12 ;  /* 0x00003c0c01007387 */ /* 0x0001e20000100800 */
[----:B------:R-:W-:-:S03]  /*6930*/  @!P6 IMAD.IADD R61, R61, 0x1, -R29 ;  /* 0x000000013d3de824 */ /* 0x000fc600078e0a1d */
[----:B0-----:R-:W3:Y:S04]  /*6940*/  LDL.LU R12, [R1+0x2650] ;  /* 0x00265000010c7983 */ /* 0x001ee80000300800 */
[----:B------:R0:W-:Y:S04]  /*6950*/  STL [R1+0x38], R11 ;  /* 0x0000380b01007387 */ /* 0x0001e80000100800 */
        /* <DEDUP_REMOVED lines=10> */
[----:B0-----:R-:W4:Y:S01]  /*6a00*/  LDL.LU R61, [R1+0x2638] ;  /* 0x00263800013d7983 */ /* 0x001f220000300800 */
[----:B------:R-:W-:-:S02]  /*6a10*/  ISETP.GT.U32.AND P0, PT, R29, R9, PT ;  /* 0x000000091d00720c */ /* 0x000fc40003f04070 */
[C---:B------:R-:W-:Y:S02]  /*6a20*/  ISETP.GT.U32.AND P1, PT, R29.reuse, R8, PT ;  /* 0x000000081d00720c */ /* 0x040fe40003f24070 */
[C---:B------:R-:W-:Y:S02]  /*6a30*/  ISETP.GT.U32.AND P2, PT, R29.reuse, R7, PT ;  /* 0x000000071d00720c */ /* 0x040fe40003f44070 */
[C---:B------:R-:W-:Y:S02]  /*6a40*/  ISETP.GT.U32.AND P3, PT, R29.reuse, R6, PT ;  /* 0x000000061d00720c */ /* 0x040fe40003f64070 */
[----:B------:R-:W-:-:S05]  /*6a50*/  ISETP.GT.U32.AND P6, PT, R29, R31, PT ;  /* 0x0000001f1d00720c */ /* 0x000fca0003fc4070 */
[--C-:B------:R-:W-:Y:S01]  /*6a60*/  @!P0 IMAD.IADD R9, R9, 0x1, -R29.reuse ;  /* 0x0000000109098824 */ /* 0x100fe200078e0a1d */
[----:B------:R-:W-:Y:S01]  /*6a70*/  ISETP.GT.U32.AND P0, PT, R29, R32, PT ;  /* 0x000000201d00720c */ /* 0x000fe20003f04070 */
[--C-:B------:R-:W-:Y:S02]  /*6a80*/  @!P1 IMAD.IADD R8, R8, 0x1, -R29.reuse ;  /* 0x0000000108089824 */ /* 0x100fe400078e0a1d */
[--C-:B------:R-:W-:Y:S01]  /*6a90*/  @!P2 IMAD.IADD R7, R7, 0x1, -R29.reuse ;  /* 0x000000010707a824 */ /* 0x100fe200078e0a1d */
[----:B------:R-:W-:Y:S01]  /*6aa0*/  ISETP.GT.U32.AND P4, PT, R29, R5, PT ;  /* 0x000000051d00720c */ /* 0x000fe20003f84070 */
[--C-:B------:R-:W-:Y:S02]  /*6ab0*/  @!P3 IMAD.IADD R6, R6, 0x1, -R29.reuse ;  /* 0x000000010606b824 */ /* 0x100fe400078e0a1d */
[----:B------:R-:W-:Y:S01]  /*6ac0*/  @!P6 IMAD.IADD R31, R31, 0x1, -R29 ;  /* 0x000000011f1fe824 */ /* 0x000fe200078e0a1d */
[----:B------:R-:W-:-:S05]  /*6ad0*/  ISETP.GT.U32.AND P6, PT, R29, R9, PT ;  /* 0x000000091d00720c */ /* 0x000fca0003fc4070 */
[----:B------:R-:W-:Y:S01]  /*6ae0*/  @!P0 IMAD.IADD R32, R32, 0x1, -R29 ;  /* 0x0000000120208824 */ /* 0x000fe200078e0a1d */
[----:B------:R-:W-:-:S03]  /*6af0*/  ISETP.GT.U32.AND P0, PT, R29, R8, PT ;  /* 0x000000081d00720c */ /* 0x000fc60003f04070 */
[----:B------:R-:W-:-:S04]  /*6b00*/  @!P4 IMAD.IADD R5, R5, 0x1, -R29 ;  /* 0x000000010505c824 */ /* 0x000fc800078e0a1d */
[----:B------:R-:W-:-:S06]  /*6b10*/  @!P6 IMAD.IADD R9, R9, 0x1, -R29 ;  /* 0x000000010909e824 */ /* 0x000fcc00078e0a1d */
[----:B------:R-:W-:Y:S01]  /*6b20*/  @!P0 IMAD.IADD R8, R8, 0x1, -R29 ;  /* 0x0000000108088824 */ /* 0x000fe200078e0a1d */
[----:B------:R0:W-:Y:S04]  /*6b30*/  STL [R1+0x20], R9 ;  /* 0x0000200901007387 */ /* 0x0001e80000100800 */
[----:B0-----:R-:W5:Y:S04]  /*6b40*/  LDL.LU R9, [R1+0x2634] ;  /* 0x0026340001097983 */ /* 0x001f680000300800 */
[----:B------:R0:W-:Y:S04]  /*6b50*/  STL [R1+0x1c], R8 ;  /* 0x00001c0801007387 */ /* 0x0001e80000100800 */
[----:B0-----:R-:W5:Y:S01]  /*6b60*/  LDL.LU R8, [R1+0x2630] ;  /* 0x0026300001087983 */ /* 0x001f620000300800 */
[----:B--2---:R-:W-:-:S13]  /*6b70*/  ISETP.GT.U32.AND P1, PT, R29, R33, PT ;  /* 0x000000211d00720c */ /* 0x004fda0003f24070 */
[----:B------:R-:W-:Y:S01]  /*6b80*/  @!P1 IMAD.IADD R33, R33, 0x1, -R29 ;  /* 0x0000000121219824 */ /* 0x000fe200078e0a1d */
[----:B------:R-:W-:-:S13]  /*6b90*/  ISETP.GT.U32.AND P1, PT, R29, R7, PT ;  /* 0x000000071d00720c */ /* 0x000fda0003f24070 */
[----:B------:R-:W-:-:S05]  /*6ba0*/  @!P1 IMAD.IADD R7, R7, 0x1, -R29 ;  /* 0x0000000107079824 */ /* 0x000fca00078e0a1d */
[----:B------:R0:W-:Y:S04]  /*6bb0*/  STL [R1+0x18], R7 ;  /* 0x0000180701007387 */ /* 0x0001e80000100800 */
[----:B0-----:R-:W2:Y:S01]  /*6bc0*/  LDL.LU R7, [R1+0x262c] ;  /* 0x00262c0001077983 */ /* 0x001ea20000300800 */
[C---:B---3--:R-:W-:Y:S02]  /*6bd0*/  ISETP.GT.U32.AND P3, PT, R29.reuse, R2, PT ;  /* 0x000000021d00720c */ /* 0x048fe40003f64070 */
[----:B----4-:R-:W-:-:S11]  /*6be0*/  ISETP.GT.U32.AND P2, PT, R29, R61, PT ;  /* 0x0000003d1d00720c */ /* 0x010fd60003f44070 */
[--C-:B------:R-:W-:Y:S01]  /*6bf0*/  @!P3 IMAD.IADD R2, R2, 0x1, -R29.reuse ;  /* 0x000000010202b824 */ /* 0x100fe200078e0a1d */
[----:B------:R-:W-:Y:S01]  /*6c00*/  ISETP.GT.U32.AND P3, PT, R29, R5, PT ;  /* 0x000000051d00720c */ /* 0x000fe20003f64070 */
[----:B------:R-:W-:Y:S01]  /*6c10*/  @!P2 IMAD.IADD R61, R61, 0x1, -R29 ;  /* 0x000000013d3da824 */ /* 0x000fe200078e0a1d */
[----:B------:R-:W-:-:S11]  /*6c20*/  ISETP.GT.U32.AND P2, PT, R29, R6, PT ;  /* 0x000000061d00720c */ /* 0x000fd60003f44070 */
[--C-:B------:R-:W-:Y:S02]  /*6c30*/  @!P3 IMAD.IADD R5, R5, 0x1, -R29.reuse ;  /* 0x000000010505b824 */ /* 0x100fe400078e0a1d */
[----:B------:R-:W-:-:S05]  /*6c40*/  @!P2 IMAD.IADD R6, R6, 0x1, -R29 ;  /* 0x000000010606a824 */ /* 0x000fca00078e0a1d */
[----:B------:R0:W-:Y:S04]  /*6c50*/  STL [R1+0x14], R6 ;  /* 0x0000140601007387 */ /* 0x0001e80000100800 */
[----:B0-----:R-:W3:Y:S04]  /*6c60*/  LDL.LU R6, [R1+0x2628] ;  /* 0x0026280001067983 */ /* 0x001ee80000300800 */
[----:B------:R0:W-:Y:S04]  /*6c70*/  STL [R1+0x10], R5 ;  /* 0x0000100501007387 */ /* 0x0001e80000100800 */
[----:B0-----:R-:W4:Y:S01]  /*6c80*/  LDL.LU R5, [R1+0x2624] ;  /* 0x0026240001057983 */ /* 0x001f220000300800 */
[----:B------:R-:W-:-:S02]  /*6c90*/  ISETP.GT.U32.AND P5, PT, R29, R30, PT ;  /* 0x0000001e1d00720c */ /* 0x000fc40003fa4070 */
[----:B------:R-:W-:-:S11]  /*6ca0*/  ISETP.GT.U32.AND P4, PT, R29, R3, PT ;  /* 0x000000031d00720c */ /* 0x000fd60003f84070 */
[--C-:B------:R-:W-:Y:S01]  /*6cb0*/  @!P5 IMAD.IADD R30, R30, 0x1, -R29.reuse ;  /* 0x000000011e1ed824 */ /* 0x100fe200078e0a1d */
[----:B------:R-:W-:Y:S01]  /*6cc0*/  ISETP.GT.U32.AND P5, PT, R29, R4, PT ;  /* 0x000000041d00720c */ /* 0x000fe20003fa4070 */
[----:B------:R-:W-:Y:S01]  /*6cd0*/  @!P4 IMAD.IADD R3, R3, 0x1, -R29 ;  /* 0x000000010303c824 */ /* 0x000fe200078e0a1d */
[C---:B------:R-:W-:Y:S02]  /*6ce0*/  ISETP.GT.U32.AND P0, PT, R29.reuse, R32, PT ;  /* 0x000000201d00720c */ /* 0x040fe40003f04070 */
[C---:B------:R-:W-:Y:S02]  /*6cf0*/  ISETP.GT.U32.AND P4, PT, R29.reuse, R30, PT ;  /* 0x0000001e1d00720c */ /* 0x040fe40003f84070 */
[C---:B------:R-:W-:Y:S02]  /*6d00*/  ISETP.GT.U32.AND P2, PT, R29.reuse, R61, PT ;  /* 0x0000003d1d00720c */ /* 0x040fe40003f44070 */
[----:B------:R-:W-:-:S05]  /*6d10*/  ISETP.GT.U32.AND P1, PT, R29, R33, PT ;  /* 0x000000211d00720c */ /* 0x000fca0003f24070 */
[--C-:B------:R-:W-:Y:S01]  /*6d20*/  @!P5 IMAD.IADD R4, R4, 0x1, -R29.reuse ;  /* 0x000000010404d824 */ /* 0x100fe200078e0a1d */
[C---:B------:R-:W-:Y:S02]  /*6d30*/  ISETP.GT.U32.AND P5, PT, R29.reuse, R31, PT ;  /* 0x0000001f1d00720c */ /* 0x040fe40003fa4070 */
[----:B------:R-:W-:Y:S01]  /*6d40*/  ISETP.GT.U32.AND P3, PT, R29, R2, PT ;  /* 0x000000021d00720c */ /* 0x000fe20003f64070 */
[--C-:B------:R-:W-:Y:S02]  /*6d50*/  @!P4 IMAD.IADD R30, R30, 0x1, -R29.reuse ;  /* 0x000000011e1ec824 */ /* 0x100fe400078e0a1d */
[--C-:B------:R-:W-:Y:S02]  /*6d60*/  @!P0 IMAD.IADD R32, R32, 0x1, -R29.reuse ;  /* 0x0000000120208824 */ /* 0x100fe400078e0a1d */
[--C-:B------:R-:W-:Y:S01]  /*6d70*/  @!P2 IMAD.IADD R61, R61, 0x1, -R29.reuse ;  /* 0x000000013d3da824 */ /* 0x100fe200078e0a1d */
[----:B------:R-:W-:Y:S01]  /*6d80*/  STL [R1+0xc], R30 ;  /* 0x00000c1e01007387 */ /* 0x000fe20000100800 */
[----:B------:R-:W-:-:S04]  /*6d90*/  @!P1 IMAD.IADD R33, R33, 0x1, -R29 ;  /* 0x0000000121219824 */ /* 0x000fc800078e0a1d */
[--C-:B------:R-:W-:Y:S02]  /*6da0*/  @!P5 IMAD.IADD R31, R31, 0x1, -R29.reuse ;  /* 0x000000011f1fd824 */ /* 0x100fe400078e0a1d */
[----:B------:R-:W-:-:S03]  /*6db0*/  @!P3 IMAD.IADD R2, R2, 0x1, -R29 ;  /* 0x000000010202b824 */ /* 0x000fc600078e0a1d */
[----:B------:R-:W-:Y:S04]  /*6dc0*/  STL [R1+0x8], R31 ;  /* 0x0000081f01007387 */ /* 0x000fe80000100800 */
[----:B------:R-:W-:Y:S04]  /*6dd0*/  STL [R1+0x4], R32 ;  /* 0x0000042001007387 */ /* 0x000fe80000100800 */
[----:B------:R0:W-:Y:S04]  /*6de0*/  STL [R1+0x261c], R61 ;  /* 0x00261c3d01007387 */ /* 0x0001e80000100800 */
[----:B------:R1:W-:Y:S04]  /*6df0*/  STL [R1], R33 ;  /* 0x0000002101007387 */ /* 0x0003e80000100800 */
[----:B------:R1:W-:Y:S04]  /*6e00*/  STL [R1+0x2620], R2 ;  /* 0x0026200201007387 */ /* 0x0003e80000100800 */
[----:B0-----:R-:W4:Y:S04]  /*6e10*/  LDL R61, [R1+0x910] ;  /* 0x00091000013d7983 */ /* 0x001f280000100800 */
[----:B------:R-:W4:Y:S01]  /*6e20*/  LDL R32, [R1+0x914] ;  /* 0x0009140001207983 */ /* 0x000f220000100800 */
[----:B------:R-:W-:-:S02]  /*6e30*/  ISETP.GT.U32.AND P4, PT, R29, R3, PT ;  /* 0x000000031d00720c */ /* 0x000fc40003f84070 */
[C---:B------:R-:W-:Y:S02]  /*6e40*/  ISETP.GT.U32.AND P6, PT, R29.reuse, R4, PT ;  /* 0x000000041d00720c */ /* 0x040fe40003fc4070 */
[----:B-----5:R-:W-:-:S09]  /*6e50*/  ISETP.GT.U32.AND P2, PT, R29, R8, PT ;  /* 0x000000081d00720c */ /* 0x020fd20003f44070 */
[--C-:B------:R-:W-:Y:S01]  /*6e60*/  @!P4 IMAD.IADD R3, R3, 0x1, -R29.reuse ;  /* 0x000000010303c824 */ /* 0x100fe200078e0a1d */
[C---:B------:R-:W-:Y:S01]  /*6e70*/  ISETP.GT.U32.AND P4, PT, R29.reuse, R10, PT ;  /* 0x0000000a1d00720c */ /* 0x040fe20003f84070 */
[--C-:B------:R-:W-:Y:S01]  /*6e80*/  @!P6 IMAD.IADD R4, R4, 0x1, -R29.reuse ;  /* 0x000000010404e824 */ /* 0x100fe200078e0a1d */
[C---:B------:R-:W-:Y:S02]  /*6e90*/  ISETP.GT.U32.AND P3, PT, R29.reuse, R9, PT ;  /* 0x000000091d00720c */ /* 0x040fe40003f64070 */
[C---:B------:R-:W-:Y:S01]  /*6ea0*/  ISETP.GT.U32.AND P6, PT, R29.reuse, R11, PT ;  /* 0x0000000b1d00720c */ /* 0x040fe20003fc4070 */
[----:B------:R-:W-:Y:S01]  /*6eb0*/  @!P2 IMAD.IADD R8, R8, 0x1, -R29 ;  /* 0x000000010808a824 */ /* 0x000fe200078e0a1d */
[----:B------:R-:W-:-:S07]  /*6ec0*/  ISETP.GT.U32.AND P2, PT, R29, R15, PT ;  /* 0x0000000f1d00720c */ /* 0x000fce0003f44070 */
[--C-:B------:R-:W-:Y:S01]  /*6ed0*/  @!P4 IMAD.IADD R10, R10, 0x1, -R29.reuse ;  /* 0x000000010a0ac824 */ /* 0x100fe200078e0a1d */
[C---:B------:R-:W-:Y:S02]  /*6ee0*/  ISETP.GT.U32.AND P4, PT, R29.reuse, R17, PT ;  /* 0x000000111d00720c */ /* 0x040fe40003f84070 */
[----:B--2---:R-:W-:Y:S01]  /*6ef0*/  ISETP.GT.U32.AND P1, PT, R29, R7, PT ;  /* 0x000000071d00720c */ /* 0x004fe20003f24070 */
[--C-:B------:R-:W-:Y:S01]  /*6f00*/  @!P3 IMAD.IADD R9, R9, 0x1, -R29.reuse ;  /* 0x000000010909b824 */ /* 0x100fe200078e0a1d */
[----:B------:R-:W-:Y:S01]  /*6f10*/  ISETP.GT.U32.AND P3, PT, R29, R16, PT ;  /* 0x000000101d00720c */ /* 0x000fe20003f64070 */
[----:B------:R-:W-:-:S10]  /*6f20*/  @!P6 IMAD.IADD R11, R11, 0x1, -R29 ;  /* 0x000000010b0be824 */ /* 0x000fd400078e0a1d */
[--C-:B------:R-:W-:Y:S01]  /*6f30*/  @!P1 IMAD.IADD R7, R7, 0x1, -R29.reuse ;  /* 0x0000000107079824 */ /* 0x100fe200078e0a1d */
[----:B------:R-:W-:Y:S01]  /*6f40*/  ISETP.GT.U32.AND P1, PT, R29, R14, PT ;  /* 0x0000000e1d00720c */ /* 0x000fe20003f24070 */
[--C-:B------:R-:W-:Y:S01]  /*6f50*/  @!P4 IMAD.IADD R17, R17, 0x1, -R29.reuse ;  /* 0x000000011111c824 */ /* 0x100fe200078e0a1d */
[----:B------:R-:W-:Y:S01]  /*6f60*/  ISETP.GT.U32.AND P4, PT, R29, R11, PT ;  /* 0x0000000b1d00720c */ /* 0x000fe20003f84070 */
[----:B------:R-:W-:Y:S01]  /*6f70*/  @!P2 IMAD.IADD R15, R15, 0x1, -R29 ;  /* 0x000000010f0fa824 */ /* 0x000fe200078e0a1d */
[----:B------:R-:W-:-:S09]  /*6f80*/  ISETP.GT.U32.AND P2, PT, R29, R9, PT ;  /* 0x000000091d00720c */ /* 0x000fd20003f44070 */
[--C-:B------:R-:W-:Y:S01]  /*6f90*/  @!P1 IMAD.IADD R14, R14, 0x1, -R29.reuse ;  /* 0x000000010e0e9824 */ /* 0x100fe200078e0a1d */
[C---:B------:R-:W-:Y:S01]  /*6fa0*/  ISETP.GT.U32.AND P1, PT, R29.reuse, R8, PT ;  /* 0x000000081d00720c */ /* 0x040fe20003f24070 */
[--C-:B------:R-:W-:Y:S01]  /*6fb0*/  @!P3 IMAD.IADD R16, R16, 0x1, -R29.reuse ;  /* 0x000000011010b824 */ /* 0x100fe200078e0a1d */
[----:B------:R-:W-:Y:S01]  /*6fc0*/  ISETP.GT.U32.AND P3, PT, R29, R10, PT ;  /* 0x0000000a1d00720c */ /* 0x000fe20003f64070 */
[--C-:B------:R-:W-:Y:S01]  /*6fd0*/  @!P4 IMAD.IADD R11, R11, 0x1, -R29.reuse ;  /* 0x000000010b0bc824 */ /* 0x100fe200078e0a1d */
[----:B------:R-:W-:Y:S01]  /*6fe0*/  ISETP.GT.U32.AND P4, PT, R29, R18, PT ;  /* 0x000000121d00720c */ /* 0x000fe20003f84070 */
[----:B------:R-:W-:Y:S01]  /*6ff0*/  @!P2 IMAD.IADD R9, R9, 0x1, -R29 ;  /* 0x000000010909a824 */ /* 0x000fe200078e0a1d */
[----:B------:R-:W-:-:S07]  /*7000*/  ISETP.GT.U32.AND P2, PT, R29, R15, PT ;  /* 0x0000000f1d00720c */ /* 0x000fce0003f44070 */
[--C-:B------:R-:W-:Y:S01]  /*7010*/  @!P1 IMAD.IADD R8, R8, 0x1, -R29.reuse ;  /* 0x0000000108089824 */ /* 0x100fe200078e0a1d */
[C---:B------:R-:W-:Y:S01]  /*7020*/  ISETP.GT.U32.AND P1, PT, R29.reuse, R14, PT ;  /* 0x0000000e1d00720c */ /* 0x040fe20003f24070 */
[--C-:B------:R-:W-:Y:S01]  /*7030*/  @!P3 IMAD.IADD R10, R10, 0x1, -R29.reuse ;  /* 0x000000010a0ab824 */ /* 0x100fe200078e0a1d */
[C---:B------:R-:W-:Y:S01]  /*7040*/  ISETP.GT.U32.AND P3, PT, R29.reuse, R16, PT ;  /* 0x000000101d00720c */ /* 0x040fe20003f64070 */
[--C-:B------:R-:W-:Y:S01]  /*7050*/  @!P4 IMAD.IADD R18, R18, 0x1, -R29.reuse ;  /* 0x000000011212c824 */ /* 0x100fe200078e0a1d */
[----:B------:R-:W-:Y:S01]  /*7060*/  ISETP.GT.U32.AND P4, PT, R29, R25, PT ;  /* 0x000000191d00720c */ /* 0x000fe20003f84070 */
[----:B------:R-:W-:Y:S01]  /*7070*/  @!P2 IMAD.IADD R15, R15, 0x1, -R29 ;  /* 0x000000010f0fa824 */ /* 0x000fe200078e0a1d */
[----:B------:R-:W-:-:S07]  /*7080*/  ISETP.GT.U32.AND P2, PT, R29, R22, PT ;  /* 0x000000161d00720c */ /* 0x000fce0003f44070 */
[--C-:B------:R-:W-:Y:S01]  /*7090*/  @!P1 IMAD.IADD R14, R14, 0x1, -R29.reuse ;  /* 0x000000010e0e9824 */ /* 0x100fe200078e0a1d */
[C---:B------:R-:W-:Y:S01]  /*70a0*/  ISETP.GT.U32.AND P1, PT, R29.reuse, R21, PT ;  /* 0x000000151d00720c */ /* 0x040fe20003f24070 */
[--C-:B------:R-:W-:Y:S01]  /*70b0*/  @!P3 IMAD.IADD R16, R16, 0x1, -R29.reuse ;  /* 0x000000011010b824 */ /* 0x100fe200078e0a1d */
[----:B------:R-:W-:Y:S01]  /*70c0*/  ISETP.GT.U32.AND P3, PT, R29, R23, PT ;  /* 0x000000171d00720c */ /* 0x000fe20003f64070 */
[--C-:B------:R-:W-:Y:S02]  /*70d0*/  @!P4 IMAD.IADD R25, R25, 0x1, -R29.reuse ;  /* 0x000000011919c824 */ /* 0x100fe400078e0a1d */
[----:B------:R-:W-:Y:S01]  /*70e0*/  @!P2 IMAD.IADD R22, R22, 0x1, -R29 ;  /* 0x000000011616a824 */ /* 0x000fe200078e0a1d */
[----:B------:R-:W-:-:S07]  /*70f0*/  ISETP.GT.U32.AND P2, PT, R29, R37, PT ;  /* 0x000000251d00720c */ /* 0x000fce0003f44070 */
[--C-:B------:R-:W-:Y:S01]  /*7100*/  @!P1 IMAD.IADD R21, R21, 0x1, -R29.reuse ;  /* 0x0000000115159824 */ /* 0x100fe200078e0a1d */
[----:B------:R-:W-:Y:S01]  /*7110*/  ISETP.GT.U32.AND P1, PT, R29, R36, PT ;  /* 0x000000241d00720c */ /* 0x000fe20003f24070 */
[----:B------:R-:W-:Y:S01]  /*7120*/  @!P3 IMAD.IADD R23, R23, 0x1, -R29 ;  /* 0x000000011717b824 */ /* 0x000fe200078e0a1d */
[C---:B------:R-:W-:Y:S02]  /*7130*/  ISETP.GT.U32.AND P3, PT, R29.reuse, R38, PT ;  /* 0x000000261d00720c */ /* 0x040fe40003f64070 */
[C---:B---3--:R-:W-:Y:S02]  /*7140*/  ISETP.GT.U32.AND P0, PT, R29.reuse, R6, PT ;  /* 0x000000061d00720c */ /* 0x048fe40003f04070 */
[----:B----4-:R-:W-:-:S11]  /*7150*/  ISETP.GT.U32.AND P5, PT, R29, R5, PT ;  /* 0x000000051d00720c */ /* 0x010fd60003fa4070 */
[--C-:B------:R-:W-:Y:S01]  /*7160*/  @!P0 IMAD.IADD R6, R6, 0x1, -R29.reuse ;  /* 0x0000000106068824 */ /* 0x100fe200078e0a1d */
[----:B------:R-:W-:Y:S01]  /*7170*/  ISETP.GT.U32.AND P0, PT, R29, R13, PT ;  /* 0x0000000d1d00720c */ /* 0x000fe20003f04070 */
[----:B------:R-:W-:Y:S01]  /*7180*/  @!P5 IMAD.IADD R5, R5, 0x1, -R29 ;  /* 0x000000010505d824 */ /* 0x000fe200078e0a1d */
[----:B------:R-:W-:-:S11]  /*7190*/  ISETP.GT.U32.AND P5, PT, R29, R12, PT ;  /* 0x0000000c1d00720c */ /* 0x000fd60003fa4070 */
[--C-:B------:R-:W-:Y:S01]  /*71a0*/  @!P0 IMAD.IADD R13, R13, 0x1, -R29.reuse ;  /* 0x000000010d0d8824 */ /* 0x100fe200078e0a1d */
[C---:B------:R-:W-:Y:S01]  /*71b0*/  ISETP.GT.U32.AND P0, PT, R29.reuse, R7, PT ;  /* 0x000000071d00720c */ /* 0x040fe20003f04070 */
[----:B------:R-:W-:Y:S01]  /*71c0*/  @!P5 IMAD.IADD R12, R12, 0x1, -R29 ;  /* 0x000000010c0cd824 */ /* 0x000fe200078e0a1d */
[----:B------:R-:W-:-:S11]  /*71d0*/  ISETP.GT.U32.AND P5, PT, R29, R6, PT ;  /* 0x000000061d00720c */ /* 0x000fd60003fa4070 */
[--C-:B------:R-:W-:Y:S01]  /*71e0*/  @!P0 IMAD.IADD R7, R7, 0x1, -R29.reuse ;  /* 0x0000000107078824 */ /* 0x100fe200078e0a1d */
[C---:B------:R-:W-:Y:S01]  /*71f0*/  ISETP.GT.U32.AND P0, PT, R29.reuse, R13, PT ;  /* 0x0000000d1d00720c */ /* 0x040fe20003f04070 */
[----:B------:R-:W-:Y:S01]  /*7200*/  @!P5 IMAD.IADD R6, R6, 0x1, -R29 ;  /* 0x000000010606d824 */ /* 0x000fe200078e0a1d */
[----:B------:R-:W-:-:S11]  /*7210*/  ISETP.GT.U32.AND P5, PT, R29, R12, PT ;  /* 0x0000000c1d00720c */ /* 0x000fd60003fa4070 */
[--C-:B------:R-:W-:Y:S01]  /*7220*/  @!P0 IMAD.IADD R13, R13, 0x1, -R29.reuse ;  /* 0x000000010d0d8824 */ /* 0x100fe200078e0a1d */
[C---:B------:R-:W-:Y:S02]  /*7230*/  ISETP.GT.U32.AND P0, PT, R29.reuse, R20, PT ;  /* 0x000000141d00720c */ /* 0x040fe40003f04070 */
[C---:B------:R-:W-:Y:S01]  /*7240*/  ISETP.GT.U32.AND P6, PT, R29.reuse, R5, PT ;  /* 0x000000051d00720c */ /* 0x040fe20003fc4070 */
[----:B------:R-:W-:Y:S01]  /*7250*/  @!P5 IMAD.IADD R12, R12, 0x1, -R29 ;  /* 0x000000010c0cd824 */ /* 0x000fe200078e0a1d */
[----:B------:R-:W-:-:S09]  /*7260*/  ISETP.GT.U32.AND P5, PT, R29, R19, PT ;  /* 0x000000131d00720c */ /* 0x000fd20003fa4070 */
[--C-:B------:R-:W-:Y:S01]  /*7270*/  @!P0 IMAD.IADD R20, R20, 0x1, -R29.reuse ;  /* 0x0000000114148824 */ /* 0x100fe200078e0a1d */
[----:B------:R-:W-:Y:S01]  /*7280*/  ISETP.GT.U32.AND P0, PT, R29, R35, PT ;  /* 0x000000231d00720c */ /* 0x000fe20003f04070 */
[--C-:B------:R-:W-:Y:S01]  /*7290*/  @!P6 IMAD.IADD R5, R5, 0x1, -R29.reuse ;  /* 0x000000010505e824 */ /* 0x100fe200078e0a1d */
[----:B------:R-:W-:Y:S01]  /*72a0*/  ISETP.GT.U32.AND P6, PT, R29, R17, PT ;  /* 0x000000111d00720c */ /* 0x000fe20003fc4070 */
[----:B------:R-:W-:Y:S01]  /*72b0*/  @!P5 IMAD.IADD R19, R19, 0x1, -R29 ;  /* 0x000000011313d824 */ /* 0x000fe200078e0a1d */
[----:B------:R-:W-:-:S09]  /*72c0*/  ISETP.GT.U32.AND P5, PT, R29, R34, PT ;  /* 0x000000221d00720c */ /* 0x000fd20003fa4070 */
[--C-:B------:R-:W-:Y:S01]  /*72d0*/  @!P0 IMAD.IADD R35, R35, 0x1, -R29.reuse ;  /* 0x0000000123238824 */ /* 0x100fe200078e0a1d */
[----:B------:R-:W-:Y:S01]  /*72e0*/  ISETP.GT.U32.AND P4, PT, R29, R19, PT ;  /* 0x000000131d00720c */ /* 0x000fe20003f84070 */
[--C-:B------:R-:W-:Y:S01]  /*72f0*/  @!P6 IMAD.IADD R17, R17, 0x1, -R29.reuse ;  /* 0x000000011111e824 */ /* 0x100fe200078e0a1d */
[C---:B------:R-:W-:Y:S02]  /*7300*/  ISETP.GT.U32.AND P0, PT, R29.reuse, R21, PT ;  /* 0x000000151d00720c */ /* 0x040fe40003f04070 */
[C---:B------:R-:W-:Y:S01]  /*7310*/  ISETP.GT.U32.AND P6, PT, R29.reuse, R24, PT ;  /* 0x000000181d00720c */ /* 0x040fe20003fc4070 */
[--C-:B------:R-:W-:Y:S02]  /*7320*/  @!P1 IMAD.IADD R36, R36, 0x1, -R29.reuse ;  /* 0x0000000124249824 */ /* 0x100fe400078e0a1d */
[----:B------:R-:W-:Y:S01]  /*7330*/  @!P5 IMAD.IADD R34, R34, 0x1, -R29 ;  /* 0x000000012222d824 */ /* 0x000fe200078e0a1d */
[C---:B------:R-:W-:Y:S02]  /*7340*/  ISETP.GT.U32.AND P5, PT, R29.reuse, R20, PT ;  /* 0x000000141d00720c */ /* 0x040fe40003fa4070 */
[----:B------:R-:W-:-:S03]  /*7350*/  ISETP.GT.U32.AND P1, PT, R29, R22, PT ;  /* 0x000000161d00720c */ /* 0x000fc60003f24070 */
[--C-:B------:R-:W-:Y:S01]  /*7360*/  @!P4 IMAD.IADD R19, R19, 0x1, -R29.reuse ;  /* 0x000000011313c824 */ /* 0x100fe200078e0a1d */
[----:B------:R-:W-:Y:S01]  /*7370*/  ISETP.GT.U32.AND P4, PT, R29, R25, PT ;  /* 0x000000191d00720c */ /* 0x000fe20003f84070 */
[--C-:B------:R-:W-:Y:S01]  /*7380*/  @!P2 IMAD.IADD R37, R37, 0x1, -R29.reuse ;  /* 0x000000012525a824 */ /* 0x100fe200078e0a1d */
[----:B------:R-:W-:Y:S01]  /*7390*/  ISETP.GT.U32.AND P2, PT, R29, R23, PT ;  /* 0x000000171d00720c */ /* 0x000fe20003f44070 */
[--C-:B------:R-:W-:Y:S01]  /*73a0*/  @!P0 IMAD.IADD R21, R21, 0x1, -R29.reuse ;  /* 0x0000000115158824 */ /* 0x100fe200078e0a1d */
[C---:B------:R-:W-:Y:S01]  /*73b0*/  ISETP.GT.U32.AND P0, PT, R29.reuse, R35, PT ;  /* 0x000000231d00720c */ /* 0x040fe20003f04070 */
[--C-:B------:R-:W-:Y:S02]  /*73c0*/  @!P6 IMAD.IADD R24, R24, 0x1, -R29.reuse ;  /* 0x000000011818e824 */ /* 0x100fe400078e0a1d */
[--C-:B------:R-:W-:Y:S02]  /*73d0*/  @!P3 IMAD.IADD R38, R38, 0x1, -R29.reuse ;  /* 0x000000012626b824 */ /* 0x100fe400078e0a1d */
[----:B------:R-:W-:Y:S01]  /*73e0*/  @!P5 IMAD.IADD R20, R20, 0x1, -R29 ;  /* 0x000000011414d824 */ /* 0x000fe200078e0a1d */
[----:B------:R-:W-:-:S02]  /*73f0*/  ISETP.GT.U32.AND P3, PT, R29, R24, PT ;  /* 0x000000181d00720c */ /* 0x000fc40003f64070 */
[C---:B------:R-:W-:Y:S01]  /*7400*/  ISETP.GT.U32.AND P5, PT, R29.reuse, R34, PT ;  /* 0x000000221d00720c */ /* 0x040fe20003fa4070 */
[--C-:B------:R-:W-:Y:S01]  /*7410*/  @!P1 IMAD.IADD R22, R22, 0x1, -R29.reuse ;  /* 0x0000000116169824 */ /* 0x100fe200078e0a1d */
[----:B------:R-:W-:Y:S01]  /*7420*/  ISETP.GT.U32.AND P6, PT, R29, R18, PT ;  /* 0x000000121d00720c */ /* 0x000fe20003fc4070 */
[--C-:B------:R-:W-:Y:S01]  /*7430*/  @!P4 IMAD.IADD R25, R25, 0x1, -R29.reuse ;  /* 0x000000011919c824 */ /* 0x100fe200078e0a1d */
[C---:B------:R-:W-:Y:S02]  /*7440*/  ISETP.GT.U32.AND P1, PT, R29.reuse, R36, PT ;  /* 0x000000241d00720c */ /* 0x040fe40003f24070 */
[----:B------:R-:W-:Y:S01]  /*7450*/  ISETP.GT.U32.AND P4, PT, R29, R40, PT ;  /* 0x000000281d00720c */ /* 0x000fe20003f84070 */
[--C-:B------:R-:W-:Y:S01]  /*7460*/  @!P2 IMAD.IADD R23, R23, 0x1, -R29.reuse ;  /* 0x000000011717a824 */ /* 0x100fe200078e0a1d */
[----:B------:R-:W-:Y:S01]  /*7470*/  ISETP.GT.U32.AND P2, PT, R29, R37, PT ;  /* 0x000000251d00720c */ /* 0x000fe20003f44070 */
[--C-:B------:R-:W-:Y:S01]  /*7480*/  @!P0 IMAD.IADD R35, R35, 0x1, -R29.reuse ;  /* 0x0000000123238824 */ /* 0x100fe200078e0a1d */
[C---:B------:R-:W-:Y:S01]  /*7490*/  ISETP.GT.U32.AND P0, PT, R29.reuse, R42, PT ;  /* 0x0000002a1d00720c */ /* 0x040fe20003f04070 */
        /* <DEDUP_REMOVED lines=9> */
[----:B------:R-:W-:Y:S01]  /*7530*/  ISETP.GT.U32.AND P4, PT, R29, R47, PT ;  /* 0x0000002f1d00720c */ /* 0x000fe20003f84070 */
[--C-:B------:R-:W-:Y:S01]  /*7540*/  @!P2 IMAD.IADD R37, R37, 0x1, -R29.reuse ;  /* 0x000000012525a824 */ /* 0x100fe200078e0a1d */
[C---:B------:R-:W-:Y:S01]  /*7550*/  ISETP.GT.U32.AND P2, PT, R29.reuse, R44, PT ;  /* 0x0000002c1d00720c */ /* 0x040fe20003f44070 */
[--C-:B------:R-:W-:Y:S01]  /*7560*/  @!P0 IMAD.IADD R42, R42, 0x1, -R29.reuse ;  /* 0x000000012a2a8824 */ /* 0x100fe200078e0a1d */
[----:B------:R-:W-:Y:S01]  /*7570*/  ISETP.GT.U32.AND P0, PT, R29, R49, PT ;  /* 0x000000311d00720c */ /* 0x000fe20003f04070 */
        /* <DEDUP_REMOVED lines=13> */
[C---:B------:R-:W-:Y:S01]  /*7650*/  ISETP.GT.U32.AND P0, PT, R29.reuse, R43, PT ;  /* 0x0000002b1d00720c */ /* 0x040fe20003f04070 */
[--C-:B------:R-:W-:Y:S01]  /*7660*/  @!P3 IMAD.IADD R46, R46, 0x1, -R29.reuse ;  /* 0x000000012e2eb824 */ /* 0x100fe200078e0a1d */
[C---:B------:R-:W-:Y:S01]  /*7670*/  ISETP.GT.U32.AND P3, PT, R29.reuse, R40, PT ;  /* 0x000000281d00720c */ /* 0x040fe20003f64070 */
[--C-:B------:R-:W-:Y:S01]  /*7680*/  @!P5 IMAD.IADD R48, R48, 0x1, -R29.reuse ;  /* 0x000000013030d824 */ /* 0x100fe200078e0a1d */
[----:B------:R-:W-:Y:S01]  /*7690*/  ISETP.GT.U32.AND P5, PT, R29, R42, PT ;  /* 0x0000002a1d00720c */ /* 0x000fe20003fa4070 */
[----:B------:R-:W-:-:S02]  /*76a0*/  @!P6 IMAD.IADD R45, R45, 0x1, -R29 ;  /* 0x000000012d2de824 */ /* 0x000fc400078e0a1d */
[--C-:B------:R-:W-:Y:S01]  /*76b0*/  @!P1 IMAD.IADD R50, R50, 0x1, -R29.reuse ;  /* 0x0000000132329824 */ /* 0x100fe200078e0a1d */
[----:B------:R-:W-:Y:S01]  /*76c0*/  ISETP.GT.U32.AND P1, PT, R29, R44, PT ;  /* 0x0000002c1d00720c */ /* 0x000fe20003f24070 */
[--C-:B------:R-:W-:Y:S01]  /*76d0*/  @!P4 IMAD.IADD R41, R41, 0x1, -R29.reuse ;  /* 0x000000012929c824 */ /* 0x100fe200078e0a1d */
[----:B------:R-:W-:Y:S01]  /*76e0*/  ISETP.GT.U32.AND P4, PT, R29, R47, PT ;  /* 0x0000002f1d00720c */ /* 0x000fe20003f84070 */
[--C-:B------:R-:W-:Y:S01]  /*76f0*/  @!P2 IMAD.IADD R51, R51, 0x1, -R29.reuse ;  /* 0x000000013333a824 */ /* 0x100fe200078e0a1d */
[----:B------:R-:W-:Y:S01]  /*7700*/  ISETP.GT.U32.AND P6, PT, R29, R39, PT ;  /* 0x000000271d00720c */ /* 0x000fe20003fc4070 */
[--C-:B------:R-:W-:Y:S01]  /*7710*/  @!P0 IMAD.IADD R43, R43, 0x1, -R29.reuse ;  /* 0x000000012b2b8824 */ /* 0x100fe200078e0a1d */
[C---:B------:R-:W-:Y:S02]  /*7720*/  ISETP.GT.U32.AND P2, PT, R29.reuse, R45, PT ;  /* 0x0000002d1d00720c */ /* 0x040fe40003f44070 */
        /* <DEDUP_REMOVED lines=8> */
[----:B------:R-:W-:Y:S01]  /*77b0*/  ISETP.GT.U32.AND P4, PT, R29, R54, PT ;  /* 0x000000361d00720c */ /* 0x000fe20003f84070 */
[--C-:B------:R-:W-:Y:S01]  /*77c0*/  @!P6 IMAD.IADD R39, R39, 0x1, -R29.reuse ;  /* 0x000000012727e824 */ /* 0x100fe200078e0a1d */
[----:B-1----:R-:W0:Y:S01]  /*77d0*/  S2R R33, SR_TID.X ;  /* 0x0000000000217919 */ /* 0x002e220000002100 */
[--C-:B------:R-:W-:Y:S01]  /*77e0*/  @!P2 IMAD.IADD R45, R45, 0x1, -R29.reuse ;  /* 0x000000012d2da824 */ /* 0x100fe200078e0a1d */
[----:B------:R-:W-:Y:S01]  /*77f0*/  ISETP.GT.U32.AND P6, PT, R29, R51, PT ;  /* 0x000000331d00720c */ /* 0x000fe20003fc4070 */
[----:B------:R-:W-:Y:S01]  /*7800*/  @!P0 IMAD.IADD R49, R49, 0x1, -R29 ;  /* 0x0000000131318824 */ /* 0x000fe200078e0a1d */
[----:B------:R-:W-:-:S02]  /*7810*/  ISETP.GT.U32.AND P2, PT, R29, R52, PT ;  /* 0x000000341d00720c */ /* 0x000fc40003f44070 */
[C---:B------:R-:W-:Y:S02]  /*7820*/  ISETP.GT.U32.AND P0, PT, R29.reuse, R56, PT ;  /* 0x000000381d00720c */ /* 0x040fe40003f04070 */
[----:B------:R-:W-:Y:S01]  /*7830*/  IABS R60, R60 ;  /* 0x0000003c003c7213 */ /* 0x000fe20000000000 */
[--C-:B------:R-:W-:Y:S01]  /*7840*/  @!P3 IMAD.IADD R46, R46, 0x1, -R29.reuse ;  /* 0x000000012e2eb824 */ /* 0x100fe200078e0a1d */
[C---:B------:R-:W-:Y:S01]  /*7850*/  ISETP.GT.U32.AND P3, PT, R29.reuse, R53, PT ;  /* 0x000000351d00720c */ /* 0x040fe20003f64070 */
[----:B------:R-:W-:Y:S01]  /*7860*/  @!P5 IMAD.IADD R48, R48, 0x1, -R29 ;  /* 0x000000013030d824 */ /* 0x000fe200078e0a1d */
[----:B------:R-:W-:Y:S01]  /*7870*/  ISETP.GT.U32.AND P5, PT, R29, R55, PT ;  /* 0x000000371d00720c */ /* 0x000fe20003fa4070 */
[----:B------:R-:W-:-:S04]  /*7880*/  IMAD.HI.U32 R28, R28, R60, RZ ;  /* 0x0000003c1c1c7227 */ /* 0x000fc800078e00ff */
[--C-:B------:R-:W-:Y:S01]  /*7890*/  @!P1 IMAD.IADD R50, R50, 0x1, -R29.reuse ;  /* 0x0000000132329824 */ /* 0x100fe200078e0a1d */
[----:B------:R-:W-:Y:S01]  /*78a0*/  ISETP.GT.U32.AND P1, PT, R29, R57, PT ;  /* 0x000000391d00720c */ /* 0x000fe20003f24070 */
[--C-:B------:R-:W-:Y:S02]  /*78b0*/  @!P4 IMAD.IADD R54, R54, 0x1, -R29.reuse ;  /* 0x000000013636c824 */ /* 0x100fe400078e0a1d */
[----:B------:R-:W-:Y:S02]  /*78c0*/  IMAD.MOV R28, RZ, RZ, -R28 ;  /* 0x000000ffff1c7224 */ /* 0x000fe400078e0a1c */
[--C-:B------:R-:W-:Y:S01]  /*78d0*/  @!P6 IMAD.IADD R51, R51, 0x1, -R29.reuse ;  /* 0x000000013333e824 */ /* 0x100fe200078e0a1d */
[C---:B------:R-:W-:Y:S01]  /*78e0*/  ISETP.GT.U32.AND P6, PT, R29.reuse, R58, PT ;  /* 0x0000003a1d00720c */ /* 0x040fe20003fc4070 */
[--C-:B------:R-:W-:Y:S01]  /*78f0*/  @!P2 IMAD.IADD R52, R52, 0x1, -R29.reuse ;  /* 0x000000013434a824 */ /* 0x100fe200078e0a1d */
[C---:B------:R-:W-:Y:S01]  /*7900*/  ISETP.GT.U32.AND P2, PT, R29.reuse, R59, PT ;  /* 0x0000003b1d00720c */ /* 0x040fe20003f44070 */
[----:B------:R-:W-:Y:S01]  /*7910*/  @!P0 IMAD.IADD R56, R56, 0x1, -R29 ;  /* 0x0000000138388824 */ /* 0x000fe200078e0a1d */
[C---:B------:R-:W-:Y:S01]  /*7920*/  ISETP.GT.U32.AND P0, PT, R29.reuse, R54, PT ;  /* 0x000000361d00720c */ /* 0x040fe20003f04070 */
[----:B------:R-:W-:-:S02]  /*7930*/  IMAD R60, R29, R28, R60 ;  /* 0x0000001c1d3c7224 */ /* 0x000fc400078e023c */
[--C-:B------:R-:W-:Y:S02]  /*7940*/  @!P3 IMAD.IADD R53, R53, 0x1, -R29.reuse ;  /* 0x000000013535b824 */ /* 0x100fe400078e0a1d */
[--C-:B------:R-:W-:Y:S01]  /*7950*/  @!P5 IMAD.IADD R55, R55, 0x1, -R29.reuse ;  /* 0x000000013737d824 */ /* 0x100fe200078e0a1d */
[----:B------:R-:W-:Y:S01]  /*7960*/  ISETP.GT.U32.AND P3, PT, R29, R60, PT ;  /* 0x0000003c1d00720c */ /* 0x000fe20003f64070 */
[--C-:B------:R-:W-:Y:S01]  /*7970*/  @!P1 IMAD.IADD R57, R57, 0x1, -R29.reuse ;  /* 0x0000000139399824 */ /* 0x100fe200078e0a1d */
[----:B0-----:R-:W-:Y:S02]  /*7980*/  LOP3.LUT R30, R33, 0x7, RZ, 0xc0, !PT ;  /* 0x00000007211e7812 */ /* 0x001fe400078ec0ff */
[C---:B------:R-:W-:Y:S01]  /*7990*/  ISETP.GT.U32.AND P1, PT, R29.reuse, R55, PT ;  /* 0x000000371d00720c */ /* 0x040fe20003f24070 */
[--C-:B------:R-:W-:Y:S01]  /*79a0*/  @!P6 IMAD.IADD R58, R58, 0x1, -R29.reuse ;  /* 0x000000013a3ae824 */ /* 0x100fe200078e0a1d */
[----:B------:R-:W-:Y:S01]  /*79b0*/  ISETP.GT.U32.AND P6, PT, R29, R56, PT ;  /* 0x000000381d00720c */ /* 0x000fe20003fc4070 */
[--C-:B------:R-:W-:Y:S01]  /*79c0*/  @!P2 IMAD.IADD R59, R59, 0x1, -R29.reuse ;  /* 0x000000013b3ba824 */ /* 0x100fe200078e0a1d */
[----:B------:R-:W-:Y:S01]  /*79d0*/  ISETP.GE.AND P2, PT, R61, RZ, PT ;  /* 0x000000ff3d00720c */ /* 0x000fe20003f46270 */
[----:B------:R-:W-:Y:S01]  /*79e0*/  @!P0 IMAD.IADD R54, R54, 0x1, -R29 ;  /* 0x0000000136368824 */ /* 0x000fe200078e0a1d */
[----:B------:R-:W-:Y:S01]  /*79f0*/  ISETP.GE.AND P0, PT, R32, RZ, PT ;  /* 0x000000ff2000720c */ /* 0x000fe20003f06270 */
[----:B------:R-:W-:-:S02]  /*7a00*/  IMAD.SHL.U32 R28, R33, 0x2, RZ ;  /* 0x00000002211c7824 */ /* 0x000fc400078e00ff */
[----:B------:R-:W-:Y:S02]  /*7a10*/  IMAD R31, R30, 0x90, RZ ;  /* 0x000000901e1f7824 */ /* 0x000fe400078e02ff */
[----:B------:R-:W-:-:S03]  /*7a20*/  @!P3 IMAD.IADD R60, R60, 0x1, -R29 ;  /* 0x000000013c3cb824 */ /* 0x000fc600078e0a1d */
[----:B------:R-:W-:Y:S01]  /*7a30*/  LOP3.LUT R2, R31, 0x10, R28, 0x78, !PT ;  /* 0x000000101f027812 */ /* 0x000fe200078e781c */
[----:B------:R-:W-:Y:S02]  /*7a40*/  IMAD R30, R30, 0x110, RZ ;  /* 0x000001101e1e7824 */ /* 0x000fe400078e02ff */
[--C-:B------:R-:W-:Y:S01]  /*7a50*/  @!P1 IMAD.IADD R55, R55, 0x1, -R29.reuse ;  /* 0x0000000137379824 */ /* 0x100fe200078e0a1d */
[----:B------:R-:W-:Y:S01]  /*7a60*/  ISETP.GT.U32.AND P1, PT, R29, R60, PT ;  /* 0x0000003c1d00720c */ /* 0x000fe20003f24070 */
[----:B------:R0:W-:Y:S01]  /*7a70*/  STL [R1+0x2118], R2 ;  /* 0x0021180201007387 */ /* 0x0001e20000100800 */
[----:B------:R-:W-:Y:S01]  /*7a80*/  @!P6 IMAD.IADD R56, R56, 0x1, -R29 ;  /* 0x000000013838e824 */ /* 0x000fe200078e0a1d */
[----:B------:R-:W-:Y:S01]  /*7a90*/  ISETP.NE.AND P6, PT, RZ, c[0x0][0x178], PT ;  /* 0x00005e00ff007a0c */ /* 0x000fe20003fc5270 */
[----:B------:R-:W-:Y:S01]  /*7aa0*/  @!P2 IMAD.MOV R27, RZ, RZ, -R27 ;  /* 0x000000ffff1ba224 */ /* 0x000fe200078e0a1b */
[----:B------:R-:W2:Y:S01]  /*7ab0*/  LDL R31, [R1+0x90c] ;  /* 0x00090c00011f7983 */ /* 0x000ea20000100800 */
[----:B------:R-:W-:Y:S01]  /*7ac0*/  @!P0 IMAD.MOV R26, RZ, RZ, -R26 ;  /* 0x000000ffff1a8224 */ /* 0x000fe200078e0a1a */
[----:B------:R-:W-:-:S02]  /*7ad0*/  LOP3.LUT R33, R33, 0x1f, RZ, 0xc0, !PT ;  /* 0x0000001f21217812 */ /* 0x000fc400078ec0ff */
[----:B0-----:R-:W-:Y:S02]  /*7ae0*/  LOP3.LUT R2, R30, 0x30, R28, 0x78, !PT ;  /* 0x000000301e027812 */ /* 0x001fe400078e781c */
[----:B------:R-:W-:Y:S01]  /*7af0*/  LOP3.LUT R30, RZ, c[0x0][0x178], RZ, 0x33, !PT ;  /* 0x00005e00ff1e7a12 */ /* 0x000fe200078e33ff */
[----:B------:R-:W-:Y:S02]  /*7b00*/  IMAD R28, R33, c[0x0][0x18c], RZ ;  /* 0x00006300211c7a24 */ /* 0x000fe400078e02ff */
[----:B------:R0:W-:Y:S01]  /*7b10*/  STL [R1+0x5f4], R2 ;  /* 0x0005f40201007387 */ /* 0x0001e20000100800 */
[C---:B------:R-:W-:Y:S02]  /*7b20*/  SEL R27, R30.reuse, R27, !P6 ;  /* 0x0000001b1e1b7207 */ /* 0x040fe40007000000 */
[----:B------:R-:W-:Y:S01]  /*7b30*/  SEL R26, R30, R26, !P6 ;  /* 0x0000001a1e1a7207 */ /* 0x000fe20007000000 */
[----:B------:R-:W3:Y:S01]  /*7b40*/  LDL R61, [R1+0x22a4] ;  /* 0x0022a400013d7983 */ /* 0x000ee20000100800 */
[----:B------:R-:W-:-:S03]  /*7b50*/  @!P1 IMAD.IADD R60, R60, 0x1, -R29 ;  /* 0x000000013c3c9824 */ /* 0x000fc600078e0a1d */
[----:B------:R-:W4:Y:S04]  /*7b60*/  LDL R32, [R1+0x22b0] ;  /* 0x0022b00001207983 */ /* 0x000f280000100800 */
[----:B0-----:R-:W5:Y:S04]  /*7b70*/  LDL R2, [R1+0x22c4] ;  /* 0x0022c40001027983 */ /* 0x001f680000100800 */
[----:B------:R-:W-:Y:S04]  /*7b80*/  STL [R1+0x908], R27 ;  /* 0x0009081b01007387 */ /* 0x000fe80000100800 */
[----:B------:R0:W-:Y:S02]  /*7b90*/  STL [R1+0x5f0], R26 ;  /* 0x0005f01a01007387 */ /* 0x0001e40000100800 */
[----:B0-----:R-:W-:-:S04]  /*7ba0*/  LEA R26, P1, R28, c[0x0][0x168], 0x1 ;  /* 0x00005a001c1a7a11 */ /* 0x001fc800078208ff */
[----:B------:R-:W-:-:S05]  /*7bb0*/  LEA.HI.X.SX32 R27, R28, c[0x0][0x16c], 0x1, P1 ;  /* 0x00005b001c1b7a11 */ /* 0x000fca00008f0eff */
[----:B------:R0:W-:Y:S04]  /*7bc0*/  STL.64 [R1+0x2428], R26 ;  /* 0x0024281a01007387 */ /* 0x0001e80000100a00 */
[----:B0-----:R-:W5:Y:S01]  /*7bd0*/  LDL R27, [R1+0x22c8] ;  /* 0x0022c800011b7983 */ /* 0x001f620000100800 */
[C---:B------:R-:W-:Y:S02]  /*7be0*/  ISETP.GT.U32.AND P4, PT, R29.reuse, R52, PT ;  /* 0x000000341d00720c */ /* 0x040fe40003f84070 */
[C---:B------:R-:W-:Y:S02]  /*7bf0*/  ISETP.GT.U32.AND P5, PT, R29.reuse, R53, PT ;  /* 0x000000351d00720c */ /* 0x040fe40003fa4070 */
[C---:B------:R-:W-:Y:S01]  /*7c00*/  ISETP.GT.U32.AND P3, PT, R29.reuse, R57, PT ;  /* 0x000000391d00720c */ /* 0x040fe20003f64070 */
[----:B------:R-:W-:Y:S01]  /*7c10*/  IMAD.MOV.U32 R33, RZ, RZ, c[0x0][0x18c] ;  /* 0x00006300ff217624 */ /* 0x000fe200078e00ff */
[----:B------:R-:W5:Y:S07]  /*7c20*/  LDL R26, [R1+0x22f0] ;  /* 0x0022f000011a7983 */ /* 0x000f6e0000100800 */
[--C-:B------:R-:W-:Y:S01]  /*7c30*/  @!P4 IMAD.IADD R52, R52, 0x1, -R29.reuse ;  /* 0x000000013434c824 */ /* 0x100fe200078e0a1d */
[----:B------:R-:W-:Y:S01]  /*7c40*/  ISETP.GT.U32.AND P4, PT, R29, R58, PT ;  /* 0x0000003a1d00720c */ /* 0x000fe20003f84070 */
[--C-:B------:R-:W-:Y:S01]  /*7c50*/  @!P5 IMAD.IADD R53, R53, 0x1, -R29.reuse ;  /* 0x000000013535d824 */ /* 0x100fe200078e0a1d */
[----:B------:R-:W-:Y:S01]  /*7c60*/  ISETP.GT.U32.AND P5, PT, R29, R59, PT ;  /* 0x0000003b1d00720c */ /* 0x000fe20003fa4070 */
[----:B------:R-:W-:-:S10]  /*7c70*/  @!P3 IMAD.IADD R57, R57, 0x1, -R29 ;  /* 0x000000013939b824 */ /* 0x000fd400078e0a1d */
[--C-:B------:R-:W-:Y:S02]  /*7c80*/  @!P4 IMAD.IADD R58, R58, 0x1, -R29.reuse ;  /* 0x000000013a3ac824 */ /* 0x100fe400078e0a1d */
[----:B------:R-:W-:Y:S02]  /*7c90*/  @!P5 IMAD.IADD R59, R59, 0x1, -R29 ;  /* 0x000000013b3bd824 */ /* 0x000fe400078e0a1d */
[----:B------:R-:W-:-:S05]  /*7ca0*/  IMAD R29, R33, 0x20, R28 ;  /* 0x00000020211d7824 */ /* 0x000fca00078e021c */
[----:B------:R-:W-:Y:S02]  /*7cb0*/  LEA R28, P1, R29, c[0x0][0x168], 0x1 ;  /* 0x00005a001d1c7a11 */ /* 0x000fe400078208ff */
[----:B--2---:R-:W-:Y:S01]  /*7cc0*/  ISETP.GE.AND P4, PT, R31, RZ, PT ;  /* 0x000000ff1f00720c */ /* 0x004fe20003f86270 */
[----:B------:R-:W-:Y:S01]  /*7cd0*/  IMAD R31, R33, 0x20, R29 ;  /* 0x00000020211f7824 */ /* 0x000fe200078e021d */
[----:B------:R-:W-:-:S03]  /*7ce0*/  LEA.HI.X.SX32 R29, R29, c[0x0][0x16c], 0x1, P1 ;  /* 0x00005b001d1d7a11 */ /* 0x000fc600008f0eff */
[----:B------:R-:W-:Y:S01]  /*7cf0*/  IMAD R33, R33, 0x20, R31 ;  /* 0x0000002021217824 */ /* 0x000fe200078e021f */
[----:B------:R-:W-:-:S04]  /*7d00*/  LEA R30, P2, R31, c[0x0][0x168], 0x1 ;  /* 0x00005a001f1e7a11 */ /* 0x000fc800078408ff */
[----:B------:R-:W-:Y:S02]  /*7d10*/  LEA.HI.X.SX32 R31, R31, c[0x0][0x16c], 0x1, P2 ;  /* 0x00005b001f1f7a11 */ /* 0x000fe400010f0eff */
[----:B---3--:R-:W-:Y:S02]  /*7d20*/  ISETP.GE.AND P5, PT, R61, RZ, PT ;  /* 0x000000ff3d00720c */ /* 0x008fe40003fa6270 */
[----:B------:R-:W2:Y:S01]  /*7d30*/  LDL R61, [R1+0x2300] ;  /* 0x00230000013d7983 */ /* 0x000ea20000100800 */
[----:B----4-:R-:W-:-:S03]  /*7d40*/  ISETP.GE.AND P3, PT, R32, RZ, PT ;  /* 0x000000ff2000720c */ /* 0x010fc60003f66270 */
[----:B------:R-:W-:Y:S01]  /*7d50*/  STL [R1+0x245c], R28 ;  /* 0x00245c1c01007387 */ /* 0x000fe20000100800 */
[----:B------:R-:W-:-:S03]  /*7d60*/  LEA R32, P6, R33, c[0x0][0x168], 0x1 ;  /* 0x00005a0021207a11 */ /* 0x000fc600078c08ff */
[----:B------:R0:W-:Y:S01]  /*7d70*/  STL [R1+0x2458], R29 ;  /* 0x0024581d01007387 */ /* 0x0001e20000100800 */
[----:B------:R-:W-:-:S03]  /*7d80*/  LEA.HI.X.SX32 R33, R33, c[0x0][0x16c], 0x1, P6 ;  /* 0x00005b0021217a11 */ /* 0x000fc600030f0eff */
[----:B0-----:R-:W3:Y:S04]  /*7d90*/  LDL R29, [R1+0x22f4] ;  /* 0x0022f400011d7983 */ /* 0x001ee80000100800 */
[----:B------:R0:W-:Y:S01]  /*7da0*/  STL [R1+0x24b4], R30 ;  /* 0x0024b41e01007387 */ /* 0x0001e20000100800 */
[----:B-----5:R-:W-:-:S03]  /*7db0*/  ISETP.GE.AND P1, PT, R2, RZ, PT ;  /* 0x000000ff0200720c */ /* 0x020fc60003f26270 */
[----:B0-----:R-:W4:Y:S04]  /*7dc0*/  LDL R30, [R1+0x22d0] ;  /* 0x0022d000011e7983 */ /* 0x001f280000100800 */
[----:B------:R0:W-:Y:S04]  /*7dd0*/  STL [R1+0x24b0], R31 ;  /* 0x0024b01f01007387 */ /* 0x0001e80000100800 */
[----:B------:R-:W5:Y:S04]  /*7de0*/  LDL R28, [R1+0x2304] ;  /* 0x00230400011c7983 */ /* 0x000f680000100800 */
[----:B0-----:R-:W2:Y:S04]  /*7df0*/  LDL R31, [R1+0x22e4] ;  /* 0x0022e400011f7983 */ /* 0x001ea80000100800 */
[----:B------:R0:W-:Y:S01]  /*7e00*/  STL [R1+0x2524], R32 ;  /* 0x0025242001007387 */ /* 0x0001e20000100800 */
[----:B------:R-:W-:Y:S01]  /*7e10*/  ISETP.GE.AND P2, PT, R27, RZ, PT ;  /* 0x000000ff1b00720c */ /* 0x000fe20003f46270 */
[----:B------:R-:W-:-:S02]  /*7e20*/  IMAD.MOV.U32 R2, RZ, RZ, R0 ;  /* 0x000000ffff027224 */ /* 0x000fc400078e0000 */
[----:B0-----:R-:W2:Y:S04]  /*7e30*/  LDL R32, [R1+0x22cc] ;  /* 0x0022cc0001207983 */ /* 0x001ea80000100800 */
[----:B------:R-:W-:Y:S04]  /*7e40*/  STL [R1+0x2520], R33 ;  /* 0x0025202101007387 */ /* 0x000fe80000100800 */
[----:B------:R-:W3:Y:S04]  /*7e50*/  LDL R27, [R1+0x2310] ;  /* 0x00231000011b7983 */ /* 0x000ee80000100800 */
[----:B------:R-:W3:Y:S01]  /*7e60*/  LDL.LU R0, [R1+0x128] ;  /* 0x0001280001007983 */ /* 0x000ee20000300800 */
[----:B------:R-:W-:-:S05]  /*7e70*/  @!P4 IMAD.MOV R2, RZ, RZ, -R2 ;  /* 0x000000ffff02c224 */ /* 0x000fca00078e0a02 */
[----:B------:R0:W-:Y:S04]  /*7e80*/  STL [R1+0x12c], R2 ;  /* 0x00012c0201007387 */ /* 0x0001e80000100800 */
[----:B0-----:R-:W5:Y:S01]  /*7e90*/  LDL.LU R2, [R1+0x2620] ;  /* 0x0026200001027983 */ /* 0x001f620000300800 */
[----:B--2---:R-:W-:-:S03]  /*7ea0*/  ISETP.GE.AND P4, PT, R32, RZ, PT ;  /* 0x000000ff2000720c */ /* 0x004fc60003f86270 */
[----:B------:R-:W2:Y:S04]  /*7eb0*/  LDL R32, [R1+0x2314] ;  /* 0x0023140001207983 */ /* 0x000ea80000100800 */
[----:B------:R-:W2:Y:S01]  /*7ec0*/  LDL.LU R33, [R1+0x124] ;  /* 0x0001240001217983 */ /* 0x000ea20000300800 */
[----:B---3--:R-:W-:Y:S01]  /*7ed0*/  @!P5 IMAD.MOV R0, RZ, RZ, -R0 ;  /* 0x000000ffff00d224 */ /* 0x008fe200078e0a00 */
[----:B----4-:R-:W-:Y:S02]  /*7ee0*/  ISETP.GE.AND P5, PT, R30, RZ, PT ;  /* 0x000000ff1e00720c */ /* 0x010fe40003fa6270 */
[----:B------:R-:W3:Y:S04]  /*7ef0*/  LDL R30, [R1+0x2318] ;  /* 0x00231800011e7983 */ /* 0x000ee80000100800 */
[----:B------:R0:W-:Y:S04]  /*7f00*/  STL [R1+0x128], R0 ;  /* 0x0001280001007387 */ /* 0x0001e80000100800 */
[----:B0-----:R-:W4:Y:S01]  /*7f10*/  LDL.LU R0, [R1+0x120] ;  /* 0x0001200001007983 */ /* 0x001f220000300800 */
[----:B--2---:R-:W-:Y:S01]  /*7f20*/  @!P3 IMAD.MOV R33, RZ, RZ, -R33 ;  /* 0x000000ffff21b224 */ /* 0x004fe200078e0a21 */
[----:B------:R-:W-:-:S02]  /*7f30*/  ISETP.GE.AND P3, PT, R31, RZ, PT ;  /* 0x000000ff1f00720c */ /* 0x000fc40003f66270 */
[----:B------:R-:W2:Y:S04]  /*7f40*/  LDL R31, [R1+0x231c] ;  /* 0x00231c00011f7983 */ /* 0x000ea80000100800 */
[----:B------:R0:W-:Y:S04]  /*7f50*/  STL [R1+0x124], R33 ;  /* 0x0001242101007387 */ /* 0x0001e80000100800 */
[----:B0-----:R-:W2:Y:S01]  /*7f60*/  LDL.LU R33, [R1+0x11c] ;  /* 0x00011c0001217983 */ /* 0x001ea20000300800 */
[----:B----4-:R-:W-:Y:S01]  /*7f70*/  @!P1 IMAD.MOV R0, RZ, RZ, -R0 ;  /* 0x000000ffff009224 */ /* 0x010fe200078e0a00 */
[----:B------:R-:W-:-:S02]  /*7f80*/  ISETP.GE.AND P1, PT, R26, RZ, PT ;  /* 0x000000ff1a00720c */ /* 0x000fc40003f26270 */
[----:B------:R-:W4:Y:S04]  /*7f90*/  LDL R26, [R1+0x2308] ;  /* 0x00230800011a7983 */ /* 0x000f280000100800 */
[----:B------:R0:W-:Y:S04]  /*7fa0*/  STL [R1+0x120], R0 ;  /* 0x0001200001007387 */ /* 0x0001e80000100800 */
[----:B0-----:R-:W3:Y:S01]  /*7fb0*/  LDL.LU R0, [R1+0x118] ;  /* 0x0001180001007983 */ /* 0x001ee20000300800 */
[----:B--2---:R-:W-:Y:S01]  /*7fc0*/  @!P2 IMAD.MOV R33, RZ, RZ, -R33 ;  /* 0x000000ffff21a224 */ /* 0x004fe200078e0a21 */
[----:B------:R-:W-:-:S02]  /*7fd0*/  ISETP.GE.AND P2, PT, R29, RZ, PT ;  /* 0x000000ff1d00720c */ /* 0x000fc40003f46270 */
[----:B------:R-:W2:Y:S04]  /*7fe0*/  LDL R29, [R1+0x230c] ;  /* 0x00230c00011d7983 */ /* 0x000ea80000100800 */
[----:B------:R0:W-:Y:S04]  /*7ff0*/  STL [R1+0x11c], R33 ;  /* 0x00011c2101007387 */ /* 0x0001e80000100800 */
[----:B0-----:R-:W2:Y:S01]  /*8000*/  LDL.LU R33, [R1+0x114] ;  /* 0x0001140001217983 */ /* 0x001ea20000300800 */
[----:B---3--:R-:W-:Y:S01]  /*8010*/  @!P4 IMAD.MOV R0, RZ, RZ, -R0 ;  /* 0x000000ffff00c224 */ /* 0x008fe200078e0a00 */
[----:B------:R-:W-:-:S02]  /*8020*/  ISETP.GE.AND P4, PT, R61, RZ, PT ;  /* 0x000000ff3d00720c */ /* 0x000fc40003f86270 */
[----:B------:R-:W3:Y:S04]  /*8030*/  LDL R61, [R1+0x22f8] ;  /* 0x0022f800013d7983 */ /* 0x000ee80000100800 */
[----:B------:R0:W-:Y:S04]  /*8040*/  STL [R1+0x118], R0 ;  /* 0x0001180001007387 */ /* 0x0001e80000100800 */
[----:B0-----:R-:W3:Y:S01]  /*8050*/  LDL.LU R0, [R1+0x110] ;  /* 0x0001100001007983 */ /* 0x001ee20000300800 */
[----:B--2---:R-:W-:Y:S01]  /*8060*/  @!P5 IMAD.MOV R33, RZ, RZ, -R33 ;  /* 0x000000ffff21d224 */ /* 0x004fe200078e0a21 */
[----:B-----5:R-:W-:-:S02]  /*8070*/  ISETP.GE.AND P5, PT, R28, RZ, PT ;  /* 0x000000ff1c00720c */ /* 0x020fc40003fa6270 */
[----:B------:R-:W2:Y:S04]  /*8080*/  LDL R28, [R1+0x22fc] ;  /* 0x0022fc00011c7983 */ /* 0x000ea80000100800 */
[----:B------:R0:W-:Y:S04]  /*8090*/  STL [R1+0x114], R33 ;  /* 0x0001142101007387 */ /* 0x0001e80000100800 */
[----:B0-----:R-:W5:Y:S01]  /*80a0*/  LDL.LU R33, [R1+0x10c] ;  /* 0x00010c0001217983 */ /* 0x001f620000300800 */
[----:B---3--:R-:W-:Y:S01]  /*80b0*/  @!P3 IMAD.MOV R0, RZ, RZ, -R0 ;  /* 0x000000ffff00b224 */ /* 0x008fe200078e0a00 */
[----:B------:R-:W-:-:S02]  /*80c0*/  ISETP.GE.AND P3, PT, R27, RZ, PT ;  /* 0x000000ff1b00720c */ /* 0x000fc40003f66270 */
[----:B------:R-:W3:Y:S04]  /*80d0*/  LDL R27, [R1+0x22e8] ;  /* 0x0022e800011b7983 */ /* 0x000ee80000100800 */
[----:B------:R0:W-:Y:S04]  /*80e0*/  STL [R1+0x110], R0 ;  /* 0x0001100001007387 */ /* 0x0001e80000100800 */
[----:B0-----:R-:W2:Y:S01]  /*80f0*/  LDL.LU R0, [R1+0x108] ;  /* 0x0001080001007983 */ /* 0x001ea20000300800 */
[----:B-----5:R-:W-:Y:S01]  /*8100*/  @!P1 IMAD.MOV R33, RZ, RZ, -R33 ;  /* 0x000000ffff219224 */ /* 0x020fe200078e0a21 */
[----:B------:R-:W-:-:S02]  /*8110*/  ISETP.GE.AND P1, PT, R32, RZ, PT ;  /* 0x000000ff2000720c */ /* 0x000fc40003f26270 */
[----:B------:R-:W5:Y:S04]  /*8120*/  LDL R32, [R1+0x22ec] ;  /* 0x0022ec0001207983 */ /* 0x000f680000100800 */
        /* <DEDUP_REMOVED lines=13> */
[----:B----4-:R-:W-:-:S02]  /*8200*/  ISETP.GE.AND P5, PT, R26, RZ, PT ;  /* 0x000000ff1a00720c */ /* 0x010fc40003fa6270 */
[----:B------:R-:W2:Y:S04]  /*8210*/  LDL R26, [R1+0x22d4] ;  /* 0x0022d400011a7983 */ /* 0x000ea80000100800 */
[----:B------:R0:W-:Y:S04]  /*8220*/  STL [R1+0x100], R0 ;  /* 0x0001000001007387 */ /* 0x0001e80000100800 */
[----:B0-----:R-:W4:Y:S01]  /*8230*/  LDL.LU R0, [R1+0xf8] ;  /* 0x0000f80001007983 */ /* 0x001f220000300800 */
[----:B---3--:R-:W-:Y:S01]  /*8240*/  @!P3 IMAD.MOV R33, RZ, RZ, -R33 ;  /* 0x000000ffff21b224 */ /* 0x008fe200078e0a21 */
[----:B------:R-:W-:-:S02]  /*8250*/  ISETP.GE.AND P3, PT, R29, RZ, PT ;  /* 0x000000ff1d00720c */ /* 0x000fc40003f66270 */
[----:B------:R-:W3:Y:S04]  /*8260*/  LDL R29, [R1+0x22d8] ;  /* 0x0022d800011d7983 */ /* 0x000ee80000100800 */
        /* <DEDUP_REMOVED lines=184> */
[----:B------:R-:W2:Y:S04]  /*8df0*/  LDL.LU R30, [R1+0x60] ;  /* 0x00006000011e7983 */ /* 0x000ea80000300800 */
[----:B------:R0:W-:Y:S04]  /*8e00*/  STL [R1+0x68], R0 ;  /* 0x0000680001007387 */ /* 0x0001e80000100800 */
[----:B0-----:R-:W5:Y:S01]  /*8e10*/  LDL R0, [R1+0x2228] ;  /* 0x0022280001007983 */ /* 0x001f620000100800 */
[----:B---3--:R-:W-:Y:S01]  /*8e20*/  @!P4 IMAD.MOV R33, RZ, RZ, -R33 ;  /* 0x000000ffff21c224 */ /* 0x008fe200078e0a21 */
[----:B------:R-:W-:-:S04]  /*8e30*/  ISETP.GE.AND P4, PT, R31, RZ, PT ;  /* 0x000000ff1f00720c */ /* 0x000fc80003f86270 */
[----:B------:R0:W-:Y:S01]  /*8e40*/  STL [R1+0x64], R33 ;  /* 0x0000642101007387 */ /* 0x0001e20000100800 */
[----:B--2---:R-:W-:Y:S01]  /*8e50*/  @!P5 IMAD.MOV R30, RZ, RZ, -R30 ;  /* 0x000000ffff1ed224 */ /* 0x004fe200078e0a1e */
[----:B----4-:R-:W-:Y:S02]  /*8e60*/  ISETP.GE.AND P5, PT, R26, RZ, PT ;  /* 0x000000ff1a00720c */ /* 0x010fe40003fa6270 */
[----:B0-----:R-:W2:Y:S04]  /*8e70*/  LDL.LU R33, [R1+0x5c] ;  /* 0x00005c0001217983 */ /* 0x001ea80000300800 */
[----:B------:R-:W3:Y:S04]  /*8e80*/  LDL R31, [R1+0x2224] ;  /* 0x00222400011f7983 */ /* 0x000ee80000100800 */
[----:B------:R-:W4:Y:S04]  /*8e90*/  LDL.LU R26, [R1+0x58] ;  /* 0x00005800011a7983 */ /* 0x000f280000300800 */
[----:B------:R0:W-:Y:S04]  /*8ea0*/  STL [R1+0x60], R30 ;  /* 0x0000601e01007387 */ /* 0x0001e80000100800 */
[----:B0-----:R-:W3:Y:S01]  /*8eb0*/  LDL R30, [R1+0x2220] ;  /* 0x00222000011e7983 */ /* 0x001ee20000100800 */
[----:B--2---:R-:W-:Y:S01]  /*8ec0*/  @!P3 IMAD.MOV R33, RZ, RZ, -R33 ;  /* 0x000000ffff21b224 */ /* 0x004fe200078e0a21 */
[----:B------:R-:W-:-:S04]  /*8ed0*/  ISETP.GE.AND P3, PT, R29, RZ, PT ;  /* 0x000000ff1d00720c */ /* 0x000fc80003f66270 */
[----:B------:R0:W-:Y:S01]  /*8ee0*/  STL [R1+0x5c], R33 ;  /* 0x00005c2101007387 */ /* 0x0001e20000100800 */
[----:B----4-:R-:W-:Y:S01]  /*8ef0*/  @!P1 IMAD.MOV R26, RZ, RZ, -R26 ;  /* 0x000000ffff1a9224 */ /* 0x010fe200078e0a1a */
[----:B------:R-:W-:Y:S02]  /*8f00*/  ISETP.GE.AND P1, PT, R61, RZ, PT ;  /* 0x000000ff3d00720c */ /* 0x000fe40003f26270 */
[----:B0-----:R-:W2:Y:S04]  /*8f10*/  LDL.LU R33, [R1+0x54] ;  /* 0x0000540001217983 */ /* 0x001ea80000300800 */
[----:B------:R-:W4:Y:S04]  /*8f20*/  LDL R29, [R1+0x221c] ;  /* 0x00221c00011d7983 */ /* 0x000f280000100800 */
[----:B------:R-:W3:Y:S04]  /*8f30*/  LDL R61, [R1+0x2218] ;  /* 0x00221800013d7983 */ /* 0x000ee80000100800 */
        /* <DEDUP_REMOVED lines=8> */
[----:B------:R-:W-:-:S04]  /*8fc0*/  ISETP.GE.AND P4, PT, R27, RZ, PT ;  /* 0x000000ff1b00720c */ /* 0x000fc80003f86270 */
[----:B------:R0:W-:Y:S04]  /*8fd0*/  STL [R1+0x50], R26 ;  /* 0x0000501a01007387 */ /* 0x0001e80000100800 */
[----:B0-----:R-:W3:Y:S04]  /*8fe0*/  LDL R26, [R1+0x220c] ;  /* 0x00220c00011a7983 */ /* 0x001ee80000100800 */
[----:B------:R-:W3:Y:S01]  /*8ff0*/  LDL.LU R27, [R1+0x48] ;  /* 0x00004800011b7983 */ /* 0x000ee20000300800 */
[----:B--2---:R-:W-:Y:S01]  /*9000*/  @!P5 IMAD.MOV R33, RZ, RZ, -R33 ;  /* 0x000000ffff21d224 */ /* 0x004fe200078e0a21 */
[----:B-----5:R-:W-:-:S04]  /*9010*/  ISETP.GE.AND P5, PT, R32, RZ, PT ;  /* 0x000000ff2000720c */ /* 0x020fc80003fa6270 */
[----:B------:R0:W-:Y:S04]  /*9020*/  STL [R1+0x4c], R33 ;  /* 0x00004c2101007387 */ /* 0x0001e80000100800 */
[----:B0-----:R-:W2:Y:S04]  /*9030*/  LDL R33, [R1+0x2210] ;  /* 0x0022100001217983 */ /* 0x001ea80000100800 */
[----:B------:R-:W5:Y:S01]  /*9040*/  LDL.LU R32, [R1+0x44] ;  /* 0x0000440001207983 */ /* 0x000f620000300800 */
[----:B---3--:R-:W-:Y:S01]  /*9050*/  @!P3 IMAD.MOV R27, RZ, RZ, -R27 ;  /* 0x000000ffff1bb224 */ /* 0x008fe200078e0a1b */
[----:B------:R-:W-:-:S04]  /*9060*/  ISETP.GE.AND P3, PT, R0, RZ, PT ;  /* 0x000000ff0000720c */ /* 0x000fc80003f66270 */
[----:B------:R0:W-:Y:S04]  /*9070*/  STL [R1+0x48], R27 ;  /* 0x0000481b01007387 */ /* 0x0001e80000100800 */
[----:B0-----:R-:W3:Y:S04]  /*9080*/  LDL R27, [R1+0x2204] ;  /* 0x00220400011b7983 */ /* 0x001ee80000100800 */
[----:B------:R-:W2:Y:S01]  /*9090*/  LDL.LU R0, [R1+0x40] ;  /* 0x0000400001007983 */ /* 0x000ea20000300800 */
[----:B-----5:R-:W-:Y:S01]  /*90a0*/  @!P1 IMAD.MOV R32, RZ, RZ, -R32 ;  /* 0x000000ffff209224 */ /* 0x020fe200078e0a20 */
[----:B------:R-:W-:-:S04]  /*90b0*/  ISETP.GE.AND P1, PT, R31, RZ, PT ;  /* 0x000000ff1f00720c */ /* 0x000fc80003f26270 */
[----:B------:R0:W-:Y:S04]  /*90c0*/  STL [R1+0x44], R32 ;  /* 0x0000442001007387 */ /* 0x0001e80000100800 */
[----:B0-----:R-:W5:Y:S04]  /*90d0*/  LDL R32, [R1+0x2208] ;  /* 0x0022080001207983 */ /* 0x001f680000100800 */
[----:B------:R-:W3:Y:S01]  /*90e0*/  LDL.LU R31, [R1+0x3c] ;  /* 0x00003c00011f7983 */ /* 0x000ee20000300800 */
[----:B--2---:R-:W-:Y:S01]  /*90f0*/  @!P2 IMAD.MOV R0, RZ, RZ, -R0 ;  /* 0x000000ffff00a224 */ /* 0x004fe200078e0a00 */
[----:B------:R-:W-:-:S04]  /*9100*/  ISETP.GE.AND P2, PT, R30, RZ, PT ;  /* 0x000000ff1e00720c */ /* 0x000fc80003f46270 */
[----:B------:R0:W-:Y:S04]  /*9110*/  STL [R1+0x40], R0 ;  /* 0x0000400001007387 */ /* 0x0001e80000100800 */
[----:B0-----:R-:W2:Y:S04]  /*9120*/  LDL R0, [R1+0x21fc] ;  /* 0x0021fc0001007983 */ /* 0x001ea80000100800 */
[----:B------:R-:W2:Y:S01]  /*9130*/  LDL.LU R30, [R1+0x38] ;  /* 0x00003800011e7983 */ /* 0x000ea20000300800 */
[----:B---3--:R-:W-:Y:S01]  /*9140*/  @!P4 IMAD.MOV R31, RZ, RZ, -R31 ;  /* 0x000000ffff1fc224 */ /* 0x008fe200078e0a1f */
[----:B----4-:R-:W-:-:S04]  /*9150*/  ISETP.GE.AND P4, PT, R29, RZ, PT ;  /* 0x000000ff1d00720c */ /* 0x010fc80003f86270 */
[----:B------:R0:W-:Y:S04]  /*9160*/  STL [R1+0x3c], R31 ;  /* 0x00003c1f01007387 */ /* 0x0001e80000100800 */
[----:B0-----:R-:W3:Y:S04]  /*9170*/  LDL R31, [R1+0x2200] ;  /* 0x00220000011f7983 */ /* 0x001ee80000100800 */
[----:B------:R-:W4:Y:S01]  /*9180*/  LDL.LU R29, [R1+0x34] ;  /* 0x00003400011d7983 */ /* 0x000f220000300800 */
[----:B--2---:R-:W-:Y:S01]  /*9190*/  @!P5 IMAD.MOV R30, RZ, RZ, -R30 ;  /* 0x000000ffff1ed224 */ /* 0x004fe200078e0a1e */
[----:B------:R-:W-:-:S04]  /*91a0*/  ISETP.GE.AND P5, PT, R61, RZ, PT ;  /* 0x000000ff3d00720c */ /* 0x000fc80003fa6270 */
[----:B------:R0:W-:Y:S04]  /*91b0*/  STL [R1+0x38], R30 ;  /* 0x0000381e01007387 */ /* 0x0001e80000100800 */
[----:B0-----:R-:W2:Y:S04]  /*91c0*/  LDL R30, [R1+0x21f4] ;  /* 0x0021f400011e7983 */ /* 0x001ea80000100800 */
[----:B------:R-:W2:Y:S01]  /*91d0*/  LDL.LU R61, [R1+0x30] ;  /* 0x00003000013d7983 */ /* 0x000ea20000300800 */
[----:B----4-:R-:W-:Y:S01]  /*91e0*/  @!P3 IMAD.MOV R29, RZ, RZ, -R29 ;  /* 0x000000ffff1db224 */ /* 0x010fe200078e0a1d */
[----:B------:R-:W-:-:S04]  /*91f0*/  ISETP.GE.AND P3, PT, R28, RZ, PT ;  /* 0x000000ff1c00720c */ /* 0x000fc80003f66270 */
[----:B------:R0:W-:Y:S04]  /*9200*/  STL [R1+0x34], R29 ;  /* 0x0000341d01007387 */ /* 0x0001e80000100800 */
[----:B0-----:R-:W4:Y:S04]  /*9210*/  LDL R29, [R1+0x21f8] ;  /* 0x0021f800011d7983 */ /* 0x001f280000100800 */
[----:B------:R-:W3:Y:S01]  /*9220*/  LDL.LU R28, [R1+0x2c] ;  /* 0x00002c00011c7983 */ /* 0x000ee20000300800 */
[----:B--2---:R-:W-:Y:S01]  /*9230*/  @!P1 IMAD.MOV R61, RZ, RZ, -R61 ;  /* 0x000000ffff3d9224 */ /* 0x004fe200078e0a3d */
[----:B------:R-:W-:-:S04]  /*9240*/  ISETP.GE.AND P1, PT, R26, RZ, PT ;  /* 0x000000ff1a00720c */ /* 0x000fc80003f26270 */
[----:B------:R0:W-:Y:S04]  /*9250*/  STL [R1+0x30], R61 ;  /* 0x0000303d01007387 */ /* 0x0001e80000100800 */
[----:B0-----:R-:W2:Y:S04]  /*9260*/  LDL.LU R61, [R1+0x261c] ;  /* 0x00261c00013d7983 */ /* 0x001ea80000300800 */
[----:B------:R-:W2:Y:S01]  /*9270*/  LDL.LU R26, [R1+0x28] ;  /* 0x00002800011a7983 */ /* 0x000ea20000300800 */
[----:B---3--:R-:W-:Y:S01]  /*9280*/  @!P2 IMAD.MOV R28, RZ, RZ, -R28 ;  /* 0x000000ffff1ca224 */ /* 0x008fe200078e0a1c */
[----:B------:R-:W-:-:S04]  /*9290*/  ISETP.GE.AND P2, PT, R33, RZ, PT ;  /* 0x000000ff2100720c */ /* 0x000fc80003f46270 */
[----:B------:R0:W-:Y:S04]  /*92a0*/  STL [R1+0x2c], R28 ;  /* 0x00002c1c01007387 */ /* 0x0001e80000100800 */
[----:B0-----:R-:W3:Y:S04]  /*92b0*/  LDL R28, [R1+0x21ec] ;  /* 0x0021ec00011c7983 */ /* 0x001ee80000100800 */
[----:B------:R-:W3:Y:S01]  /*92c0*/  LDL.LU R33, [R1+0x24] ;  /* 0x0000240001217983 */ /* 0x000ee20000300800 */
[----:B--2---:R-:W-:-:S05]  /*92d0*/  @!P4 IMAD.MOV R26, RZ, RZ, -R26 ;  /* 0x000000ffff1ac224 */ /* 0x004fca00078e0a1a */
[----:B------:R0:W-:Y:S04]  /*92e0*/  STL [R1+0x28], R26 ;  /* 0x0000281a01007387 */ /* 0x0001e80000100800 */
[----:B0-----:R-:W2:Y:S01]  /*92f0*/  LDL.LU R26, [R1+0x20] ;  /* 0x00002000011a7983 */ /* 0x001ea20000300800 */
[----:B------:R-:W-:-:S03]  /*9300*/  ISETP.GE.AND P4, PT, R27, RZ, PT ;  /* 0x000000ff1b00720c */ /* 0x000fc60003f86270 */
[----:B------:R-:W4:Y:S01]  /*9310*/  LDL R27, [R1+0x21f0] ;  /* 0x0021f000011b7983 */ /* 0x000f220000100800 */
[----:B---3--:R-:W-:Y:S01]  /*9320*/  @!P5 IMAD.MOV R33, RZ, RZ, -R33 ;  /* 0x000000ffff21d224 */ /* 0x008fe200078e0a21 */
[----:B-----5:R-:W-:Y:S02]  /*9330*/  ISETP.GE.AND P5, PT, R32, RZ, PT ;  /* 0x000000ff2000720c */ /* 0x020fe40003fa6270 */
[----:B------:R-:W3:Y:S04]  /*9340*/  LDL.LU R32, [R1+0x1c] ;  /* 0x00001c0001207983 */ /* 0x000ee80000300800 */
[----:B------:R-:W-:Y:S01]  /*9350*/  STL [R1+0x24], R33 ;  /* 0x0000242101007387 */ /* 0x000fe20000100800 */
[----:B--2---:R-:W-:-:S05]  /*9360*/  @!P3 IMAD.MOV R26, RZ, RZ, -R26 ;  /* 0x000000ffff1ab224 */ /* 0x004fca00078e0a1a */
[----:B------:R0:W-:Y:S04]  /*9370*/  STL [R1+0x20], R26 ;  /* 0x0000201a01007387 */ /* 0x0001e80000100800 */
[----:B0-----:R-:W2:Y:S04]  /*9380*/  LDL R26, [R1+0x21e4] ;  /* 0x0021e400011a7983 */ /* 0x001ea80000100800 */
[----:B------:R-:W5:Y:S01]  /*9390*/  LDL.LU R33, [R1+0x18] ;  /* 0x0000180001217983 */ /* 0x000f620000300800 */
[----:B------:R-:W-:Y:S01]  /*93a0*/  ISETP.GE.AND P3, PT, R0, RZ, PT ;  /* 0x000000ff0000720c */ /* 0x000fe20003f66270 */
[----:B---3--:R-:W-:Y:S01]  /*93b0*/  @!P1 IMAD.MOV R32, RZ, RZ, -R32 ;  /* 0x000000ffff209224 */ /* 0x008fe200078e0a20 */
[----:B------:R-:W-:-:S04]  /*93c0*/  ISETP.GE.AND P1, PT, R31, RZ, PT ;  /* 0x000000ff1f00720c */ /* 0x000fc80003f26270 */
[----:B------:R-:W-:Y:S04]  /*93d0*/  STL [R1+0x25a0], R32 ;  /* 0x0025a02001007387 */ /* 0x000fe80000100800 */
[----:B------:R-:W3:Y:S04]  /*93e0*/  LDL.LU R31, [R1+0x14] ;  /* 0x00001400011f7983 */ /* 0x000ee80000300800 */
[----:B------:R-:W2:Y:S01]  /*93f0*/  LDL R0, [R1+0x21dc] ;  /* 0x0021dc0001007983 */ /* 0x000ea20000100800 */
[----:B-----5:R-:W-:Y:S01]  /*9400*/  @!P2 IMAD.MOV R33, RZ, RZ, -R33 ;  /* 0x000000ffff21a224 */ /* 0x020fe200078e0a21 */
[----:B------:R-:W-:-:S04]  /*9410*/  ISETP.GE.AND P2, PT, R30, RZ, PT ;  /* 0x000000ff1e00720c */ /* 0x000fc80003f46270 */
[----:B------:R-:W-:Y:S04]  /*9420*/  STL [R1+0x25a4], R33 ;  /* 0x0025a42101007387 */ /* 0x000fe80000100800 */
[----:B------:R-:W5:Y:S01]  /*9430*/  LDL.LU R30, [R1+0x10] ;  /* 0x00001000011e7983 */ /* 0x000f620000300800 */
[----:B---3--:R-:W-:Y:S01]  /*9440*/  @!P4 IMAD.MOV R31, RZ, RZ, -R31 ;  /* 0x000000ffff1fc224 */ /* 0x008fe200078e0a1f */
[----:B----4-:R-:W-:-:S04]  /*9450*/  ISETP.GE.AND P4, PT, R29, RZ, PT ;  /* 0x000000ff1d00720c */ /* 0x010fc80003f86270 */
[----:B------:R0:W-:Y:S04]  /*9460*/  STL [R1+0x25a8], R31 ;  /* 0x0025a81f01007387 */ /* 0x0001e80000100800 */
[----:B------:R-:W3:Y:S04]  /*9470*/  LDL.LU R29, [R1+0xc] ;  /* 0x00000c00011d7983 */ /* 0x000ee80000300800 */
[----:B0-----:R-:W4:Y:S01]  /*9480*/  LDL R31, [R1+0x21d4] ;  /* 0x0021d400011f7983 */ /* 0x001f220000100800 */
[----:B-----5:R-:W-:Y:S01]  /*9490*/  @!P5 IMAD.MOV R30, RZ, RZ, -R30 ;  /* 0x000000ffff1ed224 */ /* 0x020fe200078e0a1e */
[----:B------:R-:W-:-:S04]  /*94a0*/  ISETP.GE.AND P5, PT, R28, RZ, PT ;  /* 0x000000ff1c00720c */ /* 0x000fc80003fa6270 */
[----:B------:R0:W-:Y:S04]  /*94b0*/  STL [R1+0x25ac], R30 ;  /* 0x0025ac1e01007387 */ /* 0x0001e80000100800 */
[----:B0-----:R-:W5:Y:S04]  /*94c0*/  LDL R30, [R1+0x21e0] ;  /* 0x0021e000011e7983 */ /* 0x001f680000100800 */
[----:B------:R-:W2:Y:S04]  /*94d0*/  LDL.LU R28, [R1+0x8] ;  /* 0x00000800011c7983 */ /* 0x000ea80000300800 */
[----:B------:R-:W4:Y:S01]  /*94e0*/  LDL R33, [R1+0x21d8] ;  /* 0x0021d80001217983 */ /* 0x000f220000100800 */
[----:B---3--:R-:W-:Y:S01]  /*94f0*/  @!P3 IMAD.MOV R29, RZ, RZ, -R29 ;  /* 0x000000ffff1db224 */ /* 0x008fe200078e0a1d */
[----:B------:R-:W-:-:S04]  /*9500*/  ISETP.GE.AND P3, PT, R27, RZ, PT ;  /* 0x000000ff1b00720c */ /* 0x000fc80003f66270 */
[----:B------:R0:W-:Y:S04]  /*9510*/  STL [R1+0x25b0], R29 ;  /* 0x0025b01d01007387 */ /* 0x0001e80000100800 */
[----:B0-----:R-:W3:Y:S04]  /*9520*/  LDL R29, [R1+0x21e8] ;  /* 0x0021e800011d7983 */ /* 0x001ee80000100800 */
[----:B------:R-:W3:Y:S04]  /*9530*/  LDL.LU R27, [R1+0x4] ;  /* 0x00000400011b7983 */ /* 0x000ee80000300800 */
[----:B------:R-:W3:Y:S01]  /*9540*/  LDL R32, [R1+0x21cc] ;  /* 0x0021cc0001207983 */ /* 0x000ee20000100800 */
[----:B--2---:R-:W-:Y:S01]  /*9550*/  @!P1 IMAD.MOV R28, RZ, RZ, -R28 ;  /* 0x000000ffff1c9224 */ /* 0x004fe200078e0a1c */
[----:B------:R-:W-:-:S04]  /*9560*/  ISETP.GE.AND P1, PT, R26, RZ, PT ;  /* 0x000000ff1a00720c */ /* 0x000fc80003f26270 */
[----:B------:R0:W-:Y:S04]  /*9570*/  STL [R1+0x25b4], R28 ;  /* 0x0025b41c01007387 */ /* 0x0001e80000100800 */
[----:B------:R-:W2:Y:S04]  /*9580*/  LDL.LU R26, [R1] ;  /* 0x00000000011a7983 */ /* 0x000ea80000300800 */
[----:B0-----:R-:W2:Y:S01]  /*9590*/  LDL R28, [R1+0x21d0] ;  /* 0x0021d000011c7983 */ /* 0x001ea20000100800 */
[----:B------:R-:W-:Y:S02]  /*95a0*/  @!P5 IMAD.MOV R61, RZ, RZ, -R61 ;  /* 0x000000ffff3dd224 */ /* 0x000fe400078e0a3d */
[----:B------:R-:W-:Y:S01]  /*95b0*/  @!P3 IMAD.MOV R2, RZ, RZ, -R2 ;  /* 0x000000ffff02b224 */ /* 0x000fe200078e0a02 */
[----:B-----5:R-:W-:Y:S01]  /*95c0*/  ISETP.GE.AND P5, PT, R30, RZ, PT ;  /* 0x000000ff1e00720c */ /* 0x020fe20003fa6270 */
[----:B------:R-:W-:Y:S01]  /*95d0*/  @!P1 IMAD.MOV R3, RZ, RZ, -R3 ;  /* 0x000000ffff039224 */ /* 0x000fe200078e0a03 */
[----:B----4-:R-:W-:-:S02]  /*95e0*/  ISETP.GE.AND P3, PT, R31, RZ, PT ;  /* 0x000000ff1f00720c */ /* 0x010fc40003f66270 */
[----:B------:R-:W-:Y:S01]  /*95f0*/  ISETP.GE.AND P1, PT, R33, RZ, PT ;  /* 0x000000ff2100720c */ /* 0x000fe20003f26270 */
[----:B---3--:R-:W-:Y:S01]  /*9600*/  @!P2 IMAD.MOV R27, RZ, RZ, -R27 ;  /* 0x000000ffff1ba224 */ /* 0x008fe200078e0a1b */
[----:B------:R-:W-:-:S04]  /*9610*/  ISETP.GE.AND P2, PT, R29, RZ, PT ;  /* 0x000000ff1d00720c */ /* 0x000fc80003f46270 */
[----:B------:R0:W-:Y:S04]  /*9620*/  STL [R1+0x25b8], R27 ;  /* 0x0025b81b01007387 */ /* 0x0001e80000100800 */
[----:B------:R-:W3:Y:S05]  /*9630*/  LDL R29, [R1+0x21c4] ;  /* 0x0021c400011d7983 */ /* 0x000eea0000100800 */
[----:B------:R-:W-:Y:S01]  /*9640*/  @!P2 IMAD.MOV R4, RZ, RZ, -R4 ;  /* 0x000000ffff04a224 */ /* 0x000fe200078e0a04 */
[----:B------:R-:W-:Y:S01]  /*9650*/  ISETP.GE.AND P2, PT, R32, RZ, PT ;  /* 0x000000ff2000720c */ /* 0x000fe20003f46270 */
[----:B--2---:R-:W-:Y:S01]  /*9660*/  @!P4 IMAD.MOV R26, RZ, RZ, -R26 ;  /* 0x000000ffff1ac224 */ /* 0x004fe200078e0a1a */
[----:B------:R-:W-:-:S04]  /*9670*/  ISETP.GE.AND P4, PT, R0, RZ, PT ;  /* 0x000000ff0000720c */ /* 0x000fc80003f86270 */
[----:B------:R1:W-:Y:S04]  /*9680*/  STL [R1+0x25bc], R26 ;  /* 0x0025bc1a01007387 */ /* 0x0003e80000100800 */
[----:B------:R-:W2:Y:S04]  /*9690*/  LDL R0, [R1+0x21c8] ;  /* 0x0021c80001007983 */ /* 0x000ea80000100800 */
[----:B------:R-:W-:Y:S04]  /*96a0*/  STL [R1+0x25c0], R61 ;  /* 0x0025c03d01007387 */ /* 0x000fe80000100800 */
[----:B------:R-:W4:Y:S04]  /*96b0*/  LDL R30, [R1+0x21bc] ;  /* 0x0021bc00011e7983 */ /* 0x000f280000100800 */
[----:B------:R5:W-:Y:S04]  /*96c0*/  STL [R1+0x25c4], R2 ;  /* 0x0025c40201007387 */ /* 0x000be80000100800 */
[----:B------:R-:W5:Y:S04]  /*96d0*/  LDL R31, [R1+0x21c0] ;  /* 0x0021c000011f7983 */ /* 0x000f680000100800 */
[----:B------:R-:W-:Y:S04]  /*96e0*/  STL [R1+0x25c8], R3 ;  /* 0x0025c80301007387 */ /* 0x000fe80000100800 */
[----:B------:R-:W5:Y:S04]  /*96f0*/  LDL R33, [R1+0x21b4] ;  /* 0x0021b40001217983 */ /* 0x000f680000100800 */
[----:B------:R0:W-:Y:S04]  /*9700*/  STL [R1+0x25cc], R4 ;  /* 0x0025cc0401007387 */ /* 0x0001e80000100800 */
[----:B------:R-:W5:Y:S01]  /*9710*/  LDL R32, [R1+0x21b8] ;  /* 0x0021b80001207983 */ /* 0x000f620000100800 */
[----:B------:R-:W-:Y:S01]  /*9720*/  @!P4 IMAD.MOV R5, RZ, RZ, -R5 ;  /* 0x000000ffff05c224 */ /* 0x000fe200078e0a05 */
[----:B------:R-:W-:Y:S01]  /*9730*/  ISETP.GE.AND P4, PT, R28, RZ, PT ;  /* 0x000000ff1c00720c */ /* 0x000fe20003f86270 */
[----:B------:R-:W-:-:S03]  /*9740*/  @!P5 IMAD.MOV R6, RZ, RZ, -R6 ;  /* 0x000000ffff06d224 */ /* 0x000fc600078e0a06 */
[----:B------:R-:W-:Y:S01]  /*9750*/  STL [R1+0x25d0], R5 ;  /* 0x0025d00501007387 */ /* 0x000fe20000100800 */
[----:B------:R-:W-:-:S03]  /*9760*/  @!P3 IMAD.MOV R7, RZ, RZ, -R7 ;  /* 0x000000ffff07b224 */ /* 0x000fc600078e0a07 */
[----:B------:R-:W5:Y:S04]  /*9770*/  LDL R28, [R1+0x21ac] ;  /* 0x0021ac00011c7983 */ /* 0x000f680000100800 */
[----:B------:R-:W-:Y:S01]  /*9780*/  STL [R1+0x25d4], R6 ;  /* 0x0025d40601007387 */ /* 0x000fe20000100800 */
[----:B------:R-:W-:Y:S02]  /*9790*/  @!P1 IMAD.MOV R8, RZ, RZ, -R8 ;  /* 0x000000ffff089224 */ /* 0x000fe400078e0a08 */
[----:B------:R-:W-:Y:S02]  /*97a0*/  @!P2 IMAD.MOV R9, RZ, RZ, -R9 ;  /* 0x000000ffff09a224 */ /* 0x000fe400078e0a09 */
[----:B------:R-:W-:Y:S01]  /*97b0*/  @!P4 IMAD.MOV R10, RZ, RZ, -R10 ;  /* 0x000000ffff0ac224 */ /* 0x000fe200078e0a0a */
[----:B---3--:R-:W-:-:S02]  /*97c0*/  ISETP.GE.AND P5, PT, R29, RZ, PT ;  /* 0x000000ff1d00720c */ /* 0x008fc40003fa6270 */
[----:B------:R-:W3:Y:S04]  /*97d0*/  LDL R29, [R1+0x21b0] ;  /* 0x0021b000011d7983 */ /* 0x000ee80000100800 */
[----:B------:R-:W-:Y:S07]  /*97e0*/  STL [R1+0x25d8], R7 ;  /* 0x0025d80701007387 */ /* 0x000fee0000100800 */
[----:B------:R-:W-:Y:S01]  /*97f0*/  @!P5 IMAD.MOV R11, RZ, RZ, -R11 ;  /* 0x000000ffff0bd224 */ /* 0x000fe200078e0a0b */
[----:B--2---:R-:W-:-:S02]  /*9800*/  ISETP.GE.AND P3, PT, R0, RZ, PT ;  /* 0x000000ff0000720c */ /* 0x004fc40003f66270 */
[----:B------:R-:W2:Y:S04]  /*9810*/  LDL R0, [R1+0x21a8] ;  /* 0x0021a80001007983 */ /* 0x000ea80000100800 */
[----:B------:R-:W-:Y:S01]  /*9820*/  STL [R1+0x25dc], R8 ;  /* 0x0025dc0801007387 */ /* 0x000fe20000100800 */
[----:B----4-:R-:W-:-:S03]  /*9830*/  ISETP.GE.AND P1, PT, R30, RZ, PT ;  /* 0x000000ff1e00720c */ /* 0x010fc60003f26270 */
[----:B------:R-:W4:Y:S04]  /*9840*/  LDL R30, [R1+0x21a4] ;  /* 0x0021a400011e7983 */ /* 0x000f280000100800 */
[----:B------:R-:W-:Y:S01]  /*9850*/  STL [R1+0x25e0], R9 ;  /* 0x0025e00901007387 */ /* 0x000fe20000100800 */
[----:B-----5:R-:W-:-:S03]  /*9860*/  ISETP.GE.AND P2, PT, R31, RZ, PT ;  /* 0x000000ff1f00720c */ /* 0x020fc60003f46270 */
[----:B------:R-:W5:Y:S04]  /*9870*/  LDL R31, [R1+0x219c] ;  /* 0x00219c00011f7983 */ /* 0x000f680000100800 */
[----:B------:R-:W-:Y:S01]  /*9880*/  STL [R1+0x25e4], R10 ;  /* 0x0025e40a01007387 */ /* 0x000fe20000100800 */
[----:B------:R-:W-:-:S03]  /*9890*/  ISETP.GE.AND P4, PT, R33, RZ, PT ;  /* 0x000000ff2100720c */ /* 0x000fc60003f86270 */
[----:B------:R-:W5:Y:S04]  /*98a0*/  LDL R33, [R1+0x21a0] ;  /* 0x0021a00001217983 */ /* 0x000f680000100800 */
[----:B------:R-:W-:Y:S01]  /*98b0*/  STL [R1+0x25e8], R11 ;  /* 0x0025e80b01007387 */ /* 0x000fe20000100800 */
[----:B------:R-:W-:-:S03]  /*98c0*/  ISETP.GE.AND P5, PT, R32, RZ, PT ;  /* 0x000000ff2000720c */ /* 0x000fc60003fa6270 */
[----:B------:R-:W5:Y:S01]  /*98d0*/  LDL R32, [R1+0x2198] ;  /* 0x0021980001207983 */ /* 0x000f620000100800 */
[----:B------:R-:W-:Y:S02]  /*98e0*/  @!P3 IMAD.MOV R12, RZ, RZ, -R12 ;  /* 0x000000ffff0cb224 */ /* 0x000fe400078e0a0c */
[----:B------:R-:W-:Y:S02]  /*98f0*/  @!P1 IMAD.MOV R13, RZ, RZ, -R13 ;  /* 0x000000ffff0d9224 */ /* 0x000fe400078e0a0d */
[----:B------:R-:W-:Y:S01]  /*9900*/  @!P2 IMAD.MOV R14, RZ, RZ, -R14 ;  /* 0x000000ffff0ea224 */ /* 0x000fe200078e0a0e */
[----:B------:R-:W-:Y:S01]  /*9910*/  ISETP.GE.AND P3, PT, R28, RZ, PT ;  /* 0x000000ff1c00720c */ /* 0x000fe20003f66270 */
[----:B------:R-:W-:Y:S04]  /*9920*/  STL [R1+0x25ec], R12 ;  /* 0x0025ec0c01007387 */ /* 0x000fe80000100800 */
[----:B------:R-:W5:Y:S04]  /*9930*/  LDL R28, [R1+0x2194] ;  /* 0x00219400011c7983 */ /* 0x000f680000100800 */
[----:B------:R-:W-:Y:S01]  /*9940*/  STL [R1+0x25f0], R13 ;  /* 0x0025f00d01007387 */ /* 0x000fe20000100800 */
[----:B------:R-:W-:-:S02]  /*9950*/  @!P4 IMAD.MOV R15, RZ, RZ, -R15 ;  /* 0x000000ffff0fc224 */ /* 0x000fc400078e0a0f */
[----:B------:R-:W-:Y:S02]  /*9960*/  @!P5 IMAD.MOV R16, RZ, RZ, -R16 ;  /* 0x000000ffff10d224 */ /* 0x000fe400078e0a10 */
[----:B------:R-:W-:Y:S01]  /*9970*/  @!P3 IMAD.MOV R17, RZ, RZ, -R17 ;  /* 0x000000ffff11b224 */ /* 0x000fe200078e0a11 */
[----:B---3--:R-:W-:Y:S02]  /*9980*/  ISETP.GE.AND P1, PT, R29, RZ, PT ;  /* 0x000000ff1d00720c */ /* 0x008fe40003f26270 */
[----:B------:R-:W3:Y:S04]  /*9990*/  LDL R29, [R1+0x218c] ;  /* 0x00218c00011d7983 */ /* 0x000ee80000100800 */
[----:B------:R-:W-:Y:S07]  /*99a0*/  STL [R1+0x25f4], R14 ;  /* 0x0025f40e01007387 */ /* 0x000fee0000100800 */
[----:B------:R-:W-:Y:S01]  /*99b0*/  @!P1 IMAD.MOV R18, RZ, RZ, -R18 ;  /* 0x000000ffff129224 */ /* 0x000fe200078e0a12 */
[----:B--2---:R-:W-:-:S02]  /*99c0*/  ISETP.GE.AND P2, PT, R0, RZ, PT ;  /* 0x000000ff0000720c */ /* 0x004fc40003f46270 */
[----:B------:R-:W2:Y:S04]  /*99d0*/  LDL R0, [R1+0x2190] ;  /* 0x0021900001007983 */ /* 0x000ea80000100800 */
[----:B------:R-:W-:Y:S01]  /*99e0*/  STL [R1+0x25f8], R15 ;  /* 0x0025f80f01007387 */ /* 0x000fe20000100800 */
[----:B----4-:R-:W-:-:S03]  /*99f0*/  ISETP.GE.AND P4, PT, R30, RZ, PT ;  /* 0x000000ff1e00720c */ /* 0x010fc60003f86270 */
[----:B------:R-:W-:Y:S04]  /*9a00*/  STL [R1+0x25fc], R16 ;  /* 0x0025fc1001007387 */ /* 0x000fe80000100800 */
[----:B------:R-:W4:Y:S01]  /*9a10*/  LDL R30, [R1+0x2184] ;  /* 0x00218400011e7983 */ /* 0x000f220000100800 */
[----:B-----5:R-:W-:-:S03]  /*9a20*/  ISETP.GE.AND P5, PT, R31, RZ, PT ;  /* 0x000000ff1f00720c */ /* 0x020fc60003fa6270 */
[----:B------:R-:W-:Y:S04]  /*9a30*/  STL [R1+0x2600], R17 ;  /* 0x0026001101007387 */ /* 0x000fe80000100800 */
[----:B------:R-:W5:Y:S01]  /*9a40*/  LDL R31, [R1+0x2188] ;  /* 0x00218800011f7983 */ /* 0x000f620000100800 */
        /* <DEDUP_REMOVED lines=8> */
[----:B------:R-:W-:Y:S04]  /*9ad0*/  STL [R1+0x2608], R19 ;  /* 0x0026081301007387 */ /* 0x000fe80000100800 */
[----:B0-----:R-:W5:Y:S01]  /*9ae0*/  LDL R27, [R1+0x2174] ;  /* 0x00217400011b7983 */ /* 0x001f620000100800 */
[----:B------:R-:W-:-:S03]  /*9af0*/  ISETP.GE.AND P2, PT, R28, RZ, PT ;  /* 0x000000ff1c00720c */ /* 0x000fc60003f46270 */
[----:B------:R-:W-:Y:S04]  /*9b00*/  STL [R1+0x260c], R20 ;  /* 0x00260c1401007387 */ /* 0x000fe80000100800 */
[----:B------:R-:W5:Y:S04]  /*9b10*/  LDL R28, [R1+0x2178] ;  /* 0x00217800011c7983 */ /* 0x000f680000100800 */
[----:B------:R-:W-:Y:S01]  /*9b20*/  STL [R1+0x2610], R21 ;  /* 0x0026101501007387 */ /* 0x000fe20000100800 */
[----:B------:R-:W-:Y:S02]  /*9b30*/  @!P3 IMAD.MOV R22, RZ, RZ, -R22 ;  /* 0x000000ffff16b224 */ /* 0x000fe400078e0a16 */
[----:B------:R-:W-:-:S02]  /*9b40*/  @!P1 IMAD.MOV R23, RZ, RZ, -R23 ;  /* 0x000000ffff179224 */ /* 0x000fc400078e0a17 */
[----:B------:R-:W-:Y:S01]  /*9b50*/  @!P2 IMAD.MOV R24, RZ, RZ, -R24 ;  /* 0x000000ffff18a224 */ /* 0x000fe200078e0a18 */
[----:B---3--:R-:W-:Y:S02]  /*9b60*/  ISETP.GE.AND P4, PT, R29, RZ, PT ;  /* 0x000000ff1d00720c */ /* 0x008fe40003f86270 */
[----:B------:R-:W3:Y:S11]  /*9b70*/  LDL R29, [R1+0x2170] ;  /* 0x00217000011d7983 */ /* 0x000ef60000100800 */
        /* <DEDUP_REMOVED lines=8> */
[----:B------:R-:W5:Y:S01]  /*9c00*/  LDL R31, [R1+0x2168] ;  /* 0x00216800011f7983 */ /* 0x000f620000100800 */
[----:B------:R-:W-:-:S03]  /*9c10*/  ISETP.GE.AND P2, PT, R33, RZ, PT ;  /* 0x000000ff2100720c */ /* 0x000fc60003f46270 */
[----:B------:R-:W5:Y:S01]  /*9c20*/  LDL R33, [R1+0x215c] ;  /* 0x00215c0001217983 */ /* 0x000f620000100800 */
[----:B------:R-:W-:Y:S01]  /*9c30*/  ISETP.GE.AND P4, PT, R32, RZ, PT ;  /* 0x000000ff2000720c */ /* 0x000fe20003f86270 */
[----:B------:R-:W-:Y:S02]  /*9c40*/  @!P5 IMAD.MOV R34, RZ, RZ, -R34 ;  /* 0x000000ffff22d224 */ /* 0x000fe400078e0a22 */
[----:B------:R-:W5:Y:S01]  /*9c50*/  LDL R32, [R1+0x2160] ;  /* 0x0021600001207983 */ /* 0x000f620000100800 */
[----:B------:R-:W-:-:S03]  /*9c60*/  @!P3 IMAD.MOV R35, RZ, RZ, -R35 ;  /* 0x000000ffff23b224 */ /* 0x000fc600078e0a23 */
[----:B-1----:R-:W5:Y:S01]  /*9c70*/  LDL R26, [R1+0x2154] ;  /* 0x00215400011a7983 */ /* 0x002f620000100800 */
[----:B------:R-:W-:Y:S01]  /*9c80*/  @!P1 IMAD.MOV R36, RZ, RZ, -R36 ;  /* 0x000000ffff249224 */ /* 0x000fe200078e0a24 */
[----:B------:R-:W-:Y:S02]  /*9c90*/  ISETP.GE.AND P5, PT, R27, RZ, PT ;  /* 0x000000ff1b00720c */ /* 0x000fe40003fa6270 */
[----:B------:R-:W5:Y:S04]  /*9ca0*/  LDL R2, [R1+0x2124] ;  /* 0x0021240001027983 */ /* 0x000f680000100800 */
[----:B------:R-:W5:Y:S01]  /*9cb0*/  LDL R27, [R1+0x2158] ;  /* 0x00215800011b7983 */ /* 0x000f620000100800 */
[----:B------:R-:W-:-:S03]  /*9cc0*/  ISETP.GE.AND P3, PT, R28, RZ, PT ;  /* 0x000000ff1c00720c */ /* 0x000fc60003f66270 */
[----:B------:R-:W5:Y:S04]  /*9cd0*/  LDL R61, [R1+0x2128] ;  /* 0x00212800013d7983 */ /* 0x000f680000100800 */
[----:B------:R-:W5:Y:S01]  /*9ce0*/  LDL R28, [R1+0x214c] ;  /* 0x00214c00011c7983 */ /* 0x000f620000100800 */
[----:B------:R-:W-:Y:S02]  /*9cf0*/  @!P2 IMAD.MOV R37, RZ, RZ, -R37 ;  /* 0x000000ffff25a224 */ /* 0x000fe400078e0a25 */
[----:B------:R-:W-:Y:S02]  /*9d00*/  @!P4 IMAD.MOV R38, RZ, RZ, -R38 ;  /* 0x000000ffff26c224 */ /* 0x000fe400078e0a26 */
[----:B------:R-:W-:Y:S02]  /*9d10*/  @!P5 IMAD.MOV R39, RZ, RZ, -R39 ;  /* 0x000000ffff27d224 */ /* 0x000fe400078e0a27 */
[----:B------:R-:W-:Y:S01]  /*9d20*/  @!P3 IMAD.MOV R40, RZ, RZ, -R40 ;  /* 0x000000ffff28b224 */ /* 0x000fe200078e0a28 */
[----:B---3--:R-:W-:-:S02]  /*9d30*/  ISETP.GE.AND P2, PT, R29, RZ, PT ;  /* 0x000000ff1d00720c */ /* 0x008fc40003f46270 */
[----:B------:R-:W3:Y:S01]  /*9d40*/  LDL R29, [R1+0x2144] ;  /* 0x00214400011d7983 */ /* 0x000ee20000100800 */
[----:B--2---:R-:W-:-:S03]  /*9d50*/  ISETP.GE.AND P1, PT, R0, RZ, PT ;  /* 0x000000ff0000720c */ /* 0x004fc60003f26270 */
[----:B------:R-:W2:Y:S01]  /*9d60*/  LDL R0, [R1+0x2150] ;  /* 0x0021500001007983 */ /* 0x000ea20000100800 */
[----:B----4-:R-:W-:-:S03]  /*9d70*/  ISETP.GE.AND P4, PT, R30, RZ, PT ;  /* 0x000000ff1e00720c */ /* 0x010fc60003f86270 */
[----:B------:R-:W4:Y:S06]  /*9d80*/  LDL R30, [R1+0x2148] ;  /* 0x00214800011e7983 */ /* 0x000f2c0000100800 */
[----:B------:R-:W-:Y:S01]  /*9d90*/  @!P1 IMAD.MOV R41, RZ, RZ, -R41 ;  /* 0x000000ffff299224 */ /* 0x000fe200078e0a29 */
[----:B-----5:R-:W-:Y:S02]  /*9da0*/  ISETP.GE.AND P5, PT, R31, RZ, PT ;  /* 0x000000ff1f00720c */ /* 0x020fe40003fa6270 */
[----:B------:R-:W5:Y:S01]  /*9db0*/  LDL R31, [R1+0x2140] ;  /* 0x00214000011f7983 */ /* 0x000f620000100800 */
[----:B------:R-:W-:-:S03]  /*9dc0*/  ISETP.GE.AND P3, PT, R33, RZ, PT ;  /* 0x000000ff2100720c */ /* 0x000fc60003f66270 */
[----:B------:R-:W5:Y:S01]  /*9dd0*/  LDL R33, [R1+0x213c] ;  /* 0x00213c0001217983 */ /* 0x000f620000100800 */
[----:B------:R-:W-:-:S03]  /*9de0*/  ISETP.GE.AND P1, PT, R32, RZ, PT ;  /* 0x000000ff2000720c */ /* 0x000fc60003f26270 */
[----:B------:R-:W5:Y:S01]  /*9df0*/  LDL R32, [R1+0x2138] ;  /* 0x0021380001207983 */ /* 0x000f620000100800 */
[----:B------:R-:W-:Y:S01]  /*9e00*/  @!P2 IMAD.MOV R42, RZ, RZ, -R42 ;  /* 0x000000ffff2aa224 */ /* 0x000fe200078e0a2a */
[----:B------:R-:W-:Y:S01]  /*9e10*/  ISETP.GE.AND P2, PT, R26, RZ, PT ;  /* 0x000000ff1a00720c */ /* 0x000fe20003f46270 */
[----:B------:R-:W-:Y:S01]  /*9e20*/  @!P4 IMAD.MOV R43, RZ, RZ, -R43 ;  /* 0x000000ffff2bc224 */ /* 0x000fe200078e0a2b */
[----:B------:R-:W5:Y:S01]  /*9e30*/  LDL R26, [R1+0x212c] ;  /* 0x00212c00011a7983 */ /* 0x000f620000100800 */
[----:B------:R-:W-:Y:S02]  /*9e40*/  @!P5 IMAD.MOV R44, RZ, RZ, -R44 ;  /* 0x000000ffff2cd224 */ /* 0x000fe400078e0a2c */
[----:B------:R-:W-:Y:S01]  /*9e50*/  @!P3 IMAD.MOV R45, RZ, RZ, -R45 ;  /* 0x000000ffff2db224 */ /* 0x000fe200078e0a2d */
[----:B------:R-:W-:Y:S02]  /*9e60*/  ISETP.GE.AND P4, PT, R27, RZ, PT ;  /* 0x000000ff1b00720c */ /* 0x000fe40003f86270 */
[----:B------:R-:W-:Y:S01]  /*9e70*/  @!P1 IMAD.MOV R46, RZ, RZ, -R46 ;  /* 0x000000ffff2e9224 */ /* 0x000fe200078e0a2e */
[----:B------:R-:W5:Y:S01]  /*9e80*/  LDL R27, [R1+0x2130] ;  /* 0x00213000011b7983 */ /* 0x000f620000100800 */
[----:B------:R-:W-:-:S03]  /*9e90*/  ISETP.GE.AND P5, PT, R28, RZ, PT ;  /* 0x000000ff1c00720c */ /* 0x000fc60003fa6270 */
[----:B------:R-:W-:-:S06]  /*9ea0*/  @!P2 IMAD.MOV R47, RZ, RZ, -R47 ;  /* 0x000000ffff2fa224 */ /* 0x000fcc00078e0a2f */
[----:B------:R-:W-:-:S04]  /*9eb0*/  @!P4 IMAD.MOV R48, RZ, RZ, -R48 ;  /* 0x000000ffff30c224 */ /* 0x000fc800078e0a30 */
[----:B------:R-:W-:Y:S01]  /*9ec0*/  @!P5 IMAD.MOV R49, RZ, RZ, -R49 ;  /* 0x000000ffff31d224 */ /* 0x000fe200078e0a31 */
[----:B---3--:R-:W-:Y:S02]  /*9ed0*/  ISETP.GE.AND P1, PT, R29, RZ, PT ;  /* 0x000000ff1d00720c */ /* 0x008fe40003f26270 */
[----:B--2---:R-:W-:Y:S02]  /*9ee0*/  ISETP.GE.AND P3, PT, R0, RZ, PT ;  /* 0x000000ff0000720c */ /* 0x004fe40003f66270 */
[----:B------:R-:W2:Y:S04]  /*9ef0*/  LDL R0, [R1+0x2134] ;  /* 0x0021340001007983 */ /* 0x000ea80000100800 */
[----:B------:R-:W3:Y:S04]  /*9f00*/  LDL.LU R28, [R1+0x12c] ;  /* 0x00012c00011c7983 */ /* 0x000ee80000300800 */
[----:B------:R-:W3:Y:S01]  /*9f10*/  LDL.LU R29, [R1+0x128] ;  /* 0x00012800011d7983 */ /* 0x000ee20000300800 */
[----:B----4-:R-:W-:-:S03]  /*9f20*/  ISETP.GE.AND P2, PT, R30, RZ, PT ;  /* 0x000000ff1e00720c */ /* 0x010fc60003f46270 */
[----:B------:R-:W4:Y:S01]  /*9f30*/  LDL.LU R30, [R1+0x124] ;  /* 0x00012400011e7983 */ /* 0x000f220000300800 */
[----:B------:R-:W-:Y:S01]  /*9f40*/  @!P3 IMAD.MOV R50, RZ, RZ, -R50 ;  /* 0x000000ffff32b224 */ /* 0x000fe200078e0a32 */
[----:B-----5:R-:W-:Y:S02]  /*9f50*/  ISETP.GE.AND P4, PT, R31, RZ, PT ;  /* 0x000000ff1f00720c */ /* 0x020fe40003f86270 */
[----:B------:R-:W5:Y:S01]  /*9f60*/  LDL.LU R31, [R1+0x120] ;  /* 0x00012000011f7983 */ /* 0x000f620000300800 */
[----:B------:R-:W-:-:S03]  /*9f70*/  ISETP.GE.AND P5, PT, R33, RZ, PT ;  /* 0x000000ff2100720c */ /* 0x000fc60003fa6270 */
[----:B------:R-:W5:Y:S01]  /*9f80*/  LDL.LU R33, [R1+0x11c] ;  /* 0x00011c0001217983 */ /* 0x000f620000300800 */
[----:B------:R-:W-:-:S03]  /*9f90*/  ISETP.GE.AND P3, PT, R32, RZ, PT ;  /* 0x000000ff2000720c */ /* 0x000fc60003f66270 */
[----:B------:R-:W5:Y:S01]  /*9fa0*/  LDL.LU R32, [R1+0x118] ;  /* 0x0001180001207983 */ /* 0x000f620000300800 */
[----:B------:R-:W-:Y:S01]  /*9fb0*/  ISETP.NE.AND P0, PT, RZ, c[0x0][0x17c], PT ;  /* 0x00005f00ff007a0c */ /* 0x000fe20003f05270 */
[----:B------:R-:W-:Y:S01]  /*9fc0*/  @!P1 IMAD.MOV R51, RZ, RZ, -R51 ;  /* 0x000000ffff339224 */ /* 0x000fe200078e0a33 */
[----:B------:R-:W-:Y:S01]  /*9fd0*/  ISETP.GE.AND P1, PT, R2, RZ, PT ;  /* 0x000000ff0200720c */ /* 0x000fe20003f26270 */
[----:B------:R-:W-:Y:S01]  /*9fe0*/  @!P2 IMAD.MOV R52, RZ, RZ, -R52 ;  /* 0x000000ffff34a224 */ /* 0x000fe200078e0a34 */
[----:B------:R-:W-:Y:S01]  /*9ff0*/  ISETP.GE.AND P2, PT, R61, RZ, PT ;  /* 0x000000ff3d00720c */ /* 0x000fe20003f46270 */
[----:B------:R-:W-:Y:S01]  /*a000*/  @!P4 IMAD.MOV R53, RZ, RZ, -R53 ;  /* 0x000000ffff35c224 */ /* 0x000fe200078e0a35 */
[----:B------:R-:W-:Y:S01]  /*a010*/  ISETP.GE.AND P4, PT, R26, RZ, PT ;  /* 0x000000ff1a00720c */ /* 0x000fe20003f86270 */
[----:B------:R-:W-:Y:S01]  /*a020*/  @!P5 IMAD.MOV R54, RZ, RZ, -R54 ;  /* 0x000000ffff36d224 */ /* 0x000fe200078e0a36 */
[----:B------:R-:W-:Y:S02]  /*a030*/  ISETP.GE.AND P5, PT, R27, RZ, PT ;  /* 0x000000ff1b00720c */ /* 0x000fe40003fa6270 */
[----:B--2---:R-:W-:-:S02]  /*a040*/  ISETP.GE.AND P6, PT, R0, RZ, PT ;  /* 0x000000ff0000720c */ /* 0x004fc40003fc6270 */
[----:B------:R-:W-:-:S04]  /*a050*/  LOP3.LUT R0, RZ, c[0x0][0x17c], RZ, 0x33, !PT ;  /* 0x00005f00ff007a12 */ /* 0x000fc800078e33ff */
[C---:B---3--:R-:W-:Y:S02]  /*a060*/  SEL R4, R0.reuse, R28, !P0 ;  /* 0x0000001c00047207 */ /* 0x048fe40004000000 */
[----:B------:R-:W-:-:S03]  /*a070*/  SEL R3, R0, R29, !P0 ;  /* 0x0000001d00037207 */ /* 0x000fc60004000000 */
[----:B------:R5:W-:Y:S01]  /*a080*/  STL [R1+0x12c], R4 ;  /* 0x00012c0401007387 */ /* 0x000be20000100800 */
[----:B----4-:R-:W-:-:S03]  /*a090*/  SEL R2, R0, R30, !P0 ;  /* 0x0000001e00027207 */ /* 0x010fc60004000000 */
[----:B------:R0:W-:Y:S01]  /*a0a0*/  STL [R1+0x128], R3 ;  /* 0x0001280301007387 */ /* 0x0001e20000100800 */
[----:B-----5:R-:W-:-:S03]  /*a0b0*/  SEL R4, R0, R31, !P0 ;  /* 0x0000001f00047207 */ /* 0x020fc60004000000 */
[----:B------:R1:W-:Y:S01]  /*a0c0*/  STL [R1+0x124], R2 ;  /* 0x0001240201007387 */ /* 0x0003e20000100800 */
[----:B0-----:R-:W-:-:S03]  /*a0d0*/  SEL R3, R0, R33, !P0 ;  /* 0x0000002100037207 */ /* 0x001fc60004000000 */
[----:B------:R0:W-:Y:S04]  /*a0e0*/  STL [R1+0x120], R4 ;  /* 0x0001200401007387 */ /* 0x0001e80000100800 */
[----:B------:R-:W2:Y:S01]  /*a0f0*/  LDL.LU R23, [R1+0x114] ;  /* 0x0001140001177983 */ /* 0x000ea20000300800 */
[----:B-1----:R-:W-:-:S03]  /*a100*/  SEL R2, R0, R32, !P0 ;  /* 0x0000002000027207 */ /* 0x002fc60004000000 */
[----:B------:R1:W-:Y:S04]  /*a110*/  STL [R1+0x11c], R3 ;  /* 0x00011c0301007387 */ /* 0x0003e80000100800 */
[----:B------:R-:W3:Y:S04]  /*a120*/  LDL.LU R22, [R1+0x110] ;  /* 0x0001100001167983 */ /* 0x000ee80000300800 */
[----:B------:R4:W-:Y:S04]  /*a130*/  STL [R1+0x118], R2 ;  /* 0x0001180201007387 */ /* 0x0009e80000100800 */
[----:B------:R-:W5:Y:S04]  /*a140*/  LDL.LU R21, [R1+0x10c] ;  /* 0x00010c0001157983 */ /* 0x000f680000300800 */
        /* <DEDUP_REMOVED lines=16> */
[----:B0-----:R-:W5:Y:S04]  /*a250*/  LDL.LU R4, [R1+0xc8] ;  /* 0x0000c80001047983 */ /* 0x001f680000300800 */
[----:B-1----:R-:W5:Y:S04]  /*a260*/  LDL.LU R3, [R1+0xc4] ;  /* 0x0000c40001037983 */ /* 0x002f680000300800 */
[----:B----4-:R-:W4:Y:S04]  /*a270*/  LDL.LU R2, [R1+0xc0] ;  /* 0x0000c00001027983 */ /* 0x010f280000300800 */
[----:B------:R-:W4:Y:S04]  /*a280*/  LDL.LU R61, [R1+0xbc] ;  /* 0x0000bc00013d7983 */ /* 0x000f280000300800 */
[----:B------:R-:W4:Y:S04]  /*a290*/  LDL.LU R26, [R1+0xb8] ;  /* 0x0000b800011a7983 */ /* 0x000f280000300800 */
[----:B------:R-:W4:Y:S04]  /*a2a0*/  LDL.LU R27, [R1+0xb4] ;  /* 0x0000b400011b7983 */ /* 0x000f280000300800 */
[----:B------:R-:W4:Y:S04]  /*a2b0*/  LDL.LU R28, [R1+0xb0] ;  /* 0x0000b000011c7983 */ /* 0x000f280000300800 */
[----:B------:R-:W4:Y:S04]  /*a2c0*/  LDL.LU R29, [R1+0xac] ;  /* 0x0000ac00011d7983 */ /* 0x000f280000300800 */
[----:B------:R-:W4:Y:S04]  /*a2d0*/  LDL.LU R30, [R1+0xa8] ;  /* 0x0000a800011e7983 */ /* 0x000f280000300800 */
[----:B------:R-:W4:Y:S04]  /*a2e0*/  LDL.LU R31, [R1+0xa4] ;  /* 0x0000a400011f7983 */ /* 0x000f280000300800 */
[----:B------:R-:W4:Y:S04]  /*a2f0*/  LDL.LU R33, [R1+0xa0] ;  /* 0x0000a00001217983 */ /* 0x000f280000300800 */
[----:B------:R-:W4:Y:S01]  /*a300*/  LDL.LU R32, [R1+0x9c] ;  /* 0x00009c0001207983 */ /* 0x000f220000300800 */
[----:B--2---:R-:W-:-:S02]  /*a310*/  SEL R23, R0, R23, !P0 ;  /* 0x0000001700177207 */ /* 0x004fc40004000000 */
[----:B---3--:R-:W-:-:S03]  /*a320*/  SEL R22, R0, R22, !P0 ;  /* 0x0000001600167207 */ /* 0x008fc60004000000 */
[----:B------:R-:W-:Y:S01]  /*a330*/  STL [R1+0x114], R23 ;  /* 0x0001141701007387 */ /* 0x000fe20000100800 */
[----:B-----5:R-:W-:-:S03]  /*a340*/  SEL R21, R0, R21, !P0 ;  /* 0x0000001500157207 */ /* 0x020fc60004000000 */
[----:B------:R-:W-:Y:S01]  /*a350*/  STL [R1+0x110], R22 ;  /* 0x0001101601007387 */ /* 0x000fe20000100800 */
[----:B------:R-:W-:-:S03]  /*a360*/  SEL R20, R0, R20, !P0 ;  /* 0x0000001400147207 */ /* 0x000fc60004000000 */
        /* <DEDUP_REMOVED lines=34> */
[----:B------:R0:W-:Y:S01]  /*a590*/  STL [R1+0xc8], R4 ;  /* 0x0000c80401007387 */ /* 0x0001e20000100800 */
[----:B----4-:R-:W-:-:S03]  /*a5a0*/  SEL R2, R0, R2, !P0 ;  /* 0x0000000200027207 */ /* 0x010fc60004000000 */
[----:B------:R1:W-:Y:S01]  /*a5b0*/  STL [R1+0xc4], R3 ;  /* 0x0000c40301007387 */ /* 0x0003e20000100800 */
[----:B0-----:R-:W-:-:S03]  /*a5c0*/  SEL R4, R0, R61, !P0 ;  /* 0x0000003d00047207 */ /* 0x001fc60004000000 */
[----:B------:R0:W-:Y:S01]  /*a5d0*/  STL [R1+0xc0], R2 ;  /* 0x0000c00201007387 */ /* 0x0001e20000100800 */
[----:B-1----:R-:W-:-:S03]  /*a5e0*/  SEL R3, R0, R26, !P0 ;  /* 0x0000001a00037207 */ /* 0x002fc60004000000 */
        /* <DEDUP_REMOVED lines=12> */
[----:B------:R1:W-:Y:S04]  /*a6b0*/  STL [R1+0xa4], R4 ;  /* 0x0000a40401007387 */ /* 0x0003e80000100800 */
[----:B------:R-:W2:Y:S01]  /*a6c0*/  LDL.LU R23, [R1+0x98] ;  /* 0x0000980001177983 */ /* 0x000ea20000300800 */
[----:B0-----:R-:W-:-:S03]  /*a6d0*/  SEL R2, R0, R32, !P0 ;  /* 0x0000002000027207 */ /* 0x001fc60004000000 */
        /* <DEDUP_REMOVED lines=20> */
[----:B-1----:R-:W5:Y:S04]  /*a820*/  LDL.LU R4, [R1+0x4c] ;  /* 0x00004c0001047983 */ /* 0x002f680000300800 */
[----:B0-----:R-:W5:Y:S04]  /*a830*/  LDL.LU R3, [R1+0x48] ;  /* 0x0000480001037983 */ /* 0x001f680000300800 */
        /* <DEDUP_REMOVED lines=10> */
[----:B--2---:R-:W-:-:S05]  /*a8e0*/  SEL R23, R0, R23, !P0 ;  /* 0x0000001700177207 */ /* 0x004fca0004000000 */
[----:B------:R0:W-:Y:S01]  /*a8f0*/  STL [R1+0x98], R23 ;  /* 0x0000981701007387 */ /* 0x0001e20000100800 */
[----:B---3--:R-:W-:-:S03]  /*a900*/  SEL R22, R0, R22, !P0 ;  /* 0x0000001600167207 */ /* 0x008fc60004000000 */
[----:B0-----:R-:W2:Y:S01]  /*a910*/  LDL.LU R23, [R1+0x2618] ;  /* 0x0026180001177983 */ /* 0x001ea20000300800 */
[----:B-----5:R-:W-:-:S03]  /*a920*/  SEL R21, R0, R21, !P0 ;  /* 0x0000001500157207 */ /* 0x020fc60004000000 */
[----:B------:R0:W-:Y:S01]  /*a930*/  STL [R1+0x94], R22 ;  /* 0x0000941601007387 */ /* 0x0001e20000100800 */
[C---:B------:R-:W-:Y:S02]  /*a940*/  SEL R20, R0.reuse, R20, !P0 ;  /* 0x0000001400147207 */ /* 0x040fe40004000000 */
[C---:B------:R-:W-:Y:S01]  /*a950*/  SEL R19, R0.reuse, R19, !P0 ;  /* 0x0000001300137207 */ /* 0x040fe20004000000 */
[----:B0-----:R-:W3:Y:S01]  /*a960*/  LDL.LU R22, [R1+0x2614] ;  /* 0x0026140001167983 */ /* 0x001ee20000300800 */
[----:B------:R-:W-:-:S03]  /*a970*/  SEL R18, R0, R18, !P0 ;  /* 0x0000001200127207 */ /* 0x000fc60004000000 */
[----:B------:R0:W-:Y:S01]  /*a980*/  STL [R1+0x90], R21 ;  /* 0x0000901501007387 */ /* 0x0001e20000100800 */
[C---:B------:R-:W-:Y:S02]  /*a990*/  SEL R17, R0.reuse, R17, !P0 ;  /* 0x0000001100117207 */ /* 0x040fe40004000000 */
[C---:B------:R-:W-:Y:S01]  /*a9a0*/  SEL R16, R0.reuse, R16, !P0 ;  /* 0x0000001000107207 */ /* 0x040fe20004000000 */
[----:B0-----:R-:W5:Y:S04]  /*a9b0*/  LDL.LU R21, [R1+0x2610] ;  /* 0x0026100001157983 */ /* 0x001f680000300800 */
[----:B------:R0:W-:Y:S01]  /*a9c0*/  STL [R1+0x8c], R20 ;  /* 0x00008c1401007387 */ /* 0x0001e20000100800 */
[C---:B------:R-:W-:Y:S02]  /*a9d0*/  SEL R15, R0.reuse, R15, !P0 ;  /* 0x0000000f000f7207 */ /* 0x040fe40004000000 */
[C---:B------:R-:W-:Y:S01]  /*a9e0*/  SEL R14, R0.reuse, R14, !P0 ;  /* 0x0000000e000e7207 */ /* 0x040fe20004000000 */
[----:B0-----:R-:W2:Y:S04]  /*a9f0*/  LDL.LU R20, [R1+0x260c] ;  /* 0x00260c0001147983 */ /* 0x001ea80000300800 */
[----:B------:R0:W-:Y:S01]  /*aa00*/  STL [R1+0x88], R19 ;  /* 0x0000881301007387 */ /* 0x0001e20000100800 */
[----:B------:R-:W-:-:S03]  /*aa10*/  SEL R13, R0, R13, !P0 ;  /* 0x0000000d000d7207 */ /* 0x000fc60004000000 */
        /* <DEDUP_REMOVED lines=32> */
[----:B----4-:R-:W-:-:S03]  /*ac20*/  SEL R2, R0, R2, !P0 ;  /* 0x0000000200027207 */ /* 0x010fc60004000000 */
[----:B0-----:R-:W4:Y:S04]  /*ac30*/  LDL.LU R8, [R1+0x25dc] ;  /* 0x0025dc0001087983 */ /* 0x001f280000300800 */
        /* <DEDUP_REMOVED lines=27> */
[----:B------:R0:W-:Y:S04]  /*adf0*/  STL [R1+0x34], R28 ;  /* 0x0000341c01007387 */ /* 0x0001e80000100800 */
[----:B0-----:R-:W3:Y:S04]  /*ae00*/  LDL.LU R28, [R1+0x25b4] ;  /* 0x0025b400011c7983 */ /* 0x001ee80000300800 */
[----:B------:R0:W-:Y:S04]  /*ae10*/  STL [R1+0x30], R29 ;  /* 0x0000301d01007387 */ /* 0x0001e80000100800 */
[----:B0-----:R-:W4:Y:S04]  /*ae20*/  LDL.LU R29, [R1+0x25b0] ;  /* 0x0025b000011d7983 */ /* 0x001f280000300800 */
[----:B------:R0:W-:Y:S04]  /*ae30*/  STL [R1+0x2c], R30 ;  /* 0x00002c1e01007387 */ /* 0x0001e80000100800 */
[----:B0-----:R-:W5:Y:S04]  /*ae40*/  LDL.LU R30, [R1+0x25ac] ;  /* 0x0025ac00011e7983 */ /* 0x001f680000300800 */
[----:B------:R0:W-:Y:S04]  /*ae50*/  STL [R1+0x28], R31 ;  /* 0x0000281f01007387 */ /* 0x0001e80000100800 */
[----:B0-----:R-:W5:Y:S04]  /*ae60*/  LDL.LU R31, [R1+0x25a8] ;  /* 0x0025a800011f7983 */ /* 0x001f680000300800 */
[----:B------:R0:W-:Y:S04]  /*ae70*/  STL [R1+0x24], R33 ;  /* 0x0000242101007387 */ /* 0x0001e80000100800 */
[----:B0-----:R-:W5:Y:S04]  /*ae80*/  LDL.LU R33, [R1+0x25a4] ;  /* 0x0025a40001217983 */ /* 0x001f680000300800 */
[----:B------:R0:W-:Y:S04]  /*ae90*/  STL [R1+0x20], R32 ;  /* 0x0000202001007387 */ /* 0x0001e80000100800 */
[----:B0-----:R-:W5:Y:S01]  /*aea0*/  LDL.LU R32, [R1+0x25a0] ;  /* 0x0025a00001207983 */ /* 0x001f620000300800 */
[----:B--2---:R-:W-:-:S02]  /*aeb0*/  SEL R27, R0, R27, !P0 ;  /* 0x0000001b001b7207 */ /* 0x004fc40004000000 */
[C---:B---3--:R-:W-:Y:S02]  /*aec0*/  SEL R28, R0.reuse, R28, !P0 ;  /* 0x0000001c001c7207 */ /* 0x048fe40004000000 */
[C---:B----4-:R-:W-:Y:S02]  /*aed0*/  SEL R29, R0.reuse, R29, !P0 ;  /* 0x0000001d001d7207 */ /* 0x050fe40004000000 */
[C---:B-----5:R-:W-:Y:S02]  /*aee0*/  SEL R30, R0.reuse, R30, !P0 ;  /* 0x0000001e001e7207 */ /* 0x060fe40004000000 */
[C---:B------:R-:W-:Y:S02]  /*aef0*/  SEL R31, R0.reuse, R31, !P0 ;  /* 0x0000001f001f7207 */ /* 0x040fe40004000000 */
[C---:B------:R-:W-:Y:S02]  /*af00*/  SEL R33, R0.reuse, R33, !P0 ;  /* 0x0000002100217207 */ /* 0x040fe40004000000 */
[----:B------:R-:W-:-:S05]  /*af10*/  SEL R32, R0, R32, !P0 ;  /* 0x0000002000207207 */ /* 0x000fca0004000000 */
[----:B------:R-:W-:Y:S04]  /*af20*/  STL [R1+0x2528], R32 ;  /* 0x0025282001007387 */ /* 0x000fe80000100800 */
[----:B------:R-:W-:Y:S04]  /*af30*/  STL [R1+0x252c], R33 ;  /* 0x00252c2101007387 */ /* 0x000fe80000100800 */
[----:B------:R-:W-:Y:S04]  /*af40*/  STL [R1+0x2530], R31 ;  /* 0x0025301f01007387 */ /* 0x000fe80000100800 */
[----:B------:R-:W-:Y:S04]  /*af50*/  STL [R1+0x2534], R30 ;  /* 0x0025341e01007387 */ /* 0x000fe80000100800 */
[----:B------:R-:W-:Y:S04]  /*af60*/  STL [R1+0x2538], R29 ;  /* 0x0025381d01007387 */ /* 0x000fe80000100800 */
[----:B------:R0:W-:Y:S04]  /*af70*/  STL [R1+0x253c], R28 ;  /* 0x00253c1c01007387 */ /* 0x0001e80000100800 */
[----:B------:R-:W-:Y:S04]  /*af80*/  STL [R1+0x2540], R27 ;  /* 0x0025401b01007387 */ /* 0x000fe80000100800 */
[----:B0-----:R-:W2:Y:S04]  /*af90*/  LDL.LU R28, [R1+0x12c] ;  /* 0x00012c00011c7983 */ /* 0x001ea80000300800 */
[----:B------:R-:W3:Y:S04]  /*afa0*/  LDL.LU R29, [R1+0x128] ;  /* 0x00012800011d7983 */ /* 0x000ee80000300800 */
[----:B------:R-:W4:Y:S04]  /*afb0*/  LDL.LU R30, [R1+0x124] ;  /* 0x00012400011e7983 */ /* 0x000f280000300800 */
[----:B------:R-:W5:Y:S04]  /*afc0*/  LDL.LU R31, [R1+0x120] ;  /* 0x00012000011f7983 */ /* 0x000f680000300800 */
[----:B------:R-:W5:Y:S04]  /*afd0*/  LDL.LU R33, [R1+0x11c] ;  /* 0x00011c0001217983 */ /* 0x000f680000300800 */
[----:B------:R-:W5:Y:S01]  /*afe0*/  LDL.LU R32, [R1+0x118] ;  /* 0x0001180001207983 */ /* 0x000f620000300800 */
[----:B------:R-:W-:-:S02]  /*aff0*/  SEL R26, R0, R26, !P0 ;  /* 0x0000001a001a7207 */ /* 0x000fc40004000000 */
[C---:B------:R-:W-:Y:S02]  /*b000*/  SEL R61, R0.reuse, R61, !P0 ;  /* 0x0000003d003d7207 */ /* 0x040fe40004000000 */
[C---:B------:R-:W-:Y:S02]  /*b010*/  SEL R2, R0.reuse, R2, !P0 ;  /* 0x0000000200027207 */ /* 0x040fe40004000000 */
[C---:B------:R-:W-:Y:S01]  /*b020*/  SEL R3, R0.reuse, R3, !P0 ;  /* 0x0000000300037207 */ /* 0x040fe20004000000 */
[----:B------:R-:W-:Y:S01]  /*b030*/  STL [R1+0x2544], R26 ;  /* 0x0025441a01007387 */ /* 0x000fe20000100800 */
[C---:B------:R-:W-:Y:S02]  /*b040*/  SEL R4, R0.reuse, R4, !P0 ;  /* 0x0000000400047207 */ /* 0x040fe40004000000 */
[C---:B------:R-:W-:Y:S01]  /*b050*/  SEL R5, R0.reuse, R5, !P0 ;  /* 0x0000000500057207 */ /* 0x040fe20004000000 */
[----:B------:R-:W-:Y:S01]  /*b060*/  STL [R1+0x2548], R61 ;  /* 0x0025483d01007387 */ /* 0x000fe20000100800 */
[----:B------:R-:W-:-:S02]  /*b070*/  SEL R6, R0, R6, !P0 ;  /* 0x0000000600067207 */ /* 0x000fc40004000000 */
[C---:B------:R-:W-:Y:S01]  /*b080*/  SEL R7, R0.reuse, R7, !P0 ;  /* 0x0000000700077207 */ /* 0x040fe20004000000 */
[----:B------:R-:W-:Y:S01]  /*b090*/  STL [R1+0x254c], R2 ;  /* 0x00254c0201007387 */ /* 0x000fe20000100800 */
[C---:B------:R-:W-:Y:S02]  /*b0a0*/  SEL R8, R0.reuse, R8, !P0 ;  /* 0x0000000800087207 */ /* 0x040fe40004000000 */
[C---:B------:R-:W-:Y:S01]  /*b0b0*/  SEL R9, R0.reuse, R9, !P0 ;  /* 0x0000000900097207 */ /* 0x040fe20004000000 */
[----:B------:R-:W-:Y:S01]  /*b0c0*/  STL [R1+0x2550], R3 ;  /* 0x0025500301007387 */ /* 0x000fe20000100800 */
[----:B------:R-:W-:-:S03]  /*b0d0*/  SEL R10, R0, R10, !P0 ;  /* 0x0000000a000a7207 */ /* 0x000fc60004000000 */
[----:B------:R3:W-:Y:S01]  /*b0e0*/  STL [R1+0x2554], R4 ;  /* 0x0025540401007387 */ /* 0x0007e20000100800 */
        /* <DEDUP_REMOVED lines=10> */
[C---:B------:R-:W-:Y:S01]  /*b190*/  SEL R16, R0.reuse, R16, !P0 ;  /* 0x0000001000107207 */ /* 0x040fe20004000000 */
[----:B------:R-:W-:Y:S02]  /*b1a0*/  @!P3 IMAD.MOV R55, RZ, RZ, -R55 ;  /* 0x000000ffff37b224 */ /* 0x000fe400078e0a37 */
[----:B------:R-:W-:Y:S01]  /*b1b0*/  STL [R1+0x256c], R10 ;  /* 0x00256c0a01007387 */ /* 0x000fe20000100800 */
[----:B------:R-:W-:Y:S01]  /*b1c0*/  @!P1 IMAD.MOV R56, RZ, RZ, -R56 ;  /* 0x000000ffff389224 */ /* 0x000fe200078e0a38 */
[C---:B------:R-:W-:Y:S01]  /*b1d0*/  SEL R17, R0.reuse, R17, !P0 ;  /* 0x0000001100117207 */ /* 0x040fe20004000000 */
[----:B------:R-:W-:Y:S01]  /*b1e0*/  @!P2 IMAD.MOV R57, RZ, RZ, -R57 ;  /* 0x000000ffff39a224 */ /* 0x000fe200078e0a39 */
[----:B------:R-:W-:Y:S01]  /*b1f0*/  STL [R1+0x2570], R11 ;  /* 0x0025700b01007387 */ /* 0x000fe20000100800 */
[----:B------:R-:W-:Y:S01]  /*b200*/  @!P4 IMAD.MOV R58, RZ, RZ, -R58 ;  /* 0x000000ffff3ac224 */ /* 0x000fe200078e0a3a */
[C---:B------:R-:W-:Y:S01]  /*b210*/  SEL R18, R0.reuse, R18, !P0 ;  /* 0x0000001200127207 */ /* 0x040fe20004000000 */
[----:B------:R-:W-:Y:S01]  /*b220*/  @!P5 IMAD.MOV R59, RZ, RZ, -R59 ;  /* 0x000000ffff3bd224 */ /* 0x000fe200078e0a3b */
[----:B------:R-:W-:Y:S01]  /*b230*/  STL [R1+0x2574], R12 ;  /* 0x0025740c01007387 */ /* 0x000fe20000100800 */
[----:B------:R-:W-:Y:S01]  /*b240*/  @!P6 IMAD.MOV R60, RZ, RZ, -R60 ;  /* 0x000000ffff3ce224 */ /* 0x000fe200078e0a3c */
[----:B------:R-:W-:-:S02]  /*b250*/  SEL R19, R0, R19, !P0 ;  /* 0x0000001300137207 */ /* 0x000fc40004000000 */
[----:B------:R-:W-:Y:S01]  /*b260*/  STL [R1+0x2578], R13 ;  /* 0x0025780d01007387 */ /* 0x000fe20000100800 */
[----:B------:R-:W-:-:S03]  /*b270*/  SEL R20, R0, R20, !P0 ;  /* 0x0000001400147207 */ /* 0x000fc60004000000 */
[----:B------:R-:W-:Y:S01]  /*b280*/  STL [R1+0x257c], R14 ;  /* 0x00257c0e01007387 */ /* 0x000fe20000100800 */
[----:B------:R-:W-:-:S03]  /*b290*/  SEL R21, R0, R21, !P0 ;  /* 0x0000001500157207 */ /* 0x000fc60004000000 */
[----:B------:R-:W-:Y:S01]  /*b2a0*/  STL [R1+0x2580], R15 ;  /* 0x0025800f01007387 */ /* 0x000fe20000100800 */
[C---:B------:R-:W-:Y:S02]  /*b2b0*/  SEL R22, R0.reuse, R22, !P0 ;  /* 0x0000001600167207 */ /* 0x040fe40004000000 */
[C---:B------:R-:W-:Y:S01]  /*b2c0*/  SEL R23, R0.reuse, R23, !P0 ;  /* 0x0000001700177207 */ /* 0x040fe20004000000 */
[----:B------:R-:W-:Y:S01]  /*b2d0*/  STL [R1+0x2584], R16 ;  /* 0x0025841001007387 */ /* 0x000fe20000100800 */
[C---:B------:R-:W-:Y:S02]  /*b2e0*/  SEL R24, R0.reuse, R24, !P0 ;  /* 0x0000001800187207 */ /* 0x040fe40004000000 */
[C---:B------:R-:W-:Y:S01]  /*b2f0*/  SEL R25, R0.reuse, R25, !P0 ;  /* 0x0000001900197207 */ /* 0x040fe20004000000 */
[----:B------:R-:W-:Y:S01]  /*b300*/  STL [R1+0x2588], R17 ;  /* 0x0025881101007387 */ /* 0x000fe20000100800 */
[C---:B------:R-:W-:Y:S02]  /*b310*/  SEL R34, R0.reuse, R34, !P0 ;  /* 0x0000002200227207 */ /* 0x040fe40004000000 */
[C---:B------:R-:W-:Y:S01]  /*b320*/  SEL R35, R0.reuse, R35, !P0 ;  /* 0x0000002300237207 */ /* 0x040fe20004000000 */
[----:B------:R-:W-:Y:S01]  /*b330*/  STL [R1+0x258c], R18 ;  /* 0x00258c1201007387 */ /* 0x000fe20000100800 */
[----:B------:R-:W-:-:S02]  /*b340*/  SEL R36, R0, R36, !P0 ;  /* 0x0000002400247207 */ /* 0x000fc40004000000 */
[C---:B------:R-:W-:Y:S02]  /*b350*/  SEL R37, R0.reuse, R37, !P0 ;  /* 0x0000002500257207 */ /* 0x040fe40004000000 */
[C---:B------:R-:W-:Y:S02]  /*b360*/  SEL R38, R0.reuse, R38, !P0 ;  /* 0x0000002600267207 */ /* 0x040fe40004000000 */
[C---:B------:R-:W-:Y:S02]  /*b370*/  SEL R39, R0.reuse, R39, !P0 ;  /* 0x0000002700277207 */ /* 0x040fe40004000000 */
[C---:B------:R-:W-:Y:S02]  /*b380*/  SEL R40, R0.reuse, R40, !P0 ;  /* 0x0000002800287207 */ /* 0x040fe40004000000 */
[C---:B------:R-:W-:Y:S02]  /*b390*/  SEL R41, R0.reuse, R41, !P0 ;  /* 0x0000002900297207 */ /* 0x040fe40004000000 */
        /* <DEDUP_REMOVED lines=17> */
[C---:B------:R-:W-:Y:S01]  /*b4b0*/  SEL R59, R0.reuse, R59, !P0 ;  /* 0x0000003b003b7207 */ /* 0x040fe20004000000 */
[----:B------:R-:W-:Y:S01]  /*b4c0*/  STL [R1+0x2590], R19 ;  /* 0x0025901301007387 */ /* 0x000fe20000100800 */
[----:B------:R-:W-:-:S03]  /*b4d0*/  SEL R0, R0, R60, !P0 ;  /* 0x0000003c00007207 */ /* 0x000fc60004000000 */
[----:B------:R-:W-:Y:S04]  /*b4e0*/  STL [R1+0x2594], R20 ;  /* 0x0025941401007387 */ /* 0x000fe80000100800 */
[----:B------:R-:W-:Y:S04]  /*b4f0*/  STL [R1+0x2598], R21 ;  /* 0x0025981501007387 */ /* 0x000fe80000100800 */
[----:B------:R-:W-:Y:S01]  /*b500*/  STL [R1+0x259c], R22 ;  /* 0x00259c1601007387 */ /* 0x000fe20000100800 */
[----:B--2---:R-:W-:Y:S02]  /*b510*/  IMAD R60, R28, c[0x0][0x190], RZ ;  /* 0x000064001c3c7a24 */ /* 0x004fe400078e02ff */
[----:B---3--:R-:W-:-:S02]  /*b520*/  IMAD R4, R29, c[0x0][0x190], RZ ;  /* 0x000064001d047a24 */ /* 0x008fc400078e02ff */
[----:B----4-:R-:W-:-:S03]  /*b530*/  IMAD R3, R30, c[0x0][0x190], RZ ;  /* 0x000064001e037a24 */ /* 0x010fc600078e02ff */
[----:B------:R-:W-:Y:S01]  /*b540*/  STL [R1+0x1f0], R4 ;  /* 0x0001f00401007387 */ /* 0x000fe20000100800 */
[----:B-----5:R-:W-:-:S03]  /*b550*/  IMAD R2, R31, c[0x0][0x190], RZ ;  /* 0x000064001f027a24 */ /* 0x020fc600078e02ff */
[----:B------:R-:W-:Y:S04]  /*b560*/  STL [R1+0x350], R60 ;  /* 0x0003503c01007387 */ /* 0x000fe80000100800 */
[----:B------:R0:W-:Y:S04]  /*b570*/  STL [R1+0x1f4], R3 ;  /* 0x0001f40301007387 */ /* 0x0001e80000100800 */
[----:B------:R1:W-:Y:S04]  /*b580*/  STL [R1+0x24c0], R60 ;  /* 0x0024c03c01007387 */ /* 0x0003e80000100800 */
[----:B------:R2:W-:Y:S01]  /*b590*/  STL [R1+0x228], R2 ;  /* 0x0002280201007387 */ /* 0x0005e20000100800 */
[----:B0-----:R-:W-:-:S03]  /*b5a0*/  IMAD R3, R33, c[0x0][0x190], RZ ;  /* 0x0000640021037a24 */ /* 0x001fc600078e02ff */
[----:B-1----:R-:W3:Y:S01]  /*b5b0*/  LDL.LU R60, [R1+0x114] ;  /* 0x00011400013c7983 */ /* 0x002ee20000300800 */
[----:B--2---:R-:W-:-:S03]  /*b5c0*/  IMAD R2, R32, c[0x0][0x190], RZ ;  /* 0x0000640020027a24 */ /* 0x004fc600078e02ff */
[----:B------:R0:W-:Y:S04]  /*b5d0*/  STL [R1+0x22c], R3 ;  /* 0x00022c0301007387 */ /* 0x0001e80000100800 */
[----:B------:R-:W2:Y:S04]  /*b5e0*/  LDL.LU R22, [R1+0x110] ;  /* 0x0001100001167983 */ /* 0x000ea80000300800 */
[----:B------:R1:W-:Y:S04]  /*b5f0*/  STL [R1+0x268], R2 ;  /* 0x0002680201007387 */ /* 0x0003e80000100800 */
[----:B------:R-:W4:Y:S04]  /*b600*/  LDL.LU R21, [R1+0x10c] ;  /* 0x00010c0001157983 */ /* 0x000f280000300800 */
        /* <DEDUP_REMOVED lines=27> */
[----:B------:R-:W5:Y:S01]  /*b7c0*/  LDL.LU R32, [R1+0x9c] ;  /* 0x00009c0001207983 */ /* 0x000f620000300800 */
[----:B---3--:R-:W-:-:S05]  /*b7d0*/  IMAD R60, R60, c[0x0][0x190], RZ ;  /* 0x000064003c3c7a24 */ /* 0x008fca00078e02ff */
[----:B------:R-:W-:Y:S01]  /*b7e0*/  STL [R1+0x26c], R60 ;  /* 0x00026c3c01007387 */ /* 0x000fe20000100800 */
[----:B--2---:R-:W-:Y:S02]  /*b7f0*/  IMAD R22, R22, c[0x0][0x190], RZ ;  /* 0x0000640016167a24 */ /* 0x004fe400078e02ff */
[----:B----4-:R-:W-:-:S03]  /*b800*/  IMAD R21, R21, c[0x0][0x190], RZ ;  /* 0x0000640015157a24 */ /* 0x010fc600078e02ff */
[----:B------:R-:W-:Y:S01]  /*b810*/  STL [R1+0x280], R22 ;  /* 0x0002801601007387 */ /* 0x000fe20000100800 */
[----:B-----5:R-:W-:-:S03]  /*b820*/  IMAD R20, R20, c[0x0][0x190], RZ ;  /* 0x0000640014147a24 */ /* 0x020fc600078e02ff */
[----:B------:R-:W-:Y:S01]  /*b830*/  STL [R1+0x284], R21 ;  /* 0x0002841501007387 */ /* 0x000fe20000100800 */
[----:B------:R-:W-:-:S03]  /*b840*/  IMAD R19, R19, c[0x0][0x190], RZ ;  /* 0x0000640013137a24 */ /* 0x000fc600078e02ff */
        /* <DEDUP_REMOVED lines=32> */
[----:B------:R0:W-:Y:S01]  /*ba50*/  STL [R1+0x2b4], R4 ;  /* 0x0002b40401007387 */ /* 0x0001e20000100800 */
[----:B------:R-:W-:-:S03]  /*ba60*/  IMAD R2, R2, c[0x0][0x190], RZ ;  /* 0x0000640002027a24 */ /* 0x000fc600078e02ff */
[----:B------:R1:W-:Y:S01]  /*ba70*/  STL [R1+0x2b0], R3 ;  /* 0x0002b00301007387 */ /* 0x0003e20000100800 */
[----:B0-----:R-:W-:-:S03]  /*ba80*/  IMAD R4, R61, c[0x0][0x190], RZ ;  /* 0x000064003d047a24 */ /* 0x001fc600078e02ff */
[----:B------:R0:W-:Y:S01]  /*ba90*/  STL [R1+0x294], R2 ;  /* 0x0002940201007387 */ /* 0x0001e20000100800 */
[----:B-1----:R-:W-:-:S03]  /*baa0*/  IMAD R3, R26, c[0x0][0x190], RZ ;  /* 0x000064001a037a24 */ /* 0x002fc600078e02ff */
        /* <DEDUP_REMOVED lines=12> */
[----:B------:R1:W-:Y:S04]  /*bb70*/  STL [R1+0x258], R4 ;  /* 0x0002580401007387 */ /* 0x0003e80000100800 */
[----:B------:R-:W2:Y:S01]  /*bb80*/  LDL.LU R22, [R1+0x98] ;  /* 0x0000980001167983 */ /* 0x000ea20000300800 */
[----:B0-----:R-:W-:-:S03]  /*bb90*/  IMAD R2, R32, c[0x0][0x190], RZ ;  /* 0x0000640020027a24 */ /* 0x001fc600078e02ff */
        /* <DEDUP_REMOVED lines=32> */
[----:B--2---:R-:W-:-:S05]  /*bda0*/  IMAD R22, R22, c[0x0][0x190], RZ ;  /* 0x0000640016167a24 */ /* 0x004fca00078e02ff */
[----:B------:R0:W-:Y:S01]  /*bdb0*/  STL [R1+0x23c], R22 ;  /* 0x00023c1601007387 */ /* 0x0001e20000100800 */
[----:B---3--:R-:W-:-:S03]  /*bdc0*/  IMAD R21, R21, c[0x0][0x190], RZ ;  /* 0x0000640015157a24 */ /* 0x008fc600078e02ff */
[----:B0-----:R-:W2:Y:S01]  /*bdd0*/  LDL.LU R22, [R1+0x259c] ;  /* 0x00259c0001167983 */ /* 0x001ea20000300800 */
[----:B-----5:R-:W-:-:S03]  /*bde0*/  IMAD R20, R20, c[0x0][0x190], RZ ;  /* 0x0000640014147a24 */ /* 0x020fc600078e02ff */
[----:B------:R0:W-:Y:S01]  /*bdf0*/  STL [R1+0x238], R21 ;  /* 0x0002381501007387 */ /* 0x0001e20000100800 */
[----:B------:R-:W-:Y:S02]  /*be00*/  IMAD R19, R19, c[0x0][0x190], RZ ;  /* 0x0000640013137a24 */ /* 0x000fe400078e02ff */
[----:B------:R-:W-:Y:S01]  /*be10*/  IMAD R18, R18, c[0x0][0x190], RZ ;  /* 0x0000640012127a24 */ /* 0x000fe200078e02ff */
[----:B0-----:R-:W3:Y:S01]  /*be20*/  LDL.LU R21, [R1+0x2598] ;  /* 0x0025980001157983 */ /* 0x001ee20000300800 */
[----:B------:R-:W-:-:S03]  /*be30*/  IMAD R17, R17, c[0x0][0x190], RZ ;  /* 0x0000640011117a24 */ /* 0x000fc600078e02ff */
[----:B------:R0:W-:Y:S01]  /*be40*/  STL [R1+0x234], R20 ;  /* 0x0002341401007387 */ /* 0x0001e20000100800 */
[----:B------:R-:W-:Y:S02]  /*be50*/  IMAD R16, R16, c[0x0][0x190], RZ ;  /* 0x0000640010107a24 */ /* 0x000fe400078e02ff */
[----:B------:R-:W-:Y:S01]  /*be60*/  IMAD R15, R15, c[0x0][0x190], RZ ;  /* 0x000064000f0f7a24 */ /* 0x000fe200078e02ff */
[----:B0-----:R-:W5:Y:S04]  /*be70*/  LDL.LU R20, [R1+0x2594] ;  /* 0x0025940001147983 */ /* 0x001f680000300800 */
[----:B------:R0:W-:Y:S01]  /*be80*/  STL [R1+0x230], R19 ;  /* 0x0002301301007387 */ /* 0x0001e20000100800 */
[----:B------:R-:W-:Y:S02]  /*be90*/  IMAD R14, R14, c[0x0][0x190], RZ ;  /* 0x000064000e0e7a24 */ /* 0x000fe400078e02ff */
[----:B------:R-:W-:Y:S01]  /*bea0*/  IMAD R13, R13, c[0x0][0x190], RZ ;  /* 0x000064000d0d7a24 */ /* 0x000fe200078e02ff */
[----:B0-----:R-:W2:Y:S04]  /*beb0*/  LDL.LU R19, [R1+0x2590] ;  /* 0x0025900001137983 */ /* 0x001ea80000300800 */
[----:B------:R0:W-:Y:S01]  /*bec0*/  STL [R1+0x20c], R18 ;  /* 0x00020c1201007387 */ /* 0x0001e20000100800 */
[----:B------:R-:W-:-:S03]  /*bed0*/  IMAD R12, R12, c[0x0][0x190], RZ ;  /* 0x000064000c0c7a24 */ /* 0x000fc600078e02ff */
        /* <DEDUP_REMOVED lines=29> */
[----:B----4-:R-:W-:-:S03]  /*c0b0*/  IMAD R2, R2, c[0x0][0x190], RZ ;  /* 0x0000640002027a24 */ /* 0x010fc600078e02ff */
[----:B0-----:R-:W4:Y:S04]  /*c0c0*/  LDL.LU R8, [R1+0x2564] ;  /* 0x0025640001087983 */ /* 0x001f280000300800 */
        /* <DEDUP_REMOVED lines=20> */
[----:B0-----:R-:W3:Y:S04]  /*c210*/  LDL.LU R61, [R1+0x2548] ;  /* 0x00254800013d7983 */ /* 0x001ee80000300800 */
[----:B------:R0:W-:Y:S01]  /*c220*/  STL [R1+0x1ac], R26 ;  /* 0x0001ac1a01007387 */ /* 0x0001e20000100800 */
[----:B------:R-:W-:-:S03]  /*c230*/  IMAD R33, R33, c[0x0][0x190], RZ ;  /* 0x0000640021217a24 */ /* 0x000fc600078e02ff */
[----:B0-----:R-:W3:Y:S04]  /*c240*/  LDL.LU R26, [R1+0x2544] ;  /* 0x00254400011a7983 */ /* 0x001ee80000300800 */
[----:B------:R0:W-:Y:S01]  /*c250*/  STL [R1+0x1a8], R27 ;  /* 0x0001a81b01007387 */ /* 0x0001e20000100800 */
[----:B------:R-:W-:-:S03]  /*c260*/  IMAD R32, R32, c[0x0][0x190], RZ ;  /* 0x0000640020207a24 */ /* 0x000fc600078e02ff */
[----:B0-----:R-:W4:Y:S04]  /*c270*/  LDL.LU R27, [R1+0x2540] ;  /* 0x00254000011b7983 */ /* 0x001f280000300800 */
[----:B------:R0:W-:Y:S04]  /*c280*/  STL [R1+0x1a4], R28 ;  /* 0x0001a41c01007387 */ /* 0x0001e80000100800 */
        /* <DEDUP_REMOVED lines=10> */
[----:B0-----:R-:W4:Y:S01]  /*c330*/  LDL.LU R32, [R1+0x2528] ;  /* 0x0025280001207983 */ /* 0x001f220000300800 */
[----:B------:R-:W-:-:S05]  /*c340*/  IMAD R60, R60, c[0x0][0x190], RZ ;  /* 0x000064003c3c7a24 */ /* 0x000fca00078e02ff */
[----:B------:R4:W-:Y:S01]  /*c350*/  STL [R1+0x18c], R60 ;  /* 0x00018c3c01007387 */ /* 0x0009e20000100800 */
[----:B------:R-:W-:Y:S02]  /*c360*/  IMAD R25, R25, c[0x0][0x190], RZ ;  /* 0x0000640019197a24 */ /* 0x000fe400078e02ff */
[----:B------:R-:W-:Y:S02]  /*c370*/  IMAD R34, R34, c[0x0][0x190], RZ ;  /* 0x0000640022227a24 */ /* 0x000fe400078e02ff */
[----:B------:R-:W-:Y:S02]  /*c380*/  IMAD R35, R35, c[0x0][0x190], RZ ;  /* 0x0000640023237a24 */ /* 0x000fe400078e02ff */
[----:B--2---:R-:W-:Y:S02]  /*c390*/  IMAD R2, R2, c[0x0][0x190], RZ ;  /* 0x0000640002027a24 */ /* 0x004fe400078e02ff */
[----:B---3--:R-:W-:Y:S02]  /*c3a0*/  IMAD R26, R26, c[0x0][0x190], RZ ;  /* 0x000064001a1a7a24 */ /* 0x008fe400078e02ff */
[----:B----4-:R-:W-:-:S02]  /*c3b0*/  IMAD R60, R32, c[0x0][0x190], RZ ;  /* 0x00006400203c7a24 */ /* 0x010fc400078e02ff */
[----:B------:R-:W2:Y:S04]  /*c3c0*/  LDL.LU R32, [R1+0x2524] ;  /* 0x0025240001207983 */ /* 0x000ea80000300800 */
[----:B------:R0:W-:Y:S02]  /*c3d0*/  STL [R1+0x188], R60 ;  /* 0x0001883c01007387 */ /* 0x0001e40000100800 */
[----:B0-----:R-:W-:Y:S02]  /*c3e0*/  IMAD R60, R33, c[0x0][0x190], RZ ;  /* 0x00006400213c7a24 */ /* 0x001fe400078e02ff */
[----:B------:R-:W2:Y:S04]  /*c3f0*/  LDL.LU R33, [R1+0x2520] ;  /* 0x0025200001217983 */ /* 0x000ea80000300800 */
[----:B------:R0:W-:Y:S02]  /*c400*/  STL [R1+0x184], R60 ;  /* 0x0001843c01007387 */ /* 0x0001e40000100800 */
[----:B0-----:R-:W-:-:S02]  /*c410*/  IMAD R60, R31, c[0x0][0x190], RZ ;  /* 0x000064001f3c7a24 */ /* 0x001fc400078e02ff */
[----:B------:R-:W-:Y:S02]  /*c420*/  IMAD R31, R30, c[0x0][0x190], RZ ;  /* 0x000064001e1f7a24 */ /* 0x000fe400078e02ff */
[----:B------:R-:W-:Y:S02]  /*c430*/  IMAD R30, R29, c[0x0][0x190], RZ ;  /* 0x000064001d1e7a24 */ /* 0x000fe400078e02ff */
[----:B------:R-:W-:Y:S01]  /*c440*/  IMAD R29, R28, c[0x0][0x190], RZ ;  /* 0x000064001c1d7a24 */ /* 0x000fe200078e02ff */
[----:B------:R-:W-:Y:S01]  /*c450*/  STL [R1+0x180], R60 ;  /* 0x0001803c01007387 */ /* 0x000fe20000100800 */
[----:B------:R-:W-:Y:S02]  /*c460*/  IMAD R28, R27, c[0x0][0x190], RZ ;  /* 0x000064001b1c7a24 */ /* 0x000fe400078e02ff */
[----:B------:R-:W-:Y:S01]  /*c470*/  IMAD R27, R61, c[0x0][0x190], RZ ;  /* 0x000064003d1b7a24 */ /* 0x000fe200078e02ff */
[----:B------:R-:W-:Y:S04]  /*c480*/  STL [R1+0x17c], R31 ;  /* 0x00017c1f01007387 */ /* 0x000fe80000100800 */
[----:B------:R-:W-:Y:S04]  /*c490*/  STL [R1+0x178], R30 ;  /* 0x0001781e01007387 */ /* 0x000fe80000100800 */
[----:B------:R-:W-:Y:S04]  /*c4a0*/  STL [R1+0x174], R29 ;  /* 0x0001741d01007387 */ /* 0x000fe80000100800 */
[----:B------:R-:W-:Y:S04]  /*c4b0*/  STL [R1+0x170], R28 ;  /* 0x0001701c01007387 */ /* 0x000fe80000100800 */
[----:B------:R0:W-:Y:S04]  /*c4c0*/  STL [R1+0x16c], R26 ;  /* 0x00016c1a01007387 */ /* 0x0001e80000100800 */
[----:B------:R-:W-:Y:S04]  /*c4d0*/  STL [R1+0x168], R27 ;  /* 0x0001681b01007387 */ /* 0x000fe80000100800 */
[----:B------:R1:W-:Y:S01]  /*c4e0*/  STL [R1+0x164], R2 ;  /* 0x0001640201007387 */ /* 0x0003e20000100800 */
[----:B0-----:R-:W-:-:S02]  /*c4f0*/  IMAD R26, R3, c[0x0][0x190], RZ ;  /* 0x00006400031a7a24 */ /* 0x001fc400078e02ff */
[----:B------:R-:W-:Y:S02]  /*c500*/  IMAD R3, R4, c[0x0][0x190], RZ ;  /* 0x0000640004037a24 */ /* 0x000fe400078e02ff */
[----:B------:R-:W-:Y:S01]  /*c510*/  IMAD R4, R7, c[0x0][0x190], RZ ;  /* 0x0000640007047a24 */ /* 0x000fe200078e02ff */
[----:B------:R-:W-:Y:S01]  /*c520*/  STL [R1+0x160], R26 ;  /* 0x0001601a01007387 */ /* 0x000fe20000100800 */
[----:B-1----:R-:W-:-:S03]  /*c530*/  IMAD R2, R5, c[0x0][0x190], RZ ;  /* 0x0000640005027a24 */ /* 0x002fc600078e02ff */
[----:B------:R-:W-:Y:S01]  /*c540*/  STL [R1+0x15c], R3 ;  /* 0x00015c0301007387 */ /* 0x000fe20000100800 */
[----:B------:R-:W-:-:S03]  /*c550*/  IMAD R60, R6, c[0x0][0x190], RZ ;  /* 0x00006400063c7a24 */ /* 0x000fc600078e02ff */
[----:B------:R0:W-:Y:S04]  /*c560*/  STL [R1+0x158], R2 ;  /* 0x0001580201007387 */ /* 0x0001e80000100800 */
[----:B------:R1:W-:Y:S01]  /*c570*/  STL [R1+0x150], R4 ;  /* 0x0001500401007387 */ /* 0x0003e20000100800 */
[----:B0-----:R-:W-:-:S03]  /*c580*/  IMAD R2, R8, c[0x0][0x190], RZ ;  /* 0x0000640008027a24 */ /* 0x001fc600078e02ff */
[----:B------:R-:W-:Y:S01]  /*c590*/  STL [R1+0x154], R60 ;  /* 0x0001543c01007387 */ /* 0x000fe20000100800 */
[----:B------:R-:W-:-:S03]  /*c5a0*/  IMAD R3, R9, c[0x0][0x190], RZ ;  /* 0x0000640009037a24 */ /* 0x000fc600078e02ff */
[----:B------:R0:W-:Y:S01]  /*c5b0*/  STL [R1+0x14c], R2 ;  /* 0x00014c0201007387 */ /* 0x0001e20000100800 */
[----:B-1----:R-:W-:-:S03]  /*c5c0*/  IMAD R4, R11, c[0x0][0x190], RZ ;  /* 0x000064000b047a24 */ /* 0x002fc600078e02ff */
[----:B------:R1:W-:Y:S01]  /*c5d0*/  STL [R1+0x148], R3 ;  /* 0x0001480301007387 */ /* 0x0003e20000100800 */
[----:B0-----:R-:W-:Y:S02]  /*c5e0*/  IMAD R2, R10, c[0x0][0x190], RZ ;  /* 0x000064000a027a24 */ /* 0x001fe400078e02ff */
[----:B-1----:R-:W-:-:S03]  /*c5f0*/  IMAD R3, R12, c[0x0][0x190], RZ ;  /* 0x000064000c037a24 */ /* 0x002fc600078e02ff */
[----:B------:R0:W-:Y:S04]  /*c600*/  STL [R1+0x144], R2 ;  /* 0x0001440201007387 */ /* 0x0001e80000100800 */
[----:B------:R1:W-:Y:S01]  /*c610*/  STL [R1+0x140], R4 ;  /* 0x0001400401007387 */ /* 0x0003e20000100800 */
[----:B0-----:R-:W-:-:S03]  /*c620*/  IMAD R2, R13, c[0x0][0x190], RZ ;  /* 0x000064000d027a24 */ /* 0x001fc600078e02ff */
[----:B------:R0:W-:Y:S01]  /*c630*/  STL [R1+0x13c], R3 ;  /* 0x00013c0301007387 */ /* 0x0001e20000100800 */
[----:B-1----:R-:W-:-:S03]  /*c640*/  IMAD R4, R14, c[0x0][0x190], RZ ;  /* 0x000064000e047a24 */ /* 0x002fc600078e02ff */
[----:B------:R1:W-:Y:S01]  /*c650*/  STL [R1+0x138], R2 ;  /* 0x0001380201007387 */ /* 0x0003e20000100800 */
[----:B------:R-:W-:Y:S02]  /*c660*/  IMAD R27, R17, c[0x0][0x190], RZ ;  /* 0x00006400111b7a24 */ /* 0x000fe400078e02ff */
[----:B0-----:R-:W-:Y:S01]  /*c670*/  IMAD R3, R15, c[0x0][0x190], RZ ;  /* 0x000064000f037a24 */ /* 0x001fe200078e02ff */
[----:B------:R-:W-:Y:S01]  /*c680*/  STL [R1+0x134], R4 ;  /* 0x0001340401007387 */ /* 0x000fe20000100800 */
[----:B-1----:R-:W-:-:S03]  /*c690*/  IMAD R2, R16, c[0x0][0x190], RZ ;  /* 0x0000640010027a24 */ /* 0x002fc600078e02ff */
[----:B------:R-:W-:Y:S01]  /*c6a0*/  STL [R1+0x130], R3 ;  /* 0x0001300301007387 */ /* 0x000fe20000100800 */
[----:B------:R-:W-:Y:S02]  /*c6b0*/  IMAD R30, R19, c[0x0][0x190], RZ ;  /* 0x00006400131e7a24 */ /* 0x000fe400078e02ff */
[----:B------:R-:W-:Y:S01]  /*c6c0*/  IMAD R26, R18, c[0x0][0x190], RZ ;  /* 0x00006400121a7a24 */ /* 0x000fe200078e02ff */
[----:B------:R0:W-:Y:S01]  /*c6d0*/  STL [R1+0x12c], R2 ;  /* 0x00012c0201007387 */ /* 0x0001e20000100800 */
[----:B-----5:R-:W-:-:S03]  /*c6e0*/  IMAD R31, R20, c[0x0][0x190], RZ ;  /* 0x00006400141f7a24 */ /* 0x020fc600078e02ff */
[----:B------:R-:W-:Y:S01]  /*c6f0*/  STL [R1+0x128], R27 ;  /* 0x0001281b01007387 */ /* 0x000fe20000100800 */
[----:B0-----:R-:W-:-:S03]  /*c700*/  IMAD R2, R21, c[0x0][0x190], RZ ;  /* 0x0000640015027a24 */ /* 0x001fc600078e02ff */
[----:B------:R-:W-:Y:S04]  /*c710*/  STL [R1+0x120], R30 ;  /* 0x0001201e01007387 */ /* 0x000fe80000100800 */
[----:B------:R-:W-:Y:S01]  /*c720*/  STL [R1+0x124], R26 ;  /* 0x0001241a01007387 */ /* 0x000fe20000100800 */
[----:B------:R-:W-:-:S03]  /*c730*/  IMAD R28, R23, c[0x0][0x190], RZ ;  /* 0x00006400171c7a24 */ /* 0x000fc600078e02ff */
[----:B------:R0:W-:Y:S01]  /*c740*/  STL [R1+0x118], R2 ;  /* 0x0001180201007387 */ /* 0x0001e20000100800 */
[----:B------:R-:W-:-:S03]  /*c750*/  IMAD R29, R24, c[0x0][0x190], RZ ;  /* 0x00006400181d7a24 */ /* 0x000fc600078e02ff */
[----:B------:R-:W-:Y:S04]  /*c760*/  STL.64 [R1+0x24c8], R26 ;  /* 0x0024c81a01007387 */ /* 0x000fe80000100a00 */
[----:B------:R-:W-:Y:S01]  /*c770*/  STL [R1+0x11c], R31 ;  /* 0x00011c1f01007387 */ /* 0x000fe20000100800 */
[----:B0-----:R-:W-:-:S03]  /*c780*/  IMAD R2, R22, c[0x0][0x190], RZ ;  /* 0x0000640016027a24 */ /* 0x001fc600078e02ff */
[----:B------:R0:W-:Y:S01]  /*c790*/  STL.64 [R1+0x24b8], R30 ;  /* 0x0024b81e01007387 */ /* 0x0001e20000100a00 */
[----:B------:R-:W-:Y:S02]  /*c7a0*/  IMAD R61, R36, c[0x0][0x190], RZ ;  /* 0x00006400243d7a24 */ /* 0x000fe400078e02ff */
[----:B------:R-:W-:Y:S01]  /*c7b0*/  IMAD R9, R37, c[0x0][0x190], RZ ;  /* 0x0000640025097a24 */ /* 0x000fe200078e02ff */
[----:B0-----:R-:W3:Y:S04]  /*c7c0*/  LDL R30, [R1+0x2b0] ;  /* 0x0002b000011e7983 */ /* 0x001ee80000100800 */
[----:B------:R-:W4:Y:S04]  /*c7d0*/  LDL R31, [R1+0x294] ;  /* 0x00029400011f7983 */ /* 0x000f280000100800 */
[----:B------:R-:W-:Y:S04]  /*c7e0*/  STL [R1+0x114], R2 ;  /* 0x0001140201007387 */ /* 0x000fe80000100800 */
[----:B------:R-:W5:Y:S04]  /*c7f0*/  LDL R27, [R1+0x290] ;  /* 0x00029000011b7983 */ /* 0x000f680000100800 */
[----:B------:R-:W-:Y:S04]  /*c800*/  STL [R1+0x110], R28 ;  /* 0x0001101c01007387 */ /* 0x000fe80000100800 */
[----:B------:R-:W-:Y:S04]  /*c810*/  STL [R1+0x10c], R29 ;  /* 0x00010c1d01007387 */ /* 0x000fe80000100800 */
[----:B------:R0:W-:Y:S04]  /*c820*/  STL.64 [R1+0x24d0], R28 ;  /* 0x0024d01c01007387 */ /* 0x0001e80000100a00 */
[----:B------:R-:W2:Y:S04]  /*c830*/  LDL R36, [R1+0x2cc] ;  /* 0x0002cc0001247983 */ /* 0x000ea80000100800 */
[----:B0-----:R-:W2:Y:S04]  /*c840*/  LDL R28, [R1+0x2bc] ;  /* 0x0002bc00011c7983 */ /* 0x001ea80000100800 */
[----:B------:R-:W2:Y:S04]  /*c850*/  LDL R29, [R1+0x2b4] ;  /* 0x0002b400011d7983 */ /* 0x000ea80000100800 */
[----:B------:R-:W-:Y:S04]  /*c860*/  STL [R1+0x108], R25 ;  /* 0x0001081901007387 */ /* 0x000fe80000100800 */
[----:B------:R-:W2:Y:S04]  /*c870*/  LDL R37, [R1+0x2d4] ;  /* 0x0002d40001257983 */ /* 0x000ea80000100800 */
[----:B------:R-:W-:Y:S04]  /*c880*/  STL [R1+0x104], R34 ;  /* 0x0001042201007387 */ /* 0x000fe80000100800 */
[----:B------:R-:W-:Y:S01]  /*c890*/  STL [R1+0xfc], R61 ;  /* 0x0000fc3d01007387 */ /* 0x000fe20000100800 */
[----:B------:R-:W-:-:S03]  /*c8a0*/  IMAD R24, R38, c[0x0][0x190], RZ ;  /* 0x0000640026187a24 */ /* 0x000fc600078e02ff */
[----:B------:R0:W-:Y:S01]  /*c8b0*/  STL.64 [R1+0x24d8], R60 ;  /* 0x0024d83c01007387 */ /* 0x0001e20000100a00 */
[----:B------:R-:W-:Y:S02]  /*c8c0*/  IMAD R23, R39, c[0x0][0x190], RZ ;  /* 0x0000640027177a24 */ /* 0x000fe400078e02ff */
[----:B------:R-:W-:Y:S01]  /*c8d0*/  IMAD R22, R40, c[0x0][0x190], RZ ;  /* 0x0000640028167a24 */ /* 0x000fe200078e02ff */
[----:B0-----:R-:W2:Y:S04]  /*c8e0*/  LDL R60, [R1+0x2fc] ;  /* 0x0002fc00013c7983 */ /* 0x001ea80000100800 */
[----:B------:R-:W2:Y:S04]  /*c8f0*/  LDL R61, [R1+0x2dc] ;  /* 0x0002dc00013d7983 */ /* 0x000ea80000100800 */
[----:B------:R-:W-:Y:S04]  /*c900*/  STL [R1+0x100], R35 ;  /* 0x0001002301007387 */ /* 0x000fe80000100800 */
[----:B------:R0:W-:Y:S01]  /*c910*/  STL.64 [R1+0x24e0], R34 ;  /* 0x0024e02201007387 */ /* 0x0001e20000100a00 */
[----:B------:R-:W-:-:S02]  /*c920*/  IMAD R21, R41, c[0x0][0x190], RZ ;  /* 0x0000640029157a24 */ /* 0x000fc400078e02ff */
[----:B------:R-:W-:Y:S01]  /*c930*/  IMAD R8, R42, c[0x0][0x190], RZ ;  /* 0x000064002a087a24 */ /* 0x000fe200078e02ff */
[----:B0-----:R-:W2:Y:S04]  /*c940*/  LDL R34, [R1+0x2e4] ;  /* 0x0002e40001227983 */ /* 0x001ea80000100800 */
[----:B------:R-:W2:Y:S04]  /*c950*/  LDL R35, [R1+0x2f8] ;  /* 0x0002f80001237983 */ /* 0x000ea80000100800 */
[----:B------:R-:W-:Y:S04]  /*c960*/  STL [R1+0xf8], R9 ;  /* 0x0000f80901007387 */ /* 0x000fe80000100800 */
[----:B------:R-:W2:Y:S04]  /*c970*/  LDL.LU R38, [R1+0x1f4] ;  /* 0x0001f40001267983 */ /* 0x000ea80000300800 */
[----:B------:R-:W3:Y:S04]  /*c980*/  LDL.LU R39, [R1+0x1f0] ;  /* 0x0001f00001277983 */ /* 0x000ee80000300800 */
[----:B------:R-:W-:Y:S04]  /*c990*/  STL [R1+0xf4], R24 ;  /* 0x0000f41801007387 */ /* 0x000fe80000100800 */
[----:B------:R0:W-:Y:S01]  /*c9a0*/  STL.64 [R1+0x24e8], R24 ;  /* 0x0024e81801007387 */ /* 0x0001e20000100a00 */
[----:B------:R-:W-:-:S02]  /*c9b0*/  IMAD R7, R43, c[0x0][0x190], RZ ;  /* 0x000064002b077a24 */ /* 0x000fc400078e02ff */
[----:B------:R-:W-:Y:S01]  /*c9c0*/  IMAD R6, R44, c[0x0][0x190], RZ ;  /* 0x000064002c067a24 */ /* 0x000fe200078e02ff */
[----:B0-----:R-:W4:Y:S04]  /*c9d0*/  LDL R24, [R1+0x2d8] ;  /* 0x0002d80001187983 */ /* 0x001f280000100800 */
[----:B------:R-:W4:Y:S04]  /*c9e0*/  LDL R25, [R1+0x2e0] ;  /* 0x0002e00001197983 */ /* 0x000f280000100800 */
[----:B------:R-:W4:Y:S04]  /*c9f0*/  LDL.LU R40, [R1+0x228] ;  /* 0x0002280001287983 */ /* 0x000f280000300800 */
[----:B------:R-:W-:Y:S04]  /*ca00*/  STL [R1+0xf0], R23 ;  /* 0x0000f01701007387 */ /* 0x000fe80000100800 */
[----:B------:R-:W5:Y:S04]  /*ca10*/  LDL R41, [R1+0x2d0] ;  /* 0x0002d00001297983 */ /* 0x000f680000100800 */
[----:B------:R-:W-:Y:S04]  /*ca20*/  STL [R1+0xec], R22 ;  /* 0x0000ec1601007387 */ /* 0x000fe80000100800 */
[----:B------:R0:W-:Y:S01]  /*ca30*/  STL.64 [R1+0x24f0], R22 ;  /* 0x0024f01601007387 */ /* 0x0001e20000100a00 */
[----:B------:R-:W-:-:S02]  /*ca40*/  IMAD R5, R45, c[0x0][0x190], RZ ;  /* 0x000064002d057a24 */ /* 0x000fc400078e02ff */
[----:B------:R-:W-:Y:S01]  /*ca50*/  IMAD R20, R46, c[0x0][0x190], RZ ;  /* 0x000064002e147a24 */ /* 0x000fe200078e02ff */
[----:B0-----:R-:W5:Y:S04]  /*ca60*/  LDL R22, [R1+0x2c4] ;  /* 0x0002c40001167983 */ /* 0x001f680000100800 */
[----:B------:R-:W5:Y:S04]  /*ca70*/  LDL R23, [R1+0x2c8] ;  /* 0x0002c80001177983 */ /* 0x000f680000100800 */
[----:B------:R-:W5:Y:S04]  /*ca80*/  LDL.LU R42, [R1+0x22c] ;  /* 0x00022c00012a7983 */ /* 0x000f680000300800 */
[----:B------:R-:W-:Y:S04]  /*ca90*/  STL [R1+0xe4], R8 ;  /* 0x0000e40801007387 */ /* 0x000fe80000100800 */
[----:B------:R-:W-:Y:S04]  /*caa0*/  STL.64 [R1+0x24f8], R8 ;  /* 0x0024f80801007387 */ /* 0x000fe80000100a00 */
[----:B------:R-:W-:Y:S04]  /*cab0*/  STL [R1+0xe8], R21 ;  /* 0x0000e81501007387 */ /* 0x000fe80000100800 */
[----:B------:R-:W5:Y:S01]  /*cac0*/  LDL.LU R44, [R1+0x268] ;  /* 0x00026800012c7983 */ /* 0x000f620000300800 */
[----:B------:R-:W-:-:S03]  /*cad0*/  IMAD R19, R47, c[0x0][0x190], RZ ;  /* 0x000064002f137a24 */ /* 0x000fc600078e02ff */
[----:B------:R-:W-:Y:S01]  /*cae0*/  STL [R1+0xe0], R7 ;  /* 0x0000e00701007387 */ /* 0x000fe20000100800 */
[----:B------:R-:W-:-:S03]  /*caf0*/  IMAD R18, R48, c[0x0][0x190], RZ ;  /* 0x0000640030127a24 */ /* 0x000fc600078e02ff */
[----:B------:R-:W-:Y:S04]  /*cb00*/  STL [R1+0xdc], R6 ;  /* 0x0000dc0601007387 */ /* 0x000fe80000100800 */
[----:B------:R-:W-:Y:S04]  /*cb10*/  STL.64 [R1+0x2500], R6 ;  /* 0x0025000601007387 */ /* 0x000fe80000100a00 */
[----:B------:R-:W5:Y:S01]  /*cb20*/  LDL.LU R46, [R1+0x26c] ;  /* 0x00026c00012e7983 */ /* 0x000f620000300800 */
[----:B------:R-:W-:-:S03]  /*cb30*/  IMAD R17, R49, c[0x0][0x190], RZ ;  /* 0x0000640031117a24 */ /* 0x000fc600078e02ff */
[----:B------:R-:W-:Y:S01]  /*cb40*/  STL [R1+0xd8], R5 ;  /* 0x0000d80501007387 */ /* 0x000fe20000100800 */
[----:B------:R-:W-:-:S03]  /*cb50*/  IMAD R16, R50, c[0x0][0x190], RZ ;  /* 0x0000640032107a24 */ /* 0x000fc600078e02ff */
[----:B------:R-:W-:Y:S04]  /*cb60*/  STL [R1+0xd4], R20 ;  /* 0x0000d41401007387 */ /* 0x000fe80000100800 */
[----:B------:R-:W-:Y:S01]  /*cb70*/  STL.64 [R1+0x2508], R20 ;  /* 0x0025081401007387 */ /* 0x000fe20000100a00 */
[----:B------:R-:W-:-:S03]  /*cb80*/  IMAD R4, R51, c[0x0][0x190], RZ ;  /* 0x0000640033047a24 */ /* 0x000fc600078e02ff */
[----:B------:R-:W5:Y:S04]  /*cb90*/  LDL.LU R48, [R1+0x280] ;  /* 0x0002800001307983 */ /* 0x000f680000300800 */
[----:B------:R-:W-:Y:S01]  /*cba0*/  STL [R1+0xd0], R19 ;  /* 0x0000d01301007387 */ /* 0x000fe20000100800 */
[----:B------:R-:W-:-:S03]  /*cbb0*/  IMAD R3, R52, c[0x0][0x190], RZ ;  /* 0x0000640034037a24 */ /* 0x000fc600078e02ff */
[----:B------:R-:W-:Y:S04]  /*cbc0*/  STL [R1+0xcc], R18 ;  /* 0x0000cc1201007387 */ /* 0x000fe80000100800 */
[----:B------:R-:W-:Y:S01]  /*cbd0*/  STL.64 [R1+0x2510], R18 ;  /* 0x0025101201007387 */ /* 0x000fe20000100a00 */
[----:B------:R-:W-:-:S03]  /*cbe0*/  IMAD R15, R53, c[0x0][0x190], RZ ;  /* 0x00006400350f7a24 */ /* 0x000fc600078e02ff */
[----:B------:R-:W5:Y:S01]  /*cbf0*/  LDL.LU R50, [R1+0x284] ;  /* 0x0002840001327983 */ /* 0x000f620000300800 */
[----:B------:R-:W-:-:S03]  /*cc00*/  IMAD R14, R54, c[0x0][0x190], RZ ;  /* 0x00006400360e7a24 */ /* 0x000fc600078e02ff */
[----:B------:R-:W-:Y:S04]  /*cc10*/  STL [R1+0xc8], R17 ;  /* 0x0000c81101007387 */ /* 0x000fe80000100800 */
[----:B------:R-:W-:Y:S04]  /*cc20*/  STL [R1+0xc4], R16 ;  /* 0x0000c41001007387 */ /* 0x000fe80000100800 */
[----:B------:R2:W-:Y:S01]  /*cc30*/  STL.64 [R1+0x2518], R16 ;  /* 0x0025181001007387 */ /* 0x0005e20000100a00 */
[----:B------:R-:W-:-:S03]  /*cc40*/  IMAD R13, R55, c[0x0][0x190], RZ ;  /* 0x00006400370d7a24 */ /* 0x000fc600078e02ff */
[----:B------:R-:W-:Y:S01]  /*cc50*/  STL [R1+0xc0], R4 ;  /* 0x0000c00401007387 */ /* 0x000fe20000100800 */
[----:B------:R-:W-:-:S03]  /*cc60*/  IMAD R12, R56, c[0x0][0x190], RZ ;  /* 0x00006400380c7a24 */ /* 0x000fc600078e02ff */
[----:B------:R-:W5:Y:S04]  /*cc70*/  LDL.LU R52, [R1+0x2a8] ;  /* 0x0002a80001347983 */ /* 0x000f680000300800 */
[----:B------:R-:W-:Y:S04]  /*cc80*/  STL [R1+0xbc], R3 ;  /* 0x0000bc0301007387 */ /* 0x000fe80000100800 */
[----:B------:R-:W5:Y:S04]  /*cc90*/  LDL.LU R54, [R1+0x2ac] ;  /* 0x0002ac0001367983 */ /* 0x000f680000300800 */
[----:B------:R-:W-:Y:S04]  /*cca0*/  STL [R1+0xb8], R15 ;  /* 0x0000b80f01007387 */ /* 0x000fe80000100800 */
[----:B------:R-:W-:Y:S01]  /*ccb0*/  STL [R1+0xb4], R14 ;  /* 0x0000b40e01007387 */ /* 0x000fe20000100800 */
[----:B------:R-:W-:-:S03]  /*ccc0*/  IMAD R10, R58, c[0x0][0x190], RZ ;  /* 0x000064003a0a7a24 */ /* 0x000fc600078e02ff */
[----:B------:R-:W5:Y:S04]  /*ccd0*/  LDL.LU R56, [R1+0x2b8] ;  /* 0x0002b80001387983 */ /* 0x000f680000300800 */
[----:B------:R-:W-:Y:S04]  /*cce0*/  STL [R1+0xb0], R13 ;  /* 0x0000b00d01007387 */ /* 0x000fe80000100800 */
[----:B------:R-:W-:Y:S04]  /*ccf0*/  STL [R1+0xac], R12 ;  /* 0x0000ac0c01007387 */ /* 0x000fe80000100800 */
[----:B------:R-:W5:Y:S01]  /*cd00*/  LDL.LU R58, [R1+0x2c0] ;  /* 0x0002c000013a7983 */ /* 0x000f620000300800 */
[----:B------:R-:W-:-:S02]  /*cd10*/  IMAD R11, R57, c[0x0][0x190], RZ ;  /* 0x00006400390b7a24 */ /* 0x000fc400078e02ff */
[----:B------:R-:W-:-:S03]  /*cd20*/  IMAD R2, R59, c[0x0][0x190], RZ ;  /* 0x000064003b027a24 */ /* 0x000fc600078e02ff */
[----:B------:R-:W-:Y:S04]  /*cd30*/  STL [R1+0xa8], R11 ;  /* 0x0000a80b01007387 */ /* 0x000fe80000100800 */
[----:B------:R-:W-:Y:S04]  /*cd40*/  STL [R1+0xa4], R10 ;  /* 0x0000a40a01007387 */ /* 0x000fe80000100800 */
[----:B------:R-:W-:Y:S01]  /*cd50*/  STL [R1+0xa0], R2 ;  /* 0x0000a00201007387 */ /* 0x000fe20000100800 */
[----:B--2---:R-:W-:-:S04]  /*cd60*/  IMAD.WIDE R16, R38, 0x2, R32 ;  /* 0x0000000226107825 */ /* 0x004fc800078e0220 */
[----:B---3--:R-:W-:-:S05]  /*cd70*/  IMAD.WIDE R6, R39, 0x2, R32 ;  /* 0x0000000227067825 */ /* 0x008fca00078e0220 */
[----:B------:R5:W-:Y:S04]  /*cd80*/  STL.64 [R1+0x98], R6 ;  /* 0x0000980601007387 */ /* 0x000be80000100a00 */
[----:B------:R0:W-:Y:S04]  /*cd90*/  STL.64 [R1+0x90], R16 ;  /* 0x0000901001007387 */ /* 0x0001e80000100a00 */
[----:B------:R-:W2:Y:S01]  /*cda0*/  LDL R26, [R1+0x27c] ;  /* 0x00027c00011a7983 */ /* 0x000ea20000100800 */
[----:B----4-:R-:W-:-:S05]  /*cdb0*/  IMAD.WIDE R8, R40, 0x2, R32 ;  /* 0x0000000228087825 */ /* 0x010fca00078e0220 */
[----:B------:R1:W-:Y:S01]  /*cdc0*/  STL.64 [R1+0x88], R8 ;  /* 0x0000880801007387 */ /* 0x0003e20000100a00 */
[----:B-----5:R-:W-:-:S05]  /*cdd0*/  IMAD.WIDE R6, R42, 0x2, R32 ;  /* 0x000000022a067825 */ /* 0x020fca00078e0220 */
[----:B------:R3:W-:Y:S01]  /*cde0*/  STL.64 [R1+0x80], R6 ;  /* 0x0000800601007387 */ /* 0x0007e20000100a00 */
[----:B0-----:R-:W-:-:S05]  /*cdf0*/  IMAD.WIDE R16, R44, 0x2, R32 ;  /* 0x000000022c107825 */ /* 0x001fca00078e0220 */
[----:B------:R0:W-:Y:S01]  /*ce00*/  STL.64 [R1+0x78], R16 ;  /* 0x0000781001007387 */ /* 0x0001e20000100a00 */
[----:B-1----:R-:W-:-:S05]  /*ce10*/  IMAD.WIDE R8, R46, 0x2, R32 ;  /* 0x000000022e087825 */ /* 0x002fca00078e0220 */
[----:B------:R1:W-:Y:S01]  /*ce20*/  STL.64 [R1+0x70], R8 ;  /* 0x0000700801007387 */ /* 0x0003e20000100a00 */
[----:B---3--:R-:W-:-:S05]  /*ce30*/  IMAD.WIDE R6, R48, 0x2, R32 ;  /* 0x0000000230067825 */ /* 0x008fca00078e0220 */
[----:B------:R3:W-:Y:S01]  /*ce40*/  STL.64 [R1+0x68], R6 ;  /* 0x0000680601007387 */ /* 0x0007e20000100a00 */
[----:B0-----:R-:W-:-:S05]  /*ce50*/  IMAD.WIDE R16, R50, 0x2, R32 ;  /* 0x0000000232107825 */ /* 0x001fca00078e0220 */
[----:B------:R0:W-:Y:S01]  /*ce60*/  STL.64 [R1+0x60], R16 ;  /* 0x0000601001007387 */ /* 0x0001e20000100a00 */
[----:B-1----:R-:W-:-:S04]  /*ce70*/  IMAD.WIDE R8, R52, 0x2, R32 ;  /* 0x0000000234087825 */ /* 0x002fc800078e0220 */
[--C-:B---3--:R-:W-:Y:S01]  /*ce80*/  IMAD.WIDE R6, R54, 0x2, R32.reuse ;  /* 0x0000000236067825 */ /* 0x108fe200078e0220 */
[----:B------:R-:W-:Y:S04]  /*ce90*/  STL.64 [R1+0x58], R8 ;  /* 0x0000580801007387 */ /* 0x000fe80000100a00 */
[----:B------:R1:W-:Y:S01]  /*cea0*/  STL.64 [R1+0x50], R6 ;  /* 0x0000500601007387 */ /* 0x0003e20000100a00 */
[----:B0-----:R-:W-:-:S04]  /*ceb0*/  IMAD.WIDE R16, R56, 0x2, R32 ;  /* 0x0000000238107825 */ /* 0x001fc800078e0220 */
[--C-:B-1----:R-:W-:Y:S01]  /*cec0*/  IMAD.WIDE R6, R22, 0x2, R32.reuse ;  /* 0x0000000216067825 */ /* 0x102fe200078e0220 */
[----:B------:R0:W-:Y:S03]  /*ced0*/  STL.64 [R1+0x48], R16 ;  /* 0x0000481001007387 */ /* 0x0001e60000100a00 */
[----:B------:R-:W-:-:S04]  /*cee0*/  IMAD.WIDE R8, R58, 0x2, R32 ;  /* 0x000000023a087825 */ /* 0x000fc800078e0220 */
[--C-:B0-----:R-:W-:Y:S01]  /*cef0*/  IMAD.WIDE R16, R23, 0x2, R32.reuse ;  /* 0x0000000217107825 */ /* 0x101fe200078e0220 */
[----:B------:R0:W-:Y:S04]  /*cf00*/  STL.64 [R1+0x40], R8 ;  /* 0x0000400801007387 */ /* 0x0001e80000100a00 */
[----:B------:R1:W-:Y:S04]  /*cf10*/  STL.64 [R1+0x38], R6 ;  /* 0x0000380601007387 */ /* 0x0003e80000100a00 */
[----:B------:R3:W-:Y:S01]  /*cf20*/  STL.64 [R1+0x210], R16 ;  /* 0x0002101001007387 */ /* 0x0007e20000100a00 */
[----:B0-----:R-:W-:-:S04]  /*cf30*/  IMAD.WIDE R8, R41, 0x2, R32 ;  /* 0x0000000229087825 */ /* 0x001fc800078e0220 */
[--C-:B-1----:R-:W-:Y:S01]  /*cf40*/  IMAD.WIDE R6, R24, 0x2, R32.reuse ;  /* 0x0000000218067825 */ /* 0x102fe200078e0220 */
[----:B------:R0:W-:Y:S03]  /*cf50*/  STL.64 [R1+0x248], R8 ;  /* 0x0002480801007387 */ /* 0x0001e60000100a00 */
[--C-:B---3--:R-:W-:Y:S01]  /*cf60*/  IMAD.WIDE R16, R25, 0x2, R32.reuse ;  /* 0x0000000219107825 */ /* 0x108fe200078e0220 */
        /* <DEDUP_REMOVED lines=19> */
[----:B------:R-:W-:Y:S01]  /*d0a0*/  STL.64 [R1+0x3e8], R16 ;  /* 0x0003e81001007387 */ /* 0x000fe20000100a00 */
[----:B0-----:R-:W-:-:S03]  /*d0b0*/  IMAD.WIDE R8, R31, 0x2, R32 ;  /* 0x000000021f087825 */ /* 0x001fc600078e0220 */
[----:B------:R-:W3:Y:S01]  /*d0c0*/  LDL R51, [R1+0x278] ;  /* 0x0002780001337983 */ /* 0x000ee20000100800 */
[----:B-1----:R-:W-:-:S03]  /*d0d0*/  IMAD.WIDE R6, R27, 0x2, R32 ;  /* 0x000000021b067825 */ /* 0x002fc600078e0220 */
[----:B------:R-:W-:Y:S04]  /*d0e0*/  STL.64 [R1+0x400], R8 ;  /* 0x0004000801007387 */ /* 0x000fe80000100a00 */
[----:B------:R-:W4:Y:S04]  /*d0f0*/  LDL R18, [R1+0x274] ;  /* 0x0002740001127983 */ /* 0x000f280000100800 */
[----:B------:R2:W-:Y:S04]  /*d100*/  STL.64 [R1+0x420], R6 ;  /* 0x0004200601007387 */ /* 0x0005e80000100a00 */
[----:B------:R-:W5:Y:S04]  /*d110*/  LDL R19, [R1+0x270] ;  /* 0x0002700001137983 */ /* 0x000f680000100800 */
[----:B------:R-:W5:Y:S04]  /*d120*/  LDL R49, [R1+0x25c] ;  /* 0x00025c0001317983 */ /* 0x000f680000100800 */
[----:B------:R-:W5:Y:S04]  /*d130*/  LDL R20, [R1+0x258] ;  /* 0x0002580001147983 */ /* 0x000f680000100800 */
[----:B------:R-:W5:Y:S04]  /*d140*/  LDL R27, [R1+0x244] ;  /* 0x00024400011b7983 */ /* 0x000f680000100800 */
[----:B------:R-:W5:Y:S04]  /*d150*/  LDL R21, [R1+0x240] ;  /* 0x0002400001157983 */ /* 0x000f680000100800 */
[----:B------:R-:W5:Y:S01]  /*d160*/  LDL R47, [R1+0x23c] ;  /* 0x00023c00012f7983 */ /* 0x000f620000100800 */
[----:B--2---:R-:W-:-:S05]  /*d170*/  IMAD.WIDE R6, R26, 0x2, R32 ;  /* 0x000000021a067825 */ /* 0x004fca00078e0220 */
[----:B------:R0:W-:Y:S04]  /*d180*/  STL.64 [R1+0x438], R6 ;  /* 0x0004380601007387 */ /* 0x0001e80000100a00 */
[----:B------:R-:W2:Y:S04]  /*d190*/  LDL R45, [R1+0x230] ;  /* 0x00023000012d7983 */ /* 0x000ea80000100800 */
[----:B------:R-:W2:Y:S04]  /*d1a0*/  LDL R8, [R1+0x20c] ;  /* 0x00020c0001087983 */ /* 0x000ea80000100800 */
[----:B0-----:R-:W2:Y:S04]  /*d1b0*/  LDL R6, [R1+0x238] ;  /* 0x0002380001067983 */ /* 0x001ea80000100800 */
        /* <DEDUP_REMOVED lines=19> */
[----:B---3--:R-:W-:-:S05]  /*d2f0*/  IMAD.WIDE R16, R51, 0x2, R32 ;  /* 0x0000000233107825 */ /* 0x008fca00078e0220 */
[----:B------:R4:W-:Y:S02]  /*d300*/  STL.64 [R1+0x458], R16 ;  /* 0x0004581001007387 */ /* 0x0009e40000100a00 */
[----:B----4-:R-:W-:-:S04]  /*d310*/  IMAD.WIDE R16, R18, 0x2, R32 ;  /* 0x0000000212107825 */ /* 0x010fc800078e0220 */
[--C-:B-----5:R-:W-:Y:S01]  /*d320*/  IMAD.WIDE R18, R19, 0x2, R32.reuse ;  /* 0x0000000213127825 */ /* 0x120fe200078e0220 */
[----:B------:R0:W-:Y:S04]  /*d330*/  STL.64 [R1+0x478], R16 ;  /* 0x0004781001007387 */ /* 0x0001e80000100a00 */
[----:B0-----:R-:W3:Y:S04]  /*d340*/  LDL.LU.64 R16, [R1+0x2518] ;  /* 0x0025180001107983 */ /* 0x001ee80000300a00 */
[----:B------:R0:W-:Y:S02]  /*d350*/  STL.64 [R1+0x490], R18 ;  /* 0x0004901201007387 */ /* 0x0001e40000100a00 */
[----:B0-----:R-:W-:-:S05]  /*d360*/  IMAD.WIDE R18, R49, 0x2, R32 ;  /* 0x0000000231127825 */ /* 0x001fca00078e0220 */
[----:B------:R0:W-:Y:S02]  /*d370*/  STL.64 [R1+0x4b0], R18 ;  /* 0x0004b01201007387 */ /* 0x0001e40000100a00 */
[----:B0-----:R-:W-:-:S05]  /*d380*/  IMAD.WIDE R18, R20, 0x2, R32 ;  /* 0x0000000214127825 */ /* 0x001fca00078e0220 */
[----:B------:R0:W-:Y:S02]  /*d390*/  STL.64 [R1+0x4c8], R18 ;  /* 0x0004c81201007387 */ /* 0x0001e40000100a00 */
[----:B0-----:R-:W-:-:S05]  /*d3a0*/  IMAD.WIDE R18, R27, 0x2, R32 ;  /* 0x000000021b127825 */ /* 0x001fca00078e0220 */
[----:B------:R0:W-:Y:S04]  /*d3b0*/  STL.64 [R1+0x4e8], R18 ;  /* 0x0004e81201007387 */ /* 0x0001e80000100a00 */
[----:B0-----:R-:W4:Y:S04]  /*d3c0*/  LDL.LU.64 R18, [R1+0x2510] ;  /* 0x0025100001127983 */ /* 0x001f280000300a00 */
[----:B------:R-:W5:Y:S01]  /*d3d0*/  LDL R27, [R1+0x1a8] ;  /* 0x0001a800011b7983 */ /* 0x000f620000100800 */
[----:B------:R-:W-:-:S05]  /*d3e0*/  IMAD.WIDE R20, R21, 0x2, R32 ;  /* 0x0000000215147825 */ /* 0x000fca00078e0220 */
[----:B------:R0:W-:Y:S02]  /*d3f0*/  STL.64 [R1+0x500], R20 ;  /* 0x0005001401007387 */ /* 0x0001e40000100a00 */
[----:B0-----:R-:W-:-:S05]  /*d400*/  IMAD.WIDE R20, R47, 0x2, R32 ;  /* 0x000000022f147825 */ /* 0x001fca00078e0220 */
[----:B------:R2:W-:Y:S02]  /*d410*/  STL.64 [R1+0x520], R20 ;  /* 0x0005201401007387 */ /* 0x0005e40000100a00 */
[----:B--2---:R-:W-:-:S05]  /*d420*/  IMAD.WIDE R20, R6, 0x2, R32 ;  /* 0x0000000206147825 */ /* 0x004fca00078e0220 */
[----:B------:R0:W-:Y:S02]  /*d430*/  STL.64 [R1+0x540], R20 ;  /* 0x0005401401007387 */ /* 0x0001e40000100a00 */
[----:B0-----:R-:W-:-:S04]  /*d440*/  IMAD.WIDE R20, R7, 0x2, R32 ;  /* 0x0000000207147825 */ /* 0x001fc800078e0220 */
[--C-:B------:R-:W-:Y:S01]  /*d450*/  IMAD.WIDE R6, R45, 0x2, R32.reuse ;  /* 0x000000022d067825 */ /* 0x100fe200078e0220 */
[----:B------:R0:W-:Y:S04]  /*d460*/  STL.64 [R1+0x558], R20 ;  /* 0x0005581401007387 */ /* 0x0001e80000100a00 */
[----:B------:R1:W-:Y:S01]  /*d470*/  STL.64 [R1+0x578], R6 ;  /* 0x0005780601007387 */ /* 0x0003e20000100a00 */
[----:B0-----:R-:W-:-:S04]  /*d480*/  IMAD.WIDE R20, R8, 0x2, R32 ;  /* 0x0000000208147825 */ /* 0x001fc800078e0220 */
[--C-:B-1----:R-:W-:Y:S01]  /*d490*/  IMAD.WIDE R6, R9, 0x2, R32.reuse ;  /* 0x0000000209067825 */ /* 0x102fe200078e0220 */
[----:B------:R0:W-:Y:S03]  /*d4a0*/  STL.64 [R1+0x590], R20 ;  /* 0x0005901401007387 */ /* 0x0001e60000100a00 */
[--C-:B------:R-:W-:Y:S01]  /*d4b0*/  IMAD.WIDE R8, R22, 0x2, R32.reuse ;  /* 0x0000000216087825 */ /* 0x100fe200078e0220 */
[----:B------:R1:W-:Y:S03]  /*d4c0*/  STL.64 [R1+0x5b0], R6 ;  /* 0x0005b00601007387 */ /* 0x0003e60000100a00 */
[----:B0-----:R-:W-:-:S04]  /*d4d0*/  IMAD.WIDE R20, R43, 0x2, R32 ;  /* 0x000000022b147825 */ /* 0x001fc800078e0220 */
[--C-:B-1----:R-:W-:Y:S01]  /*d4e0*/  IMAD.WIDE R6, R23, 0x2, R32.reuse ;  /* 0x0000000217067825 */ /* 0x102fe200078e0220 */
[----:B------:R0:W-:Y:S04]  /*d4f0*/  STL.64 [R1+0x5c8], R20 ;  /* 0x0005c81401007387 */ /* 0x0001e80000100a00 */
[----:B------:R1:W-:Y:S04]  /*d500*/  STL.64 [R1+0x5e8], R8 ;  /* 0x0005e80801007387 */ /* 0x0003e80000100a00 */
[----:B------:R2:W-:Y:S01]  /*d510*/  STL.64 [R1+0x610], R6 ;  /* 0x0006100601007387 */ /* 0x0005e20000100a00 */
[----:B0-----:R-:W-:-:S04]  /*d520*/  IMAD.WIDE R20, R41, 0x2, R32 ;  /* 0x0000000229147825 */ /* 0x001fc800078e0220 */
[--C-:B-1----:R-:W-:Y:S01]  /*d530*/  IMAD.WIDE R8, R24, 0x2, R32.reuse ;  /* 0x0000000218087825 */ /* 0x102fe200078e0220 */
[----:B------:R0:W-:Y:S03]  /*d540*/  STL.64 [R1+0x628], R20 ;  /* 0x0006281401007387 */ /* 0x0001e60000100a00 */
[--C-:B--2---:R-:W-:Y:S01]  /*d550*/  IMAD.WIDE R6, R25, 0x2, R32.reuse ;  /* 0x0000000219067825 */ /* 0x104fe200078e0220 */
        /* <DEDUP_REMOVED lines=22> */
[----:B--2---:R-:W2:Y:S04]  /*d6c0*/  LDL R6, [R1+0x1a4] ;  /* 0x0001a40001067983 */ /* 0x004ea80000100800 */
[----:B------:R-:W-:Y:S04]  /*d6d0*/  STL.64 [R1+0x780], R20 ;  /* 0x0007801401007387 */ /* 0x000fe80000100a00 */
[----:B------:R-:W3:Y:S04]  /*d6e0*/  LDL R7, [R1+0x1a0] ;  /* 0x0001a00001077983 */ /* 0x000ee80000100800 */
[----:B------:R0:W-:Y:S04]  /*d6f0*/  STL.64 [R1+0x7a0], R8 ;  /* 0x0007a00801007387 */ /* 0x0001e80000100a00 */
[----:B------:R-:W4:Y:S04]  /*d700*/  LDL R37, [R1+0x194] ;  /* 0x0001940001257983 */ /* 0x000f280000100800 */
[----:B------:R-:W4:Y:S04]  /*d710*/  LDL R36, [R1+0x190] ;  /* 0x0001900001247983 */ /* 0x000f280000100800 */
[----:B0-----:R-:W4:Y:S04]  /*d720*/  LDL R8, [R1+0x19c] ;  /* 0x00019c0001087983 */ /* 0x001f280000100800 */
[----:B------:R-:W4:Y:S04]  /*d730*/  LDL R9, [R1+0x198] ;  /* 0x0001980001097983 */ /* 0x000f280000100800 */
[----:B------:R-:W4:Y:S04]  /*d740*/  LDL R22, [R1+0x18c] ;  /* 0x00018c0001167983 */ /* 0x000f280000100800 */
[----:B------:R-:W4:Y:S01]  /*d750*/  LDL R23, [R1+0x188] ;  /* 0x0001880001177983 */ /* 0x000f220000100800 */
[----:B-----5:R-:W-:-:S05]  /*d760*/  IMAD.WIDE R20, R27, 0x2, R32 ;  /* 0x000000021b147825 */ /* 0x020fca00078e0220 */
[----:B------:R2:W-:Y:S04]  /*d770*/  STL.64 [R1+0x7b8], R20 ;  /* 0x0007b81401007387 */ /* 0x0005e80000100a00 */
        /* <DEDUP_REMOVED lines=22> */
[----:B--2---:R-:W-:-:S05]  /*d8e0*/  IMAD.WIDE R20, R6, 0x2, R32 ;  /* 0x0000000206147825 */ /* 0x004fca00078e0220 */
[----:B------:R0:W-:Y:S01]  /*d8f0*/  STL.64 [R1+0x7d8], R20 ;  /* 0x0007d81401007387 */ /* 0x0001e20000100a00 */
[----:B---3--:R-:W-:-:S03]  /*d900*/  IMAD.WIDE R6, R7, 0x2, R32 ;  /* 0x0000000207067825 */ /* 0x008fc600078e0220 */
[----:B0-----:R-:W2:Y:S04]  /*d910*/  LDL.LU.64 R20, [R1+0x2508] ;  /* 0x0025080001147983 */ /* 0x001ea80000300a00 */
[----:B------:R4:W-:Y:S02]  /*d920*/  STL.64 [R1+0x7f0], R6 ;  /* 0x0007f00601007387 */ /* 0x0009e40000100a00 */
[----:B----4-:R-:W-:-:S04]  /*d930*/  IMAD.WIDE R6, R8, 0x2, R32 ;  /* 0x0000000208067825 */ /* 0x010fc800078e0220 */
[--C-:B------:R-:W-:Y:S01]  /*d940*/  IMAD.WIDE R8, R9, 0x2, R32.reuse ;  /* 0x0000000209087825 */ /* 0x100fe200078e0220 */
[----:B------:R0:W-:Y:S04]  /*d950*/  STL.64 [R1+0x810], R6 ;  /* 0x0008100601007387 */ /* 0x0001e80000100a00 */
[----:B0-----:R-:W3:Y:S04]  /*d960*/  LDL.LU.64 R6, [R1+0x2500] ;  /* 0x0025000001067983 */ /* 0x001ee80000300a00 */
[----:B------:R0:W-:Y:S02]  /*d970*/  STL.64 [R1+0x828], R8 ;  /* 0x0008280801007387 */ /* 0x0001e40000100a00 */
[----:B0-----:R-:W-:-:S05]  /*d980*/  IMAD.WIDE R8, R37, 0x2, R32 ;  /* 0x0000000225087825 */ /* 0x001fca00078e0220 */
[----:B------:R0:W-:Y:S04]  /*d990*/  STL.64 [R1+0x848], R8 ;  /* 0x0008480801007387 */ /* 0x0001e80000100a00 */
[----:B------:R-:W4:Y:S01]  /*d9a0*/  LDL R37, [R1+0x118] ;  /* 0x0001180001257983 */ /* 0x000f220000100800 */
[----:B0-----:R-:W-:-:S03]  /*d9b0*/  IMAD.WIDE R8, R36, 0x2, R32 ;  /* 0x0000000224087825 */ /* 0x001fc600078e0220 */
[----:B------:R-:W2:Y:S04]  /*d9c0*/  LDL R36, [R1+0x114] ;  /* 0x0001140001247983 */ /* 0x000ea80000100800 */
[----:B------:R0:W-:Y:S02]  /*d9d0*/  STL.64 [R1+0x868], R8 ;  /* 0x0008680801007387 */ /* 0x0001e40000100a00 */
[----:B0-----:R-:W-:-:S04]  /*d9e0*/  IMAD.WIDE R8, R22, 0x2, R32 ;  /* 0x0000000216087825 */ /* 0x001fc800078e0220 */
[--C-:B------:R-:W-:Y:S01]  /*d9f0*/  IMAD.WIDE R22, R23, 0x2, R32.reuse ;  /* 0x0000000217167825 */ /* 0x100fe200078e0220 */
[----:B------:R0:W-:Y:S04]  /*da00*/  STL.64 [R1+0x880], R8 ;  /* 0x0008800801007387 */ /* 0x0001e80000100a00 */
[----:B0-----:R-:W2:Y:S04]  /*da10*/  LDL.LU.64 R8, [R1+0x24f8] ;  /* 0x0024f80001087983 */ /* 0x001ea80000300a00 */
[----:B------:R5:W-:Y:S02]  /*da20*/  STL.64 [R1+0x8a0], R22 ;  /* 0x0008a01601007387 */ /* 0x000be40000100a00 */
[----:B-----5:R-:W-:-:S04]  /*da30*/  IMAD.WIDE R22, R24, 0x2, R32 ;  /* 0x0000000218167825 */ /* 0x020fc800078e0220 */
[--C-:B------:R-:W-:Y:S01]  /*da40*/  IMAD.WIDE R24, R25, 0x2, R32.reuse ;  /* 0x0000000219187825 */ /* 0x100fe200078e0220 */
[----:B------:R0:W-:Y:S04]  /*da50*/  STL.64 [R1+0x8b8], R22 ;  /* 0x0008b81601007387 */ /* 0x0001e80000100a00 */
[----:B0-----:R-:W5:Y:S04]  /*da60*/  LDL.LU.64 R22, [R1+0x24f0] ;  /* 0x0024f00001167983 */ /* 0x001f680000300a00 */
[----:B------:R0:W-:Y:S02]  /*da70*/  STL.64 [R1+0x8d8], R24 ;  /* 0x0008d81801007387 */ /* 0x0001e40000100a00 */
[----:B0-----:R-:W-:-:S04]  /*da80*/  IMAD.WIDE R24, R34, 0x2, R32 ;  /* 0x0000000222187825 */ /* 0x001fc800078e0220 */
[--C-:B------:R-:W-:Y:S01]  /*da90*/  IMAD.WIDE R34, R35, 0x2, R32.reuse ;  /* 0x0000000223227825 */ /* 0x100fe200078e0220 */
[----:B------:R0:W-:Y:S04]  /*daa0*/  STL.64 [R1+0x8f0], R24 ;  /* 0x0008f01801007387 */ /* 0x0001e80000100a00 */
[----:B0-----:R-:W2:Y:S04]  /*dab0*/  LDL.LU.64 R24, [R1+0x24e8] ;  /* 0x0024e80001187983 */ /* 0x001ea80000300a00 */
[----:B------:R0:W-:Y:S02]  /*dac0*/  STL.64 [R1+0x920], R34 ;  /* 0x0009202201007387 */ /* 0x0001e40000100a00 */
[----:B0-----:R-:W-:-:S04]  /*dad0*/  IMAD.WIDE R34, R60, 0x2, R32 ;  /* 0x000000023c227825 */ /* 0x001fc800078e0220 */
[--C-:B------:R-:W-:Y:S01]  /*dae0*/  IMAD.WIDE R60, R61, 0x2, R32.reuse ;  /* 0x000000023d3c7825 */ /* 0x100fe200078e0220 */
[----:B------:R0:W-:Y:S04]  /*daf0*/  STL.64 [R1+0x10a8], R34 ;  /* 0x0010a82201007387 */ /* 0x0001e80000100a00 */
[----:B0-----:R-:W2:Y:S04]  /*db00*/  LDL.LU.64 R34, [R1+0x24e0] ;  /* 0x0024e00001227983 */ /* 0x001ea80000300a00 */
[----:B------:R0:W-:Y:S02]  /*db10*/  STL.64 [R1+0x10c8], R60 ;  /* 0x0010c83c01007387 */ /* 0x0001e40000100a00 */
[----:B0-----:R-:W-:-:S05]  /*db20*/  IMAD.WIDE R60, R28, 0x2, R32 ;  /* 0x000000021c3c7825 */ /* 0x001fca00078e0220 */
[----:B------:R0:W-:Y:S04]  /*db30*/  STL.64 [R1+0x10e8], R60 ;  /* 0x0010e83c01007387 */ /* 0x0001e80000100a00 */
[----:B0-----:R-:W2:Y:S01]  /*db40*/  LDL.LU.64 R60, [R1+0x24d8] ;  /* 0x0024d800013c7983 */ /* 0x001ea20000300a00 */
[----:B------:R-:W-:-:S05]  /*db50*/  IMAD.WIDE R28, R29, 0x2, R32 ;  /* 0x000000021d1c7825 */ /* 0x000fca00078e0220 */
[----:B------:R0:W-:Y:S02]  /*db60*/  STL.64 [R1+0x1108], R28 ;  /* 0x0011081c01007387 */ /* 0x0001e40000100a00 */
[----:B0-----:R-:W-:-:S05]  /*db70*/  IMAD.WIDE R28, R30, 0x2, R32 ;  /* 0x000000021e1c7825 */ /* 0x001fca00078e0220 */
[----:B------:R0:W-:Y:S02]  /*db80*/  STL.64 [R1+0x1128], R28 ;  /* 0x0011281c01007387 */ /* 0x0001e40000100a00 */
[----:B0-----:R-:W-:-:S04]  /*db90*/  IMAD.WIDE R28, R26, 0x2, R32 ;  /* 0x000000021a1c7825 */ /* 0x001fc800078e0220 */
[--C-:B------:R-:W-:Y:S01]  /*dba0*/  IMAD.WIDE R26, R27, 0x2, R32.reuse ;  /* 0x000000021b1a7825 */ /* 0x100fe200078e0220 */
[----:B------:R0:W-:Y:S04]  /*dbb0*/  STL.64 [R1+0x1148], R28 ;  /* 0x0011481c01007387 */ /* 0x0001e80000100a00 */
[----:B0-----:R-:W3:Y:S04]  /*dbc0*/  LDL.LU.64 R28, [R1+0x24d0] ;  /* 0x0024d000011c7983 */ /* 0x001ee80000300a00 */
[----:B------:R0:W-:Y:S04]  /*dbd0*/  STL.64 [R1+0x1168], R26 ;  /* 0x0011681a01007387 */ /* 0x0001e80000100a00 */
[----:B0-----:R-:W3:Y:S01]  /*dbe0*/  LDL.LU.64 R26, [R1+0x24c8] ;  /* 0x0024c800011a7983 */ /* 0x001ee20000300a00 */
[----:B------:R-:W-:-:S05]  /*dbf0*/  IMAD.WIDE R30, R31, 0x2, R32 ;  /* 0x000000021f1e7825 */ /* 0x000fca00078e0220 */
[----:B------:R2:W-:Y:S02]  /*dc00*/  STL.64 [R1+0x1188], R30 ;  /* 0x0011881e01007387 */ /* 0x0005e40000100a00 */
[--C-:B--2---:R-:W-:Y:S02]  /*dc10*/  IMAD.WIDE R30, R60, 0x2, R32.reuse ;  /* 0x000000023c1e7825 */ /* 0x104fe400078e0220 */
[----:B------:R-:W2:Y:S04]  /*dc20*/  LDL.LU R60, [R1+0x24c0] ;  /* 0x0024c000013c7983 */ /* 0x000ea80000300800 */
[----:B------:R0:W-:Y:S02]  /*dc30*/  STL.64 [R1+0x11a8], R30 ;  /* 0x0011a81e01007387 */ /* 0x0001e40000100a00 */
[----:B0-----:R-:W-:-:S05]  /*dc40*/  IMAD.WIDE R30, R59, 0x2, R32 ;  /* 0x000000023b1e7825 */ /* 0x001fca00078e0220 */
        /* <DEDUP_REMOVED lines=19> */
[----:B---3--:R-:W-:-:S05]  /*dd80*/  IMAD.WIDE R30, R27, 0x2, R32 ;  /* 0x000000021b1e7825 */ /* 0x008fca00078e0220 */
[----:B------:R0:W-:Y:S02]  /*dd90*/  STL.64 [R1+0x1308], R30 ;  /* 0x0013081e01007387 */ /* 0x0001e40000100a00 */
[----:B0-----:R-:W-:-:S05]  /*dda0*/  IMAD.WIDE R30, R26, 0x2, R32 ;  /* 0x000000021a1e7825 */ /* 0x001fca00078e0220 */
[----:B------:R0:W-:Y:S04]  /*ddb0*/  STL.64 [R1+0x1328], R30 ;  /* 0x0013281e01007387 */ /* 0x0001e80000100a00 */
[----:B0-----:R-:W3:Y:S04]  /*ddc0*/  LDL.LU.64 R30, [R1+0x24b8] ;  /* 0x0024b800011e7983 */ /* 0x001ee80000300a00 */
[----:B------:R3:W-:Y:S02]  /*ddd0*/  STL.64 [R1+0x2460], R26 ;  /* 0x0024601a01007387 */ /* 0x0007e40000100a00 */
[----:B---3--:R-:W-:-:S02]  /*dde0*/  IMAD.WIDE R26, R30, 0x2, R32 ;  /* 0x000000021e1a7825 */ /* 0x008fc400078e0220 */
[----:B------:R-:W3:Y:S04]  /*ddf0*/  LDL.LU R30, [R1+0x24b4] ;  /* 0x0024b400011e7983 */ /* 0x000ee80000300800 */
[----:B------:R0:W-:Y:S02]  /*de00*/  STL.64 [R1+0x1348], R26 ;  /* 0x0013481a01007387 */ /* 0x0001e40000100a00 */
[--C-:B0-----:R-:W-:Y:S02]  /*de10*/  IMAD.WIDE R26, R31, 0x2, R32.reuse ;  /* 0x000000021f1a7825 */ /* 0x101fe400078e0220 */
[----:B------:R-:W3:Y:S04]  /*de20*/  LDL.LU R31, [R1+0x24b0] ;  /* 0x0024b000011f7983 */ /* 0x000ee80000300800 */
[----:B------:R4:W-:Y:S02]  /*de30*/  STL.64 [R1+0x1368], R26 ;  /* 0x0013681a01007387 */ /* 0x0009e40000100a00 */
[----:B----4-:R-:W-:-:S05]  /*de40*/  IMAD.WIDE R26, R37, 0x2, R32 ;  /* 0x00000002251a7825 */ /* 0x010fca00078e0220 */
[----:B------:R0:W-:Y:S04]  /*de50*/  STL.64 [R1+0x1388], R26 ;  /* 0x0013881a01007387 */ /* 0x0001e80000100a00 */
[----:B------:R1:W-:Y:S01]  /*de60*/  STL.64 [R1+0x2468], R36 ;  /* 0x0024682401007387 */ /* 0x0003e20000100a00 */
        /* <DEDUP_REMOVED lines=8> */
[----:B----4-:R-:W-:-:S05]  /*def0*/  IMAD.WIDE R36, R25, 0x2, R32 ;  /* 0x0000000219247825 */ /* 0x010fca00078e0220 */
[----:B------:R-:W-:Y:S01]  /*df00*/  STL.64 [R1+0x1408], R36 ;  /* 0x0014082401007387 */ /* 0x000fe20000100a00 */
[----:B0-----:R-:W-:-:S03]  /*df10*/  IMAD.WIDE R26, R35, 0x2, R32 ;  /* 0x00000002231a7825 */ /* 0x001fc600078e0220 */
[----:B------:R0:W-:Y:S04]  /*df20*/  STL.64 [R1+0x2478], R34 ;  /* 0x0024782201007387 */ /* 0x0001e80000100a00 */
[----:B------:R1:W-:Y:S04]  /*df30*/  STL.64 [R1+0x1428], R28 ;  /* 0x0014281c01007387 */ /* 0x0003e80000100a00 */
[----:B------:R4:W-:Y:S01]  /*df40*/  STL.64 [R1+0x1448], R26 ;  /* 0x0014481a01007387 */ /* 0x0009e20000100a00 */
[----:B0-----:R-:W-:-:S04]  /*df50*/  IMAD.WIDE R34, R61, 0x2, R32 ;  /* 0x000000023d227825 */ /* 0x001fc800078e0220 */
[--C-:B-1----:R-:W-:Y:S01]  /*df60*/  IMAD.WIDE R28, R24, 0x2, R32.reuse ;  /* 0x00000002181c7825 */ /* 0x102fe200078e0220 */
[----:B------:R-:W-:Y:S03]  /*df70*/  STL.64 [R1+0x1468], R34 ;  /* 0x0014682201007387 */ /* 0x000fe60000100a00 */
[--C-:B----4-:R-:W-:Y:S01]  /*df80*/  IMAD.WIDE R26, R9, 0x2, R32.reuse ;  /* 0x00000002091a7825 */ /* 0x110fe200078e0220 */
[----:B------:R0:W-:Y:S04]  /*df90*/  STL.64 [R1+0x2480], R24 ;  /* 0x0024801801007387 */ /* 0x0001e80000100a00 */
[----:B------:R1:W-:Y:S04]  /*dfa0*/  STL.64 [R1+0x1488], R26 ;  /* 0x0014881a01007387 */ /* 0x0003e80000100a00 */
[----:B------:R-:W-:Y:S01]  /*dfb0*/  STL.64 [R1+0x14a8], R28 ;  /* 0x0014a81c01007387 */ /* 0x000fe20000100a00 */
[----:B------:R-:W-:-:S03]  /*dfc0*/  IMAD.WIDE R8, R8, 0x2, R32 ;  /* 0x0000000208087825 */ /* 0x000fc600078e0220 */
[----:B-----5:R4:W-:Y:S01]  /*dfd0*/  STL.64 [R1+0x2488], R22 ;  /* 0x0024881601007387 */ /* 0x0209e20000100a00 */
[----:B0-----:R-:W-:-:S04]  /*dfe0*/  IMAD.WIDE R24, R22, 0x2, R32 ;  /* 0x0000000216187825 */ /* 0x001fc800078e0220 */
[----:B-1----:R-:W-:-:S04]  /*dff0*/  IMAD.WIDE R26, R23, 0x2, R32 ;  /* 0x00000002171a7825 */ /* 0x002fc800078e0220 */
[--C-:B----4-:R-:W-:Y:S01]  /*e000*/  IMAD.WIDE R22, R21, 0x2, R32.reuse ;  /* 0x0000000215167825 */ /* 0x110fe200078e0220 */
[----:B------:R-:W-:Y:S04]  /*e010*/  STL.64 [R1+0x14c8], R26 ;  /* 0x0014c81a01007387 */ /* 0x000fe80000100a00 */
[----:B------:R0:W-:Y:S04]  /*e020*/  STL.64 [R1+0x14e8], R24 ;  /* 0x0014e81801007387 */ /* 0x0001e80000100a00 */
[----:B------:R1:W-:Y:S04]  /*e030*/  STL.64 [R1+0x1508], R22 ;  /* 0x0015081601007387 */ /* 0x0003e80000100a00 */
[----:B------:R4:W-:Y:S01]  /*e040*/  STL.64 [R1+0x1528], R8 ;  /* 0x0015280801007387 */ /* 0x0009e20000100a00 */
[----:B0-----:R-:W-:-:S04]  /*e050*/  IMAD.WIDE R24, R7, 0x2, R32 ;  /* 0x0000000207187825 */ /* 0x001fc800078e0220 */
[--C-:B-1----:R-:W-:Y:S01]  /*e060*/  IMAD.WIDE R22, R6, 0x2, R32.reuse ;  /* 0x0000000206167825 */ /* 0x102fe200078e0220 */
[----:B------:R-:W-:Y:S03]  /*e070*/  STL.64 [R1+0x1548], R24 ;  /* 0x0015481801007387 */ /* 0x000fe60000100a00 */
[--C-:B----4-:R-:W-:Y:S01]  /*e080*/  IMAD.WIDE R8, R5, 0x2, R32.reuse ;  /* 0x0000000205087825 */ /* 0x110fe200078e0220 */
[----:B------:R-:W-:Y:S03]  /*e090*/  STL.64 [R1+0x1568], R22 ;  /* 0x0015681601007387 */ /* 0x000fe60000100a00 */
[--C-:B------:R-:W-:Y:S01]  /*e0a0*/  IMAD.WIDE R6, R20, 0x2, R32.reuse ;  /* 0x0000000214067825 */ /* 0x100fe200078e0220 */
[----:B------:R-:W-:Y:S04]  /*e0b0*/  STL.64 [R1+0x2490], R20 ;  /* 0x0024901401007387 */ /* 0x000fe80000100a00 */
[----:B------:R0:W-:Y:S04]  /*e0c0*/  STL.64 [R1+0x1588], R8 ;  /* 0x0015880801007387 */ /* 0x0001e80000100a00 */
[----:B------:R1:W-:Y:S04]  /*e0d0*/  STL.64 [R1+0x15a8], R6 ;  /* 0x0015a80601007387 */ /* 0x0003e80000100a00 */
[----:B------:R-:W-:Y:S01]  /*e0e0*/  STL.64 [R1+0x2498], R18 ;  /* 0x0024981201007387 */ /* 0x000fe20000100a00 */
[----:B0-----:R-:W-:-:S04]  /*e0f0*/  IMAD.WIDE R8, R19, 0x2, R32 ;  /* 0x0000000213087825 */ /* 0x001fc800078e0220 */
[--C-:B-1----:R-:W-:Y:S01]  /*e100*/  IMAD.WIDE R6, R18, 0x2, R32.reuse ;  /* 0x0000000212067825 */ /* 0x102fe200078e0220 */
[----:B------:R0:W-:Y:S04]  /*e110*/  STL.64 [R1+0x15c8], R8 ;  /* 0x0015c80801007387 */ /* 0x0001e80000100a00 */
[----:B------:R1:W-:Y:S01]  /*e120*/  STL.64 [R1+0x15e8], R6 ;  /* 0x0015e80601007387 */ /* 0x0003e20000100a00 */
[----:B------:R-:W-:-:S03]  /*e130*/  IMAD.WIDE R4, R4, 0x2, R32 ;  /* 0x0000000204047825 */ /* 0x000fc600078e0220 */
[----:B------:R-:W-:Y:S01]  /*e140*/  STL.64 [R1+0x24a0], R16 ;  /* 0x0024a01001007387 */ /* 0x000fe20000100a00 */
[----:B0-----:R-:W-:-:S04]  /*e150*/  IMAD.WIDE R8, R17, 0x2, R32 ;  /* 0x0000000211087825 */ /* 0x001fc800078e0220 */
[--C-:B-1----:R-:W-:Y:S01]  /*e160*/  IMAD.WIDE R6, R16, 0x2, R32.reuse ;  /* 0x0000000210067825 */ /* 0x102fe200078e0220 */
[----:B------:R0:W-:Y:S04]  /*e170*/  STL.64 [R1+0x1608], R8 ;  /* 0x0016080801007387 */ /* 0x0001e80000100a00 */
[----:B------:R1:W-:Y:S04]  /*e180*/  STL.64 [R1+0x1628], R6 ;  /* 0x0016280601007387 */ /* 0x0003e80000100a00 */
[----:B------:R4:W-:Y:S01]  /*e190*/  STL.64 [R1+0x1648], R4 ;  /* 0x0016480401007387 */ /* 0x0009e20000100a00 */
[----:B0-----:R-:W-:-:S04]  /*e1a0*/  IMAD.WIDE R8, R3, 0x2, R32 ;  /* 0x0000000203087825 */ /* 0x001fc800078e0220 */
[--C-:B-1----:R-:W-:Y:S01]  /*e1b0*/  IMAD.WIDE R6, R15, 0x2, R32.reuse ;  /* 0x000000020f067825 */ /* 0x102fe200078e0220 */
[----:B------:R-:W-:Y:S03]  /*e1c0*/  STL.64 [R1+0x1668], R8 ;  /* 0x0016680801007387 */ /* 0x000fe60000100a00 */
[--C-:B----4-:R-:W-:Y:S01]  /*e1d0*/  IMAD.WIDE R4, R14, 0x2, R32.reuse ;  /* 0x000000020e047825 */ /* 0x110fe200078e0220 */
[----:B------:R-:W-:Y:S04]  /*e1e0*/  STL.64 [R1+0x24a8], R14 ;  /* 0x0024a80e01007387 */ /* 0x000fe80000100a00 */
[----:B------:R0:W-:Y:S04]  /*e1f0*/  STL.64 [R1+0x1688], R6 ;  /* 0x0016880601007387 */ /* 0x0001e80000100a00 */
[----:B------:R1:W-:Y:S04]  /*e200*/  STL.64 [R1+0x16a8], R4 ;  /* 0x0016a80401007387 */ /* 0x0003e80000100a00 */
[----:B------:R-:W4:Y:S01]  /*e210*/  LDL R25, [R1+0x2c4] ;  /* 0x0002c40001197983 */ /* 0x000f220000100800 */
[----:B0-----:R-:W-:-:S04]  /*e220*/  IMAD.WIDE R6, R13, 0x2, R32 ;  /* 0x000000020d067825 */ /* 0x001fc800078e0220 */
[--C-:B-1----:R-:W-:Y:S01]  /*e230*/  IMAD.WIDE R4, R12, 0x2, R32.reuse ;  /* 0x000000020c047825 */ /* 0x102fe200078e0220 */
[----:B------:R0:W-:Y:S04]  /*e240*/  STL.64 [R1+0x16c8], R6 ;  /* 0x0016c80601007387 */ /* 0x0001e80000100a00 */
[----:B------:R-:W5:Y:S04]  /*e250*/  LDL R34, [R1+0x2c8] ;  /* 0x0002c80001227983 */ /* 0x000f680000100800 */
[----:B------:R1:W-:Y:S04]  /*e260*/  STL.64 [R1+0x16e8], R4 ;  /* 0x0016e80401007387 */ /* 0x0003e80000100a00 */
[----:B------:R-:W5:Y:S04]  /*e270*/  LDL R35, [R1+0x2d0] ;  /* 0x0002d00001237983 */ /* 0x000f680000100800 */
[----:B------:R-:W5:Y:S04]  /*e280*/  LDL R28, [R1+0x2d8] ;  /* 0x0002d800011c7983 */ /* 0x000f680000100800 */
[----:B------:R-:W5:Y:S04]  /*e290*/  LDL R29, [R1+0x2e0] ;  /* 0x0002e000011d7983 */ /* 0x000f680000100800 */
[----:B------:R-:W5:Y:S04]  /*e2a0*/  LDL R36, [R1+0x2e4] ;  /* 0x0002e40001247983 */ /* 0x000f680000100800 */
[----:B------:R-:W5:Y:S01]  /*e2b0*/  LDL R37, [R1+0x2f8] ;  /* 0x0002f80001257983 */ /* 0x000f620000100800 */
[----:B0-----:R-:W-:-:S04]  /*e2c0*/  IMAD.WIDE R6, R11, 0x2, R32 ;  /* 0x000000020b067825 */ /* 0x001fc800078e0220 */
[--C-:B-1----:R-:W-:Y:S01]  /*e2d0*/  IMAD.WIDE R4, R10, 0x2, R32.reuse ;  /* 0x000000020a047825 */ /* 0x102fe200078e0220 */
[----:B------:R2:W-:Y:S03]  /*e2e0*/  STL.64 [R1+0x1708], R6 ;  /* 0x0017080601007387 */ /* 0x0005e60000100a00 */
[----:B------:R-:W-:Y:S02]  /*e2f0*/  IMAD R0, R0, c[0x0][0x190], RZ ;  /* 0x0000640000007a24 */ /* 0x000fe400078e02ff */
[--C-:B------:R-:W-:Y:S01]  /*e300*/  IMAD.WIDE R2, R2, 0x2, R32.reuse ;  /* 0x0000000202027825 */ /* 0x100fe200078e0220 */
[----:B------:R0:W-:Y:S03]  /*e310*/  STL.64 [R1+0x1728], R4 ;  /* 0x0017280401007387 */ /* 0x0001e60000100a00 */
[--C-:B--2---:R-:W-:Y:S01]  /*e320*/  IMAD.WIDE R6, R60, 0x2, R32.reuse ;  /* 0x000000023c067825 */ /* 0x104fe200078e0220 */
[----:B------:R3:W-:Y:S03]  /*e330*/  STL.64 [R1+0x1748], R2 ;  /* 0x0017480201007387 */ /* 0x0007e60000100a00 */
[----:B0-----:R-:W-:Y:S01]  /*e340*/  IMAD.WIDE R4, R0, 0x2, R32 ;  /* 0x0000000200047825 */ /* 0x001fe200078e0220 */
[----:B------:R0:W-:Y:S04]  /*e350*/  STL.64 [R1+0x1788], R6 ;  /* 0x0017880601007387 */ /* 0x0001e80000100a00 */
[----:B------:R1:W-:Y:S01]  /*e360*/  STL.64 [R1+0x1768], R4 ;  /* 0x0017680401007387 */ /* 0x0003e20000100a00 */
[----:B---3--:R-:W-:-:S04]  /*e370*/  IMAD.WIDE R2, R39, 0x2, R30 ;  /* 0x0000000227027825 */ /* 0x008fc800078e021e */
[--C-:B0-----:R-:W-:Y:S01]  /*e380*/  IMAD.WIDE R6, R38, 0x2, R30.reuse ;  /* 0x0000000226067825 */ /* 0x101fe200078e021e */
[----:B------:R0:W-:Y:S03]  /*e390*/  STL.64 [R1+0x30], R2 ;  /* 0x0000300201007387 */ /* 0x0001e60000100a00 */
[--C-:B-1----:R-:W-:Y:S01]  /*e3a0*/  IMAD.WIDE R4, R40, 0x2, R30.reuse ;  /* 0x0000000228047825 */ /* 0x102fe200078e021e */
[----:B------:R1:W-:Y:S04]  /*e3b0*/  STL.64 [R1+0x28], R6 ;  /* 0x0000280601007387 */ /* 0x0003e80000100a00 */
[----:B------:R2:W-:Y:S01]  /*e3c0*/  STL.64 [R1+0x20], R4 ;  /* 0x0000200401007387 */ /* 0x0005e20000100a00 */
[----:B0-----:R-:W-:-:S04]  /*e3d0*/  IMAD.WIDE R2, R42, 0x2, R30 ;  /* 0x000000022a027825 */ /* 0x001fc800078e021e */
[--C-:B-1----:R-:W-:Y:S01]  /*e3e0*/  IMAD.WIDE R6, R44, 0x2, R30.reuse ;  /* 0x000000022c067825 */ /* 0x102fe200078e021e */
[----:B------:R0:W-:Y:S03]  /*e3f0*/  STL.64 [R1+0x18], R2 ;  /* 0x0000180201007387 */ /* 0x0001e60000100a00 */
[--C-:B--2---:R-:W-:Y:S01]  /*e400*/  IMAD.WIDE R4, R46, 0x2, R30.reuse ;  /* 0x000000022e047825 */ /* 0x104fe200078e021e */
[----:B------:R-:W-:Y:S04]  /*e410*/  STL.64 [R1+0x10], R6 ;  /* 0x0000100601007387 */ /* 0x000fe80000100a00 */
[----:B------:R-:W2:Y:S04]  /*e420*/  LDL R26, [R1+0x2fc] ;  /* 0x0002fc00011a7983 */ /* 0x000ea80000100800 */
[----:B------:R1:W-:Y:S04]  /*e430*/  STL.64 [R1+0x8], R4 ;  /* 0x0000080401007387 */ /* 0x0003e80000100a00 */
[----:B------:R-:W3:Y:S01]  /*e440*/  LDL R27, [R1+0x2dc] ;  /* 0x0002dc00011b7983 */ /* 0x000ee20000100800 */
[----:B0-----:R-:W-:-:S04]  /*e450*/  IMAD.WIDE R2, R48, 0x2, R30 ;  /* 0x0000000230027825 */ /* 0x001fc800078e021e */
[--C-:B------:R-:W-:Y:S01]  /*e460*/  IMAD.WIDE R60, R50, 0x2, R30.reuse ;  /* 0x00000002323c7825 */ /* 0x100fe200078e021e */
[----:B------:R0:W-:Y:S03]  /*e470*/  STL.64 [R1], R2 ;  /* 0x0000000201007387 */ /* 0x0001e60000100a00 */
[--C-:B-1----:R-:W-:Y:S01]  /*e480*/  IMAD.WIDE R4, R54, 0x2, R30.reuse ;  /* 0x0000000236047825 */ /* 0x102fe200078e021e */
[----:B------:R-:W-:Y:S03]  /*e490*/  STL.64 [R1+0x2320], R60 ;  /* 0x0023203c01007387 */ /* 0x000fe60000100a00 */
[----:B------:R-:W-:-:S04]  /*e4a0*/  IMAD.WIDE R6, R56, 0x2, R30 ;  /* 0x0000000238067825 */ /* 0x000fc800078e021e */
[----:B0-----:R-:W-:-:S04]  /*e4b0*/  IMAD.WIDE R2, R52, 0x2, R30 ;  /* 0x0000000234027825 */ /* 0x001fc800078e021e */
[--C-:B------:R-:W-:Y:S01]  /*e4c0*/  IMAD.WIDE R8, R58, 0x2, R30.reuse ;  /* 0x000000023a087825 */ /* 0x100fe200078e021e */
[----:B------:R4:W-:Y:S04]  /*e4d0*/  STL.64 [R1+0x2328], R2 ;  /* 0x0023280201007387 */ /* 0x0009e80000100a00 */
[----:B------:R-:W-:Y:S04]  /*e4e0*/  STL.64 [R1+0x2330], R4 ;  /* 0x0023300401007387 */ /* 0x000fe80000100a00 */
[----:B------:R5:W-:Y:S04]  /*e4f0*/  STL.64 [R1+0x2338], R6 ;  /* 0x0023380601007387 */ /* 0x000be80000100a00 */
[----:B------:R-:W-:Y:S01]  /*e500*/  STL.64 [R1+0x2340], R8 ;  /* 0x0023400801007387 */ /* 0x000fe20000100a00 */
[----:B----4-:R-:W-:-:S05]  /*e510*/  IMAD.WIDE R2, R25, 0x2, R30 ;  /* 0x0000000219027825 */ /* 0x010fca00078e021e */
[----:B------:R0:W-:Y:S01]  /*e520*/  STL.64 [R1+0x1e0], R2 ;  /* 0x0001e00201007387 */ /* 0x0001e20000100a00 */
[----:B-----5:R-:W-:-:S05]  /*e530*/  IMAD.WIDE R6, R34, 0x2, R30 ;  /* 0x0000000222067825 */ /* 0x020fca00078e021e */
[----:B------:R1:W-:Y:S01]  /*e540*/  STL.64 [R1+0x218], R6 ;  /* 0x0002180601007387 */ /* 0x0003e20000100a00 */
[----:B------:R-:W-:-:S04]  /*e550*/  IMAD.WIDE R4, R35, 0x2, R30 ;  /* 0x0000000223047825 */ /* 0x000fc800078e021e */
[--C-:B0-----:R-:W-:Y:S01]  /*e560*/  IMAD.WIDE R2, R28, 0x2, R30.reuse ;  /* 0x000000021c027825 */ /* 0x101fe200078e021e */
[----:B------:R0:W-:Y:S03]  /*e570*/  STL.64 [R1+0x250], R4 ;  /* 0x0002500401007387 */ /* 0x0001e60000100a00 */
[--C-:B-1----:R-:W-:Y:S01]  /*e580*/  IMAD.WIDE R6, R29, 0x2, R30.reuse ;  /* 0x000000021d067825 */ /* 0x102fe200078e021e */
[----:B------:R1:W-:Y:S04]  /*e590*/  STL.64 [R1+0x298], R2 ;  /* 0x0002980201007387 */ /* 0x0003e80000100a00 */
[----:B------:R4:W-:Y:S01]  /*e5a0*/  STL.64 [R1+0x2f0], R6 ;  /* 0x0002f00601007387 */ /* 0x0009e20000100a00 */
[----:B0-----:R-:W-:-:S04]  /*e5b0*/  IMAD.WIDE R4, R36, 0x2, R30 ;  /* 0x0000000224047825 */ /* 0x001fc800078e021e */
[--C-:B-1----:R-:W-:Y:S01]  /*e5c0*/  IMAD.WIDE R2, R37, 0x2, R30.reuse ;  /* 0x0000000225027825 */ /* 0x102fe200078e021e */
[----:B----4-:R-:W4:Y:S04]  /*e5d0*/  LDL R7, [R1+0x2d4] ;  /* 0x0002d40001077983 */ /* 0x010f280000100800 */
[----:B------:R0:W-:Y:S04]  /*e5e0*/  STL.64 [R1+0x310], R4 ;  /* 0x0003100401007387 */ /* 0x0001e80000100a00 */
[----:B0-----:R-:W5:Y:S04]  /*e5f0*/  LDL R4, [R1+0x2cc] ;  /* 0x0002cc0001047983 */ /* 0x001f680000100800 */
[----:B------:R0:W-:Y:S04]  /*e600*/  STL.64 [R1+0x328], R2 ;  /* 0x0003280201007387 */ /* 0x0001e80000100a00 */
[----:B------:R-:W5:Y:S04]  /*e610*/  LDL R5, [R1+0x2bc] ;  /* 0x0002bc0001057983 */ /* 0x000f680000100800 */
[----:B------:R-:W5:Y:S04]  /*e620*/  LDL R60, [R1+0x294] ;  /* 0x00029400013c7983 */ /* 0x000f680000100800 */
[----:B0-----:R-:W5:Y:S04]  /*e630*/  LDL R2, [R1+0x2b4] ;  /* 0x0002b40001027983 */ /* 0x001f680000100800 */
        /* <DEDUP_REMOVED lines=14> */
[----:B--2---:R-:W-:-:S03]  /*e720*/  IMAD.WIDE R28, R26, 0x2, R30 ;  /* 0x000000021a1c7825 */ /* 0x004fc600078e021e */
[----:B------:R-:W2:Y:S01]  /*e730*/  LDL R24, [R1+0x20c] ;  /* 0x00020c0001187983 */ /* 0x000ea20000100800 */
[----:B---3--:R-:W-:-:S03]  /*e740*/  IMAD.WIDE R8, R27, 0x2, R30 ;  /* 0x000000021b087825 */ /* 0x008fc600078e021e */
[----:B------:R-:W3:Y:S04]  /*e750*/  LDL R25, [R1+0x208] ;  /* 0x0002080001197983 */ /* 0x000ee80000100800 */
[----:B------:R-:W2:Y:S04]  /*e760*/  LDL R34, [R1+0x204] ;  /* 0x0002040001227983 */ /* 0x000ea80000100800 */
[----:B------:R0:W-:Y:S04]  /*e770*/  STL.64 [R1+0x340], R28 ;  /* 0x0003401c01007387 */ /* 0x0001e80000100a00 */
[----:B------:R-:W2:Y:S04]  /*e780*/  LDL R35, [R1+0x200] ;  /* 0x0002000001237983 */ /* 0x000ea80000100800 */
[----:B------:R4:W-:Y:S04]  /*e790*/  STL.64 [R1+0x360], R8 ;  /* 0x0003600801007387 */ /* 0x0009e80000100a00 */
[----:B0-----:R-:W2:Y:S04]  /*e7a0*/  LDL R28, [R1+0x1fc] ;  /* 0x0001fc00011c7983 */ /* 0x001ea80000100800 */
[----:B------:R-:W2:Y:S04]  /*e7b0*/  LDL R29, [R1+0x1f8] ;  /* 0x0001f800011d7983 */ /* 0x000ea80000100800 */
[----:B------:R-:W3:Y:S04]  /*e7c0*/  LDL R36, [R1+0x1dc] ;  /* 0x0001dc0001247983 */ /* 0x000ee80000100800 */
[----:B------:R-:W3:Y:S04]  /*e7d0*/  LDL R37, [R1+0x1d8] ;  /* 0x0001d80001257983 */ /* 0x000ee80000100800 */
[----:B------:R-:W3:Y:S04]  /*e7e0*/  LDL R26, [R1+0x1d4] ;  /* 0x0001d400011a7983 */ /* 0x000ee80000100800 */
[----:B------:R-:W3:Y:S01]  /*e7f0*/  LDL R27, [R1+0x1d0] ;  /* 0x0001d000011b7983 */ /* 0x000ee20000100800 */
[----:B----4-:R-:W-:-:S05]  /*e800*/  IMAD.WIDE R8, R7, 0x2, R30 ;  /* 0x0000000207087825 */ /* 0x010fca00078e021e */
[----:B------:R0:W-:Y:S01]  /*e810*/  STL.64 [R1+0x378], R8 ;  /* 0x0003780801007387 */ /* 0x0001e20000100a00 */
[----:B-----5:R-:W-:-:S05]  /*e820*/  IMAD.WIDE R6, R4, 0x2, R30 ;  /* 0x0000000204067825 */ /* 0x020fca00078e021e */
[----:B------:R1:W-:Y:S01]  /*e830*/  STL.64 [R1+0x398], R6 ;  /* 0x0003980601007387 */ /* 0x0003e20000100a00 */
[----:B0-----:R-:W-:-:S05]  /*e840*/  IMAD.WIDE R8, R5, 0x2, R30 ;  /* 0x0000000205087825 */ /* 0x001fca00078e021e */
[----:B------:R-:W-:Y:S01]  /*e850*/  STL.64 [R1+0x3b8], R8 ;  /* 0x0003b80801007387 */ /* 0x000fe20000100a00 */
[----:B-1----:R-:W-:-:S04]  /*e860*/  IMAD.WIDE R6, R2, 0x2, R30 ;  /* 0x0000000202067825 */ /* 0x002fc800078e021e */
[--C-:B------:R-:W-:Y:S01]  /*e870*/  IMAD.WIDE R4, R3, 0x2, R30.reuse ;  /* 0x0000000203047825 */ /* 0x100fe200078e021e */
[----:B------:R0:W-:Y:S03]  /*e880*/  STL.64 [R1+0x3d0], R6 ;  /* 0x0003d00601007387 */ /* 0x0001e60000100a00 */
[--C-:B------:R-:W-:Y:S01]  /*e890*/  IMAD.WIDE R2, R60, 0x2, R30.reuse ;  /* 0x000000023c027825 */ /* 0x100fe200078e021e */
[----:B------:R1:W-:Y:S04]  /*e8a0*/  STL.64 [R1+0x3f0], R4 ;  /* 0x0003f00401007387 */ /* 0x0003e80000100a00 */
[----:B------:R4:W-:Y:S01]  /*e8b0*/  STL.64 [R1+0x408], R2 ;  /* 0x0004080201007387 */ /* 0x0009e20000100a00 */
[----:B0-----:R-:W-:-:S04]  /*e8c0*/  IMAD.WIDE R6, R61, 0x2, R30 ;  /* 0x000000023d067825 */ /* 0x001fc800078e021e */
[--C-:B-1----:R-:W-:Y:S01]  /*e8d0*/  IMAD.WIDE R4, R32, 0x2, R30.reuse ;  /* 0x0000000220047825 */ /* 0x102fe200078e021e */
[----:B------:R0:W-:Y:S03]  /*e8e0*/  STL.64 [R1+0x428], R6 ;  /* 0x0004280601007387 */ /* 0x0001e60000100a00 */
[--C-:B----4-:R-:W-:Y:S01]  /*e8f0*/  IMAD.WIDE R2, R33, 0x2, R30.reuse ;  /* 0x0000000221027825 */ /* 0x110fe200078e021e */
        /* <DEDUP_REMOVED lines=21> */
[--C-:B--2---:R-:W-:Y:S01]  /*ea50*/  IMAD.WIDE R4, R24, 0x2, R30.reuse ;  /* 0x0000000218047825 */ /* 0x104fe200078e021e */
[----:B------:R0:W-:Y:S03]  /*ea60*/  STL.64 [R1+0x580], R6 ;  /* 0x0005800601007387 */ /* 0x0001e60000100a00 */
[--C-:B---3--:R-:W-:Y:S01]  /*ea70*/  IMAD.WIDE R2, R25, 0x2, R30.reuse ;  /* 0x0000000219027825 */ /* 0x108fe200078e021e */
[----:B------:R-:W2:Y:S04]  /*ea80*/  LDL R14, [R1+0x1cc] ;  /* 0x0001cc00010e7983 */ /* 0x000ea80000100800 */
[----:B------:R1:W-:Y:S04]  /*ea90*/  STL.64 [R1+0x598], R4 ;  /* 0x0005980401007387 */ /* 0x0003e80000100a00 */
[----:B------:R-:W3:Y:S01]  /*eaa0*/  LDL R15, [R1+0x1c8] ;  /* 0x0001c800010f7983 */ /* 0x000ee20000100800 */
[----:B0-----:R-:W-:-:S03]  /*eab0*/  IMAD.WIDE R6, R28, 0x2, R30 ;  /* 0x000000021c067825 */ /* 0x001fc600078e021e */
[----:B------:R0:W-:Y:S01]  /*eac0*/  STL.64 [R1+0x5b8], R2 ;  /* 0x0005b80201007387 */ /* 0x0001e20000100a00 */
[----:B-1----:R-:W-:-:S05]  /*ead0*/  IMAD.WIDE R4, R34, 0x2, R30 ;  /* 0x0000000222047825 */ /* 0x002fca00078e021e */
[----:B------:R1:W-:Y:S01]  /*eae0*/  STL.64 [R1+0x5d0], R4 ;  /* 0x0005d00401007387 */ /* 0x0003e20000100a00 */
[----:B0-----:R-:W-:-:S05]  /*eaf0*/  IMAD.WIDE R2, R35, 0x2, R30 ;  /* 0x0000000223027825 */ /* 0x001fca00078e021e */
[----:B------:R0:W-:Y:S01]  /*eb00*/  STL.64 [R1+0x5f8], R2 ;  /* 0x0005f80201007387 */ /* 0x0001e20000100a00 */
[----:B-1----:R-:W-:-:S03]  /*eb10*/  IMAD.WIDE R4, R29, 0x2, R30 ;  /* 0x000000021d047825 */ /* 0x002fc600078e021e */
[----:B------:R1:W-:Y:S04]  /*eb20*/  STL.64 [R1+0x618], R6 ;  /* 0x0006180601007387 */ /* 0x0003e80000100a00 */
[----:B------:R4:W-:Y:S01]  /*eb30*/  STL.64 [R1+0x630], R4 ;  /* 0x0006300401007387 */ /* 0x0009e20000100a00 */
[----:B0-----:R-:W-:-:S04]  /*eb40*/  IMAD.WIDE R2, R36, 0x2, R30 ;  /* 0x0000000224027825 */ /* 0x001fc800078e021e */
[--C-:B-1----:R-:W-:Y:S01]  /*eb50*/  IMAD.WIDE R6, R37, 0x2, R30.reuse ;  /* 0x0000000225067825 */ /* 0x102fe200078e021e */
[----:B------:R0:W-:Y:S03]  /*eb60*/  STL.64 [R1+0x650], R2 ;  /* 0x0006500201007387 */ /* 0x0001e60000100a00 */
[--C-:B----4-:R-:W-:Y:S01]  /*eb70*/  IMAD.WIDE R4, R26, 0x2, R30.reuse ;  /* 0x000000021a047825 */ /* 0x110fe200078e021e */
[----:B------:R1:W-:Y:S04]  /*eb80*/  STL.64 [R1+0x668], R6 ;  /* 0x0006680601007387 */ /* 0x0003e80000100a00 */
[----:B------:R-:W4:Y:S04]  /*eb90*/  LDL R16, [R1+0x1c4] ;  /* 0x0001c40001107983 */ /* 0x000f280000100800 */
[----:B------:R2:W-:Y:S01]  /*eba0*/  STL.64 [R1+0x688], R4 ;  /* 0x0006880401007387 */ /* 0x0005e20000100a00 */
[----:B0-----:R-:W-:-:S03]  /*ebb0*/  IMAD.WIDE R2, R27, 0x2, R30 ;  /* 0x000000021b027825 */ /* 0x001fc600078e021e */
[----:B------:R-:W5:Y:S04]  /*ebc0*/  LDL R17, [R1+0x1c0] ;  /* 0x0001c00001117983 */ /* 0x000f680000100800 */
        /* <DEDUP_REMOVED lines=20> */
[----:B-1----:R-:W5:Y:S01]  /*ed10*/  LDL R6, [R1+0x170] ;  /* 0x0001700001067983 */ /* 0x002f620000100800 */
[----:B--2---:R-:W-:-:S05]  /*ed20*/  IMAD.WIDE R4, R14, 0x2, R30 ;  /* 0x000000020e047825 */ /* 0x004fca00078e021e */
[----:B------:R0:W-:Y:S01]  /*ed30*/  STL.64 [R1+0x6c0], R4 ;  /* 0x0006c00401007387 */ /* 0x0001e20000100a00 */
[----:B---3--:R-:W-:-:S03]  /*ed40*/  IMAD.WIDE R2, R15, 0x2, R30 ;  /* 0x000000020f027825 */ /* 0x008fc600078e021e */
[----:B------:R-:W2:Y:S04]  /*ed50*/  LDL R7, [R1+0x16c] ;  /* 0x00016c0001077983 */ /* 0x000ea80000100800 */
[----:B------:R1:W-:Y:S04]  /*ed60*/  STL.64 [R1+0x6e0], R2 ;  /* 0x0006e00201007387 */ /* 0x0003e80000100a00 */
[----:B0-----:R-:W3:Y:S04]  /*ed70*/  LDL R4, [R1+0x168] ;  /* 0x0001680001047983 */ /* 0x001ee80000100800 */
[----:B------:R-:W2:Y:S04]  /*ed80*/  LDL R5, [R1+0x164] ;  /* 0x0001640001057983 */ /* 0x000ea80000100800 */
[----:B-1----:R-:W2:Y:S04]  /*ed90*/  LDL R2, [R1+0x160] ;  /* 0x0001600001027983 */ /* 0x002ea80000100800 */
[----:B------:R-:W2:Y:S04]  /*eda0*/  LDL R3, [R1+0x15c] ;  /* 0x00015c0001037983 */ /* 0x000ea80000100800 */
[----:B------:R-:W2:Y:S04]  /*edb0*/  LDL R60, [R1+0x158] ;  /* 0x00015800013c7983 */ /* 0x000ea80000100800 */
[----:B------:R-:W2:Y:S01]  /*edc0*/  LDL R61, [R1+0x154] ;  /* 0x00015400013d7983 */ /* 0x000ea20000100800 */
[----:B----4-:R-:W-:-:S05]  /*edd0*/  IMAD.WIDE R14, R16, 0x2, R30 ;  /* 0x00000002100e7825 */ /* 0x010fca00078e021e */
[----:B------:R0:W-:Y:S01]  /*ede0*/  STL.64 [R1+0x6f8], R14 ;  /* 0x0006f80e01007387 */ /* 0x0001e20000100a00 */
[----:B-----5:R-:W-:-:S03]  /*edf0*/  IMAD.WIDE R16, R17, 0x2, R30 ;  /* 0x0000000211107825 */ /* 0x020fc600078e021e */
[----:B0-----:R-:W4:Y:S04]  /*ee00*/  LDL.LU.64 R14, [R1+0x24a8] ;  /* 0x0024a800010e7983 */ /* 0x001f280000300a00 */
[----:B------:R0:W-:Y:S02]  /*ee10*/  STL.64 [R1+0x718], R16 ;  /* 0x0007181001007387 */ /* 0x0001e40000100a00 */
[----:B0-----:R-:W-:-:S04]  /*ee20*/  IMAD.WIDE R16, R18, 0x2, R30 ;  /* 0x0000000212107825 */ /* 0x001fc800078e021e */
[--C-:B------:R-:W-:Y:S01]  /*ee30*/  IMAD.WIDE R18, R19, 0x2, R30.reuse ;  /* 0x0000000213127825 */ /* 0x100fe200078e021e */
[----:B------:R0:W-:Y:S04]  /*ee40*/  STL.64 [R1+0x730], R16 ;  /* 0x0007301001007387 */ /* 0x0001e80000100a00 */
[----:B0-----:R-:W5:Y:S04]  /*ee50*/  LDL.LU.64 R16, [R1+0x24a0] ;  /* 0x0024a00001107983 */ /* 0x001f680000300a00 */
[----:B------:R0:W-:Y:S02]  /*ee60*/  STL.64 [R1+0x750], R18 ;  /* 0x0007501201007387 */ /* 0x0001e40000100a00 */
[----:B0-----:R-:W-:-:S04]  /*ee70*/  IMAD.WIDE R18, R20, 0x2, R30 ;  /* 0x0000000214127825 */ /* 0x001fc800078e021e */
[--C-:B------:R-:W-:Y:S01]  /*ee80*/  IMAD.WIDE R20, R21, 0x2, R30.reuse ;  /* 0x0000000215147825 */ /* 0x100fe200078e021e */
[----:B------:R0:W-:Y:S04]  /*ee90*/  STL.64 [R1+0x768], R18 ;  /* 0x0007681201007387 */ /* 0x0001e80000100a00 */
[----:B0-----:R-:W4:Y:S04]  /*eea0*/  LDL.LU.64 R18, [R1+0x2498] ;  /* 0x0024980001127983 */ /* 0x001f280000300a00 */
        /* <DEDUP_REMOVED lines=25> */
[----:B------:R0:W-:Y:S01]  /*f040*/  STL.64 [R1+0x8a8], R36 ;  /* 0x0008a82401007387 */ /* 0x0001e20000100a00 */
[----:B------:R-:W-:-:S04]  /*f050*/  IMAD.WIDE R8, R9, 0x2, R30 ;  /* 0x0000000209087825 */ /* 0x000fc800078e021e */
[----:B0-----:R-:W-:-:S04]  /*f060*/  IMAD.WIDE R36, R26, 0x2, R30 ;  /* 0x000000021a247825 */ /* 0x001fc800078e021e */
[--C-:B------:R-:W-:Y:S01]  /*f070*/  IMAD.WIDE R26, R27, 0x2, R30.reuse ;  /* 0x000000021b1a7825 */ /* 0x100fe200078e021e */
[----:B------:R0:W-:Y:S04]  /*f080*/  STL.64 [R1+0x8c0], R36 ;  /* 0x0008c02401007387 */ /* 0x0001e80000100a00 */
[----:B0-----:R-:W4:Y:S04]  /*f090*/  LDL.LU.64 R36, [R1+0x2468] ;  /* 0x0024680001247983 */ /* 0x001f280000300a00 */
[----:B------:R0:W-:Y:S04]  /*f0a0*/  STL.64 [R1+0x8e0], R26 ;  /* 0x0008e01a01007387 */ /* 0x0001e80000100a00 */
[----:B0-----:R-:W4:Y:S04]  /*f0b0*/  LDL.LU.64 R26, [R1+0x2460] ;  /* 0x00246000011a7983 */ /* 0x001f280000300a00 */
[----:B------:R0:W-:Y:S02]  /*f0c0*/  STL.64 [R1+0x8f8], R8 ;  /* 0x0008f80801007387 */ /* 0x0001e40000100a00 */
[----:B0-----:R-:W-:-:S05]  /*f0d0*/  IMAD.WIDE R8, R32, 0x2, R30 ;  /* 0x0000000220087825 */ /* 0x001fca00078e021e */
[----:B------:R0:W-:Y:S04]  /*f0e0*/  STL.64 [R1+0x1090], R8 ;  /* 0x0010900801007387 */ /* 0x0001e80000100a00 */
[----:B------:R-:W5:Y:S01]  /*f0f0*/  LDL R32, [R1+0x120] ;  /* 0x0001200001207983 */ /* 0x000f620000100800 */
[----:B0-----:R-:W-:-:S03]  /*f100*/  IMAD.WIDE R8, R33, 0x2, R30 ;  /* 0x0000000221087825 */ /* 0x001fc600078e021e */
[----:B------:R-:W5:Y:S04]  /*f110*/  LDL R33, [R1+0x11c] ;  /* 0x00011c0001217983 */ /* 0x000f680000100800 */
[----:B------:R0:W-:Y:S02]  /*f120*/  STL.64 [R1+0x10b0], R8 ;  /* 0x0010b00801007387 */ /* 0x0001e40000100a00 */
[----:B0-----:R-:W-:-:S05]  /*f130*/  IMAD.WIDE R8, R6, 0x2, R30 ;  /* 0x0000000206087825 */ /* 0x001fca00078e021e */
[----:B------:R2:W-:Y:S02]  /*f140*/  STL.64 [R1+0x10d0], R8 ;  /* 0x0010d00801007387 */ /* 0x0005e40000100a00 */
[----:B--2---:R-:W-:-:S04]  /*f150*/  IMAD.WIDE R8, R7, 0x2, R30 ;  /* 0x0000000207087825 */ /* 0x004fc800078e021e */
[--C-:B---3--:R-:W-:Y:S01]  /*f160*/  IMAD.WIDE R6, R4, 0x2, R30.reuse ;  /* 0x0000000204067825 */ /* 0x108fe200078e021e */
[----:B------:R0:W-:Y:S03]  /*f170*/  STL.64 [R1+0x10f0], R8 ;  /* 0x0010f00801007387 */ /* 0x0001e60000100a00 */
[--C-:B------:R-:W-:Y:S01]  /*f180*/  IMAD.WIDE R4, R5, 0x2, R30.reuse ;  /* 0x0000000205047825 */ /* 0x100fe200078e021e */
[----:B------:R1:W-:Y:S04]  /*f190*/  STL.64 [R1+0x1110], R6 ;  /* 0x0011100601007387 */ /* 0x0003e80000100a00 */
[----:B------:R2:W-:Y:S01]  /*f1a0*/  STL.64 [R1+0x1130], R4 ;  /* 0x0011300401007387 */ /* 0x0005e20000100a00 */
[----:B0-----:R-:W-:-:S04]  /*f1b0*/  IMAD.WIDE R8, R2, 0x2, R30 ;  /* 0x0000000202087825 */ /* 0x001fc800078e021e */
[--C-:B-1----:R-:W-:Y:S01]  /*f1c0*/  IMAD.WIDE R6, R3, 0x2, R30.reuse ;  /* 0x0000000203067825 */ /* 0x102fe200078e021e */
[----:B------:R0:W-:Y:S03]  /*f1d0*/  STL.64 [R1+0x1150], R8 ;  /* 0x0011500801007387 */ /* 0x0001e60000100a00 */
[--C-:B--2---:R-:W-:Y:S01]  /*f1e0*/  IMAD.WIDE R4, R60, 0x2, R30.reuse ;  /* 0x000000023c047825 */ /* 0x104fe200078e021e */
[----:B------:R1:W-:Y:S03]  /*f1f0*/  STL.64 [R1+0x1170], R6 ;  /* 0x0011700601007387 */ /* 0x0003e60000100a00 */
[--C-:B------:R-:W-:Y:S01]  /*f200*/  IMAD.WIDE R2, R61, 0x2, R30.reuse ;  /* 0x000000023d027825 */ /* 0x100fe200078e021e */
[----:B0-----:R-:W2:Y:S04]  /*f210*/  LDL.LU R8, [R1+0xfc] ;  /* 0x0000fc0001087983 */ /* 0x001ea80000300800 */
[----:B------:R0:W-:Y:S04]  /*f220*/  STL.64 [R1+0x1190], R4 ;  /* 0x0011900401007387 */ /* 0x0001e80000100a00 */
[----:B------:R-:W3:Y:S01]  /*f230*/  LDL.LU R9, [R1+0xf8] ;  /* 0x0000f80001097983 */ /* 0x000ee20000300800 */
[----:B-1----:R-:W-:-:S03]  /*f240*/  IMAD.WIDE R6, R57, 0x2, R30 ;  /* 0x0000000239067825 */ /* 0x002fc600078e021e */
[----:B------:R1:W-:Y:S01]  /*f250*/  STL.64 [R1+0x11b0], R2 ;  /* 0x0011b00201007387 */ /* 0x0003e20000100a00 */
[----:B0-----:R-:W-:-:S04]  /*f260*/  IMAD.WIDE R4, R55, 0x2, R30 ;  /* 0x0000000237047825 */ /* 0x001fc800078e021e */
[----:B-1----:R-:W-:-:S05]  /*f270*/  IMAD.WIDE R2, R59, 0x2, R30 ;  /* 0x000000023b027825 */ /* 0x002fca00078e021e */
[----:B------:R0:W-:Y:S01]  /*f280*/  STL.64 [R1+0x11d0], R2 ;  /* 0x0011d00201007387 */ /* 0x0001e20000100a00 */
[----:B------:R-:W-:-:S03]  /*f290*/  IMAD.WIDE R60, R51, 0x2, R30 ;  /* 0x00000002333c7825 */ /* 0x000fc600078e021e */
[----:B------:R1:W-:Y:S01]  /*f2a0*/  STL.64 [R1+0x11f0], R6 ;  /* 0x0011f00601007387 */ /* 0x0003e20000100a00 */
[----:B0-----:R-:W-:-:S03]  /*f2b0*/  IMAD.WIDE R2, R53, 0x2, R30 ;  /* 0x0000000235027825 */ /* 0x001fc600078e021e */
[----:B-1----:R-:W3:Y:S04]  /*f2c0*/  LDL.LU R6, [R1+0xe4] ;  /* 0x0000e40001067983 */ /* 0x002ee80000300800 */
[----:B------:R0:W-:Y:S04]  /*f2d0*/  STL.64 [R1+0x1210], R4 ;  /* 0x0012100401007387 */ /* 0x0001e80000100a00 */
[----:B------:R-:W3:Y:S04]  /*f2e0*/  LDL.LU R7, [R1+0xe0] ;  /* 0x0000e00001077983 */ /* 0x000ee80000300800 */
[----:B------:R1:W-:Y:S04]  /*f2f0*/  STL.64 [R1+0x1230], R2 ;  /* 0x0012300201007387 */ /* 0x0003e80000100a00 */
[----:B0-----:R-:W3:Y:S04]  /*f300*/  LDL.LU R4, [R1+0xdc] ;  /* 0x0000dc0001047983 */ /* 0x001ee80000300800 */
[----:B------:R-:W3:Y:S01]  /*f310*/  LDL.LU R5, [R1+0xd8] ;  /* 0x0000d80001057983 */ /* 0x000ee20000300800 */
[----:B-1----:R-:W-:-:S03]  /*f320*/  IMAD.WIDE R2, R49, 0x2, R30 ;  /* 0x0000000231027825 */ /* 0x002fc600078e021e */
[----:B------:R0:W-:Y:S04]  /*f330*/  STL.64 [R1+0x1250], R60 ;  /* 0x0012503c01007387 */ /* 0x0001e80000100a00 */
[----:B------:R1:W-:Y:S01]  /*f340*/  STL.64 [R1+0x1270], R2 ;  /* 0x0012700201007387 */ /* 0x0003e20000100a00 */
[----:B0-----:R-:W-:-:S04]  /*f350*/  IMAD.WIDE R60, R47, 0x2, R30 ;  /* 0x000000022f3c7825 */ /* 0x001fc800078e021e */
[--C-:B-1----:R-:W-:Y:S01]  /*f360*/  IMAD.WIDE R2, R45, 0x2, R30.reuse ;  /* 0x000000022d027825 */ /* 0x102fe200078e021e */
[----:B------:R0:W-:Y:S04]  /*f370*/  STL.64 [R1+0x1290], R60 ;  /* 0x0012903c01007387 */ /* 0x0001e80000100a00 */
[----:B------:R1:W-:Y:S01]  /*f380*/  STL.64 [R1+0x12b0], R2 ;  /* 0x0012b00201007387 */ /* 0x0003e20000100a00 */
[----:B0-----:R-:W-:-:S03]  /*f390*/  IMAD.WIDE R60, R43, 0x2, R30 ;  /* 0x000000022b3c7825 */ /* 0x001fc600078e021e */
[----:B-1----:R-:W3:Y:S04]  /*f3a0*/  LDL.LU R2, [R1+0xc0] ;  /* 0x0000c00001027983 */ /* 0x002ee80000300800 */
[----:B------:R-:W3:Y:S04]  /*f3b0*/  LDL.LU R3, [R1+0xbc] ;  /* 0x0000bc0001037983 */ /* 0x000ee80000300800 */
[----:B------:R0:W-:Y:S02]  /*f3c0*/  STL.64 [R1+0x12d0], R60 ;  /* 0x0012d03c01007387 */ /* 0x0001e40000100a00 */
[----:B0-----:R-:W-:-:S05]  /*f3d0*/  IMAD.WIDE R60, R41, 0x2, R30 ;  /* 0x00000002293c7825 */ /* 0x001fca00078e021e */
[----:B------:R4:W-:Y:S02]  /*f3e0*/  STL.64 [R1+0x12f0], R60 ;  /* 0x0012f03c01007387 */ /* 0x0009e40000100a00 */
[----:B----4-:R-:W-:-:S05]  /*f3f0*/  IMAD.WIDE R60, R27, 0x2, R30 ;  /* 0x000000021b3c7825 */ /* 0x010fca00078e021e */
[----:B------:R0:W-:Y:S04]  /*f400*/  STL.64 [R1+0x1310], R60 ;  /* 0x0013103c01007387 */ /* 0x0001e80000100a00 */
[----:B------:R-:W-:Y:S01]  /*f410*/  STL.64 [R1+0x2430], R26 ;  /* 0x0024301a01007387 */ /* 0x000fe20000100a00 */
[----:B0-----:R-:W-:-:S05]  /*f420*/  IMAD.WIDE R60, R26, 0x2, R30 ;  /* 0x000000021a3c7825 */ /* 0x001fca00078e021e */
[----:B------:R5:W-:Y:S02]  /*f430*/  STL.64 [R1+0x1330], R60 ;  /* 0x0013303c01007387 */ /* 0x000be40000100a00 */
[----:B-----5:R-:W-:-:S04]  /*f440*/  IMAD.WIDE R60, R32, 0x2, R30 ;  /* 0x00000002203c7825 */ /* 0x020fc800078e021e */
[--C-:B------:R-:W-:Y:S01]  /*f450*/  IMAD.WIDE R32, R33, 0x2, R30.reuse ;  /* 0x0000000221207825 */ /* 0x100fe200078e021e */
[----:B------:R0:W-:Y:S04]  /*f460*/  STL.64 [R1+0x1350], R60 ;  /* 0x0013503c01007387 */ /* 0x0001e80000100a00 */
[----:B0-----:R-:W4:Y:S04]  /*f470*/  LDL.LU R60, [R1+0xa0] ;  /* 0x0000a000013c7983 */ /* 0x001f280000300800 */
[----:B------:R0:W-:Y:S04]  /*f480*/  STL.64 [R1+0x1370], R32 ;  /* 0x0013702001007387 */ /* 0x0001e80000100a00 */
[----:B------:R-:W5:Y:S01]  /*f490*/  LDL.LU R61, [R1+0x350] ;  /* 0x00035000013d7983 */ /* 0x000f620000300800 */
[----:B------:R-:W-:-:S05]  /*f4a0*/  IMAD.WIDE R26, R37, 0x2, R30 ;  /* 0x00000002251a7825 */ /* 0x000fca00078e021e */
[----:B------:R1:W-:Y:S01]  /*f4b0*/  STL.64 [R1+0x1390], R26 ;  /* 0x0013901a01007387 */ /* 0x0003e20000100a00 */
[----:B0-----:R-:W-:-:S04]  /*f4c0*/  IMAD.WIDE R32, R36, 0x2, R30 ;  /* 0x0000000224207825 */ /* 0x001fc800078e021e */
[----:B------:R-:W-:-:S04]  /*f4d0*/  IMAD.WIDE R36, R29, 0x2, R30 ;  /* 0x000000021d247825 */ /* 0x000fc800078e021e */
[--C-:B-1----:R-:W-:Y:S02]  /*f4e0*/  IMAD.WIDE R26, R28, 0x2, R30.reuse ;  /* 0x000000021c1a7825 */ /* 0x102fe400078e021e */
[----:B------:R-:W5:Y:S04]  /*f4f0*/  LDL.LU R28, [R1+0x245c] ;  /* 0x00245c00011c7983 */ /* 0x000f680000300800 */
[----:B------:R0:W-:Y:S04]  /*f500*/  STL.64 [R1+0x13b0], R32 ;  /* 0x0013b02001007387 */ /* 0x0001e80000100a00 */
[----:B------:R-:W5:Y:S04]  /*f510*/  LDL.LU R29, [R1+0x2458] ;  /* 0x00245800011d7983 */ /* 0x000f680000300800 */
[----:B------:R1:W-:Y:S01]  /*f520*/  STL.64 [R1+0x13d0], R26 ;  /* 0x0013d01a01007387 */ /* 0x0003e20000100a00 */
[----:B0-----:R-:W-:-:S03]  /*f530*/  IMAD.WIDE R32, R25, 0x2, R30 ;  /* 0x0000000219207825 */ /* 0x001fc600078e021e */
[----:B------:R-:W-:Y:S01]  /*f540*/  STL.64 [R1+0x13f0], R36 ;  /* 0x0013f02401007387 */ /* 0x000fe20000100a00 */
[----:B-1----:R-:W-:-:S03]  /*f550*/  IMAD.WIDE R26, R34, 0x2, R30 ;  /* 0x00000002221a7825 */ /* 0x002fc600078e021e */
[----:B------:R2:W-:Y:S01]  /*f560*/  STL.64 [R1+0x1410], R32 ;  /* 0x0014102001007387 */ /* 0x0005e20000100a00 */
[----:B------:R-:W-:-:S03]  /*f570*/  IMAD.WIDE R34, R35, 0x2, R30 ;  /* 0x0000000223227825 */ /* 0x000fc600078e021e */
[----:B------:R0:W-:Y:S04]  /*f580*/  STL.64 [R1+0x1430], R26 ;  /* 0x0014301a01007387 */ /* 0x0001e80000100a00 */
[----:B------:R-:W-:Y:S01]  /*f590*/  STL.64 [R1+0x1450], R34 ;  /* 0x0014502201007387 */ /* 0x000fe20000100a00 */
[----:B--2---:R-:W-:-:S03]  /*f5a0*/  IMAD.WIDE R32, R8, 0x2, R30 ;  /* 0x0000000208207825 */ /* 0x004fc600078e021e */
[----:B---3--:R1:W-:Y:S01]  /*f5b0*/  STL.64 [R1+0x2438], R8 ;  /* 0x0024380801007387 */ /* 0x0083e20000100a00 */
[----:B0-----:R-:W-:-:S03]  /*f5c0*/  IMAD.WIDE R26, R9, 0x2, R30 ;  /* 0x00000002091a7825 */ /* 0x001fc600078e021e */
[----:B------:R-:W-:Y:S01]  /*f5d0*/  STL.64 [R1+0x1470], R32 ;  /* 0x0014702001007387 */ /* 0x000fe20000100a00 */
[----:B------:R-:W-:-:S03]  /*f5e0*/  IMAD.WIDE R24, R24, 0x2, R30 ;  /* 0x0000000218187825 */ /* 0x000fc600078e021e */
[----:B------:R0:W-:Y:S01]  /*f5f0*/  STL.64 [R1+0x1490], R26 ;  /* 0x0014901a01007387 */ /* 0x0001e20000100a00 */
[----:B-1----:R-:W-:-:S03]  /*f600*/  IMAD.WIDE R8, R22, 0x2, R30 ;  /* 0x0000000216087825 */ /* 0x002fc600078e021e */
[----:B------:R1:W-:Y:S01]  /*f610*/  STL.64 [R1+0x14b0], R24 ;  /* 0x0014b01801007387 */ /* 0x0003e20000100a00 */
[----:B0-----:R-:W-:-:S04]  /*f620*/  IMAD.WIDE R26, R23, 0x2, R30 ;  /* 0x00000002171a7825 */ /* 0x001fc800078e021e */
[--C-:B-1----:R-:W-:Y:S01]  /*f630*/  IMAD.WIDE R24, R21, 0x2, R30.reuse ;  /* 0x0000000215187825 */ /* 0x102fe200078e021e */
[----:B------:R-:W-:Y:S03]  /*f640*/  STL.64 [R1+0x14d0], R26 ;  /* 0x0014d01a01007387 */ /* 0x000fe60000100a00 */
[--C-:B------:R-:W-:Y:S01]  /*f650*/  IMAD.WIDE R22, R6, 0x2, R30.reuse ;  /* 0x0000000206167825 */ /* 0x100fe200078e021e */
[----:B------:R0:W-:Y:S04]  /*f660*/  STL.64 [R1+0x14f0], R8 ;  /* 0x0014f00801007387 */ /* 0x0001e80000100a00 */
[----:B------:R-:W-:Y:S04]  /*f670*/  STL.64 [R1+0x1510], R24 ;  /* 0x0015101801007387 */ /* 0x000fe80000100a00 */
[----:B------:R1:W-:Y:S01]  /*f680*/  STL.64 [R1+0x2440], R6 ;  /* 0x0024400601007387 */ /* 0x0003e20000100a00 */
[----:B0-----:R-:W-:-:S03]  /*f690*/  IMAD.WIDE R8, R7, 0x2, R30 ;  /* 0x0000000207087825 */ /* 0x001fc600078e021e */
[----:B------:R-:W-:Y:S04]  /*f6a0*/  STL.64 [R1+0x1530], R22 ;  /* 0x0015301601007387 */ /* 0x000fe80000100a00 */
[----:B------:R0:W-:Y:S01]  /*f6b0*/  STL.64 [R1+0x1550], R8 ;  /* 0x0015500801007387 */ /* 0x0001e20000100a00 */
[----:B-1----:R-:W-:-:S03]  /*f6c0*/  IMAD.WIDE R6, R4, 0x2, R30 ;  /* 0x0000000204067825 */ /* 0x002fc600078e021e */
[----:B------:R-:W-:Y:S04]  /*f6d0*/  STL.64 [R1+0x2448], R4 ;  /* 0x0024480401007387 */ /* 0x000fe80000100a00 */
[----:B------:R1:W-:Y:S01]  /*f6e0*/  STL.64 [R1+0x1570], R6 ;  /* 0x0015700601007387 */ /* 0x0003e20000100a00 */
[----:B0-----:R-:W-:-:S05]  /*f6f0*/  IMAD.WIDE R8, R5, 0x2, R30 ;  /* 0x0000000205087825 */ /* 0x001fca00078e021e */
[----:B------:R0:W-:Y:S01]  /*f700*/  STL.64 [R1+0x1590], R8 ;  /* 0x0015900801007387 */ /* 0x0001e20000100a00 */
[----:B-1----:R-:W-:-:S04]  /*f710*/  IMAD.WIDE R6, R20, 0x2, R30 ;  /* 0x0000000214067825 */ /* 0x002fc800078e021e */
[--C-:B------:R-:W-:Y:S01]  /*f720*/  IMAD.WIDE R4, R18, 0x2, R30.reuse ;  /* 0x0000000212047825 */ /* 0x100fe200078e021e */
[----:B------:R1:W-:Y:S03]  /*f730*/  STL.64 [R1+0x15b0], R6 ;  /* 0x0015b00601007387 */ /* 0x0003e60000100a00 */
[----:B0-----:R-:W-:-:S05]  /*f740*/  IMAD.WIDE R8, R19, 0x2, R30 ;  /* 0x0000000213087825 */ /* 0x001fca00078e021e */
[----:B------:R0:W-:Y:S01]  /*f750*/  STL.64 [R1+0x15d0], R8 ;  /* 0x0015d00801007387 */ /* 0x0001e20000100a00 */
[----:B-1----:R-:W-:-:S03]  /*f760*/  IMAD.WIDE R6, R17, 0x2, R30 ;  /* 0x0000000211067825 */ /* 0x002fc600078e021e */
[----:B------:R1:W-:Y:S04]  /*f770*/  STL.64 [R1+0x15f0], R4 ;  /* 0x0015f00401007387 */ /* 0x0003e80000100a00 */
[----:B------:R2:W-:Y:S01]  /*f780*/  STL.64 [R1+0x1610], R6 ;  /* 0x0016100601007387 */ /* 0x0005e20000100a00 */
[----:B0-----:R-:W-:-:S04]  /*f790*/  IMAD.WIDE R8, R16, 0x2, R30 ;  /* 0x0000000210087825 */ /* 0x001fc800078e021e */
[--C-:B-1----:R-:W-:Y:S01]  /*f7a0*/  IMAD.WIDE R4, R2, 0x2, R30.reuse ;  /* 0x0000000202047825 */ /* 0x102fe200078e021e */
[----:B------:R-:W-:Y:S03]  /*f7b0*/  STL.64 [R1+0x1630], R8 ;  /* 0x0016300801007387 */ /* 0x000fe60000100a00 */
[--C-:B--2---:R-:W-:Y:S01]  /*f7c0*/  IMAD.WIDE R6, R3, 0x2, R30.reuse ;  /* 0x0000000203067825 */ /* 0x104fe200078e021e */
[----:B------:R0:W-:Y:S04]  /*f7d0*/  STL.64 [R1+0x2450], R2 ;  /* 0x0024500201007387 */ /* 0x0001e80000100a00 */
[----:B------:R1:W-:Y:S04]  /*f7e0*/  STL.64 [R1+0x1650], R4 ;  /* 0x0016500401007387 */ /* 0x0003e80000100a00 */
[----:B------:R2:W-:Y:S01]  /*f7f0*/  STL.64 [R1+0x1670], R6 ;  /* 0x0016700601007387 */ /* 0x0005e20000100a00 */
[----:B0-----:R-:W-:-:S04]  /*f800*/  IMAD.WIDE R2, R13, 0x2, R30 ;  /* 0x000000020d027825 */ /* 0x001fc800078e021e */
[----:B-1----:R-:W-:-:S04]  /*f810*/  IMAD.WIDE R4, R15, 0x2, R30 ;  /* 0x000000020f047825 */ /* 0x002fc800078e021e */
[--C-:B--2---:R-:W-:Y:S01]  /*f820*/  IMAD.WIDE R6, R14, 0x2, R30.reuse ;  /* 0x000000020e067825 */ /* 0x104fe200078e021e */
[----:B------:R0:W-:Y:S04]  /*f830*/  STL.64 [R1+0x1690], R4 ;  /* 0x0016900401007387 */ /* 0x0001e80000100a00 */
[----:B------:R1:W-:Y:S04]  /*f840*/  STL.64 [R1+0x16b0], R6 ;  /* 0x0016b00601007387 */ /* 0x0003e80000100a00 */
[----:B------:R2:W-:Y:S01]  /*f850*/  STL.64 [R1+0x16d0], R2 ;  /* 0x0016d00201007387 */ /* 0x0005e20000100a00 */
[----:B0-----:R-:W-:-:S04]  /*f860*/  IMAD.WIDE R4, R12, 0x2, R30 ;  /* 0x000000020c047825 */ /* 0x001fc800078e021e */
[--C-:B-1----:R-:W-:Y:S01]  /*f870*/  IMAD.WIDE R6, R11, 0x2, R30.reuse ;  /* 0x000000020b067825 */ /* 0x102fe200078e021e */
[----:B------:R-:W-:Y:S03]  /*f880*/  STL.64 [R1+0x16f0], R4 ;  /* 0x0016f00401007387 */ /* 0x000fe60000100a00 */
[--C-:B--2---:R-:W-:Y:S01]  /*f890*/  IMAD.WIDE R2, R10, 0x2, R30.reuse ;  /* 0x000000020a027825 */ /* 0x104fe200078e021e */
[----:B------:R-:W-:Y:S04]  /*f8a0*/  STL.64 [R1+0x1710], R6 ;  /* 0x0017100601007387 */ /* 0x000fe80000100a00 */
[----:B------:R0:W-:Y:S02]  /*f8b0*/  STL.64 [R1+0x1730], R2 ;  /* 0x0017300201007387 */ /* 0x0001e40000100a00 */
[----:B0-----:R-:W-:-:S04]  /*f8c0*/  IMAD.WIDE R2, R0, 0x2, R30 ;  /* 0x0000000200027825 */ /* 0x001fc800078e021e */
[----:B----4-:R-:W-:-:S05]  /*f8d0*/  IMAD.WIDE R4, R60, 0x2, R30 ;  /* 0x000000023c047825 */ /* 0x010fca00078e021e */
[----:B------:R0:W-:Y:S01]  /*f8e0*/  STL.64 [R1+0x1750], R4 ;  /* 0x0017500401007387 */ /* 0x0001e20000100a00 */
[----:B-----5:R-:W-:-:S03]  /*f8f0*/  IMAD.WIDE R6, R61, 0x2, R30 ;  /* 0x000000023d067825 */ /* 0x020fc600078e021e */
[----:B0-----:R-:W2:Y:S04]  /*f900*/  LDL R5, [R1+0x2c4] ;  /* 0x0002c40001057983 */ /* 0x001ea80000100800 */
[----:B------:R0:W-:Y:S04]  /*f910*/  STL.64 [R1+0x1790], R6 ;  /* 0x0017900601007387 */ /* 0x0001e80000100a00 */
[----:B0-----:R-:W3:Y:S04]  /*f920*/  LDL R6, [R1+0x2c8] ;  /* 0x0002c80001067983 */ /* 0x001ee80000100800 */
[----:B------:R-:W-:Y:S04]  /*f930*/  STL.64 [R1+0x1770], R2 ;  /* 0x0017700201007387 */ /* 0x000fe80000100a00 */
[----:B------:R-:W4:Y:S04]  /*f940*/  LDL R7, [R1+0x2d0] ;  /* 0x0002d00001077983 */ /* 0x000f280000100800 */
[----:B------:R-:W5:Y:S04]  /*f950*/  LDL R8, [R1+0x2d8] ;  /* 0x0002d80001087983 */ /* 0x000f680000100800 */
[----:B------:R-:W5:Y:S04]  /*f960*/  LDL R27, [R1+0x2e4] ;  /* 0x0002e400011b7983 */ /* 0x000f680000100800 */
[----:B------:R-:W5:Y:S04]  /*f970*/  LDL R9, [R1+0x2e0] ;  /* 0x0002e00001097983 */ /* 0x000f680000100800 */
[----:B------:R-:W5:Y:S01]  /*f980*/  LDL R26, [R1+0x2f8] ;  /* 0x0002f800011a7983 */ /* 0x000f620000100800 */
[----:B------:R-:W-:-:S04]  /*f990*/  IMAD.WIDE R10, R39, 0x2, R28 ;  /* 0x00000002270a7825 */ /* 0x000fc800078e021c */
[--C-:B------:R-:W-:Y:S01]  /*f9a0*/  IMAD.WIDE R12, R38, 0x2, R28.reuse ;  /* 0x00000002260c7825 */ /* 0x100fe200078e021c */
[----:B------:R2:W-:Y:S03]  /*f9b0*/  STL.64 [R1+0x2348], R10 ;  /* 0x0023480a01007387 */ /* 0x0005e60000100a00 */
[--C-:B------:R-:W-:Y:S01]  /*f9c0*/  IMAD.WIDE R14, R40, 0x2, R28.reuse ;  /* 0x00000002280e7825 */ /* 0x100fe200078e021c */
[----:B------:R-:W-:Y:S03]  /*f9d0*/  STL.64 [R1+0x2350], R12 ;  /* 0x0023500c01007387 */ /* 0x000fe60000100a00 */
        /* <DEDUP_REMOVED lines=17> */
[----:B------:R-:W-:Y:S04]  /*faf0*/  STL.64 [R1+0x2398], R34 ;  /* 0x0023982201007387 */ /* 0x000fe80000100a00 */
[----:B------:R-:W-:Y:S01]  /*fb00*/  STL.64 [R1+0x23a0], R36 ;  /* 0x0023a02401007387 */ /* 0x000fe20000100a00 */
[----:B--2---:R-:W-:-:S05]  /*fb10*/  IMAD.WIDE R10, R5, 0x2, R28 ;  /* 0x00000002050a7825 */ /* 0x004fca00078e021c */
[----:B------:R-:W-:Y:S01]  /*fb20*/  STL.64 [R1+0x1e8], R10 ;  /* 0x0001e80a01007387 */ /* 0x000fe20000100a00 */
[----:B---3--:R-:W-:-:S04]  /*fb30*/  IMAD.WIDE R2, R6, 0x2, R28 ;  /* 0x0000000206027825 */ /* 0x008fc800078e021c */
[--C-:B----4-:R-:W-:Y:S01]  /*fb40*/  IMAD.WIDE R4, R7, 0x2, R28.reuse ;  /* 0x0000000207047825 */ /* 0x110fe200078e021c */
[----:B------:R-:W-:Y:S03]  /*fb50*/  STL.64 [R1+0x220], R2 ;  /* 0x0002200201007387 */ /* 0x000fe60000100a00 */
[--C-:B-----5:R-:W-:Y:S01]  /*fb60*/  IMAD.WIDE R6, R8, 0x2, R28.reuse ;  /* 0x0000000208067825 */ /* 0x120fe200078e021c */
[----:B------:R0:W-:Y:S04]  /*fb70*/  STL.64 [R1+0x260], R4 ;  /* 0x0002600401007387 */ /* 0x0001e80000100a00 */
[----:B------:R-:W-:Y:S01]  /*fb80*/  STL.64 [R1+0x2a0], R6 ;  /* 0x0002a00601007387 */ /* 0x000fe20000100a00 */
[----:B0-----:R-:W-:-:S03]  /*fb90*/  IMAD.WIDE R4, R27, 0x2, R28 ;  /* 0x000000021b047825 */ /* 0x001fc600078e021c */
[----:B------:R-:W2:Y:S01]  /*fba0*/  LDL R27, [R1+0x2fc] ;  /* 0x0002fc00011b7983 */ /* 0x000ea20000100800 */
[----:B------:R-:W-:-:S05]  /*fbb0*/  IMAD.WIDE R2, R9, 0x2, R28 ;  /* 0x0000000209027825 */ /* 0x000fca00078e021c */
[----:B------:R0:W-:Y:S04]  /*fbc0*/  STL.64 [R1+0x300], R2 ;  /* 0x0003000201007387 */ /* 0x0001e80000100a00 */
[----:B------:R-:W-:Y:S04]  /*fbd0*/  STL.64 [R1+0x318], R4 ;  /* 0x0003180401007387 */ /* 0x000fe80000100a00 */
[----:B------:R-:W3:Y:S01]  /*fbe0*/  LDL R32, [R1+0x2dc] ;  /* 0x0002dc0001207983 */ /* 0x000ee20000100800 */
[----:B0-----:R-:W-:-:S03]  /*fbf0*/  IMAD.WIDE R2, R26, 0x2, R28 ;  /* 0x000000021a027825 */ /* 0x001fc600078e021c */
[----:B------:R-:W4:Y:S04]  /*fc00*/  LDL R33, [R1+0x2d4] ;  /* 0x0002d40001217983 */ /* 0x000f280000100800 */
        /* <DEDUP_REMOVED lines=29> */
[----:B------:R-:W2:Y:S04]  /*fde0*/  LDL R27, [R1+0x1d0] ;  /* 0x0001d000011b7983 */ /* 0x000ea80000100800 */
[----:B------:R5:W-:Y:S01]  /*fdf0*/  STL.64 [R1+0x348], R34 ;  /* 0x0003482201007387 */ /* 0x000be20000100a00 */
[----:B---3--:R-:W-:-:S04]  /*fe00*/  IMAD.WIDE R36, R32, 0x2, R28 ;  /* 0x0000000220247825 */ /* 0x008fc800078e021c */
[--C-:B----4-:R-:W-:Y:S01]  /*fe10*/  IMAD.WIDE R32, R33, 0x2, R28.reuse ;  /* 0x0000000221207825 */ /* 0x110fe200078e021c */
[----:B------:R-:W-:Y:S03]  /*fe20*/  STL.64 [R1+0x368], R36 ;  /* 0x0003682401007387 */ /* 0x000fe60000100a00 */
[--C-:B-----5:R-:W-:Y:S01]  /*fe30*/  IMAD.WIDE R34, R30, 0x2, R28.reuse ;  /* 0x000000021e227825 */ /* 0x120fe200078e021c */
[----:B------:R0:W-:Y:S03]  /*fe40*/  STL.64 [R1+0x388], R32 ;  /* 0x0003882001007387 */ /* 0x0001e60000100a00 */
[--C-:B------:R-:W-:Y:S01]  /*fe50*/  IMAD.WIDE R30, R31, 0x2, R28.reuse ;  /* 0x000000021f1e7825 */ /* 0x100fe200078e021c */
[----:B------:R-:W-:Y:S04]  /*fe60*/  STL.64 [R1+0x3a0], R34 ;  /* 0x0003a02201007387 */ /* 0x000fe80000100a00 */
[----:B------:R1:W-:Y:S01]  /*fe70*/  STL.64 [R1+0x3c0], R30 ;  /* 0x0003c01e01007387 */ /* 0x0003e20000100a00 */
[----:B0-----:R-:W-:-:S04]  /*fe80*/  IMAD.WIDE R32, R24, 0x2, R28 ;  /* 0x0000000218207825 */ /* 0x001fc800078e021c */
[--C-:B------:R-:W-:Y:S01]  /*fe90*/  IMAD.WIDE R24, R25, 0x2, R28.reuse ;  /* 0x0000000219187825 */ /* 0x100fe200078e021c */
[----:B------:R-:W-:Y:S03]  /*fea0*/  STL.64 [R1+0x3d8], R32 ;  /* 0x0003d82001007387 */ /* 0x000fe60000100a00 */
[--C-:B-1----:R-:W-:Y:S01]  /*feb0*/  IMAD.WIDE R30, R22, 0x2, R28.reuse ;  /* 0x00000002161e7825 */ /* 0x102fe200078e021c */
        /* <DEDUP_REMOVED lines=40> */
[----:B------:R-:W-:Y:S04]  /*10140*/  STL.64 [R1+0x638], R6 ;  /* 0x0006380601007387 */ /* 0x000fe80000100a00 */
[----:B------:R0:W-:Y:S04]  /*10150*/  STL.64 [R1+0x658], R4 ;  /* 0x0006580401007387 */ /* 0x0001e80000100a00 */
[----:B0-----:R-:W3:Y:S01]  /*10160*/  LDL R4, [R1+0x1cc] ;  /* 0x0001cc0001047983 */ /* 0x001ee20000100800 */
[----:B------:R-:W-:-:S04]  /*10170*/  IMAD.WIDE R2, R9, 0x2, R28 ;  /* 0x0000000209027825 */ /* 0x000fc800078e021c */
[--C-:B------:R-:W-:Y:S01]  /*10180*/  IMAD.WIDE R6, R26, 0x2, R28.reuse ;  /* 0x000000021a067825 */ /* 0x100fe200078e021c */
[----:B------:R-:W-:Y:S04]  /*10190*/  STL.64 [R1+0x670], R2 ;  /* 0x0006700201007387 */ /* 0x000fe80000100a00 */
[----:B------:R0:W-:Y:S04]  /*101a0*/  STL.64 [R1+0x690], R6 ;  /* 0x0006900601007387 */ /* 0x0001e80000100a00 */
[----:B------:R-:W4:Y:S04]  /*101b0*/  LDL R5, [R1+0x1c8] ;  /* 0x0001c80001057983 */ /* 0x000f280000100800 */
[----:B0-----:R-:W5:Y:S01]  /*101c0*/  LDL R6, [R1+0x1c4] ;  /* 0x0001c40001067983 */ /* 0x001f620000100800 */
[----:B--2---:R-:W-:-:S05]  /*101d0*/  IMAD.WIDE R2, R27, 0x2, R28 ;  /* 0x000000021b027825 */ /* 0x004fca00078e021c */
[----:B------:R3:W-:Y:S04]  /*101e0*/  STL.64 [R1+0x6b0], R2 ;  /* 0x0006b00201007387 */ /* 0x0007e80000100a00 */
        /* <DEDUP_REMOVED lines=28> */
[----:B------:R0:W-:Y:S04]  /*103b0*/  STL.64 [R1+0x6c8], R2 ;  /* 0x0006c80201007387 */ /* 0x0001e80000100a00 */
[----:B0-----:R-:W3:Y:S04]  /*103c0*/  LDL.LU.64 R2, [R1+0x2450] ;  /* 0x0024500001027983 */ /* 0x001ee80000300a00 */
[----:B------:R-:W3:Y:S01]  /*103d0*/  LDL R11, [R1+0x154] ;  /* 0x00015400010b7983 */ /* 0x000ee20000100800 */
[----:B----4-:R-:W-:-:S05]  /*103e0*/  IMAD.WIDE R4, R5, 0x2, R28 ;  /* 0x0000000205047825 */ /* 0x010fca00078e021c */
[----:B------:R5:W-:Y:S02]  /*103f0*/  STL.64 [R1+0x6e8], R4 ;  /* 0x0006e80401007387 */ /* 0x000be40000100a00 */
[----:B-----5:R-:W-:-:S05]  /*10400*/  IMAD.WIDE R4, R6, 0x2, R28 ;  /* 0x0000000206047825 */ /* 0x020fca00078e021c */
[----:B------:R0:W-:Y:S04]  /*10410*/  STL.64 [R1+0x700], R4 ;  /* 0x0007000401007387 */ /* 0x0001e80000100a00 */
[----:B0-----:R-:W4:Y:S01]  /*10420*/  LDL.LU.64 R4, [R1+0x2448] ;  /* 0x0024480001047983 */ /* 0x001f220000300a00 */
[----:B--2---:R-:W-:-:S05]  /*10430*/  IMAD.WIDE R6, R7, 0x2, R28 ;  /* 0x0000000207067825 */ /* 0x004fca00078e021c */
[----:B------:R0:W-:Y:S02]  /*10440*/  STL.64 [R1+0x720], R6 ;  /* 0x0007200601007387 */ /* 0x0001e40000100a00 */
[----:B0-----:R-:W-:-:S04]  /*10450*/  IMAD.WIDE R6, R8, 0x2, R28 ;  /* 0x0000000208067825 */ /* 0x001fc800078e021c */
[--C-:B------:R-:W-:Y:S01]  /*10460*/  IMAD.WIDE R8, R9, 0x2, R28.reuse ;  /* 0x0000000209087825 */ /* 0x100fe200078e021c */
[----:B------:R0:W-:Y:S03]  /*10470*/  STL.64 [R1+0x738], R6 ;  /* 0x0007380601007387 */ /* 0x0001e60000100a00 */
[--C-:B------:R-:W-:Y:S01]  /*10480*/  IMAD.WIDE R36, R37, 0x2, R28.reuse ;  /* 0x0000000225247825 */ /* 0x100fe200078e021c */
[----:B0-----:R-:W2:Y:S04]  /*10490*/  LDL.LU.64 R6, [R1+0x2440] ;  /* 0x0024400001067983 */ /* 0x001ea80000300a00 */
[----:B------:R0:W-:Y:S02]  /*104a0*/  STL.64 [R1+0x758], R8 ;  /* 0x0007580801007387 */ /* 0x0001e40000100a00 */
[----:B0-----:R-:W-:-:S04]  /*104b0*/  IMAD.WIDE R8, R26, 0x2, R28 ;  /* 0x000000021a087825 */ /* 0x001fc800078e021c */
[--C-:B------:R-:W-:Y:S01]  /*104c0*/  IMAD.WIDE R26, R27, 0x2, R28.reuse ;  /* 0x000000021b1a7825 */ /* 0x100fe200078e021c */
[----:B------:R0:W-:Y:S04]  /*104d0*/  STL.64 [R1+0x778], R8 ;  /* 0x0007780801007387 */ /* 0x0001e80000100a00 */
[----:B0-----:R-:W5:Y:S04]  /*104e0*/  LDL.LU.64 R8, [R1+0x2438] ;  /* 0x0024380001087983 */ /* 0x001f680000300a00 */
[----:B------:R0:W-:Y:S04]  /*104f0*/  STL.64 [R1+0x790], R26 ;  /* 0x0007901a01007387 */ /* 0x0001e80000100a00 */
[----:B0-----:R-:W2:Y:S04]  /*10500*/  LDL.LU.64 R26, [R1+0x2430] ;  /* 0x00243000011a7983 */ /* 0x001ea80000300a00 */
[----:B------:R0:W-:Y:S02]  /*10510*/  STL.64 [R1+0x7b0], R36 ;  /* 0x0007b02401007387 */ /* 0x0001e40000100a00 */
[----:B0-----:R-:W-:-:S05]  /*10520*/  IMAD.WIDE R36, R34, 0x2, R28 ;  /* 0x0000000222247825 */ /* 0x001fca00078e021c */
[----:B------:R0:W-:Y:S02]  /*10530*/  STL.64 [R1+0x7c8], R36 ;  /* 0x0007c82401007387 */ /* 0x0001e40000100a00 */
[----:B0-----:R-:W-:-:S04]  /*10540*/  IMAD.WIDE R36, R35, 0x2, R28 ;  /* 0x0000000223247825 */ /* 0x001fc800078e021c */
[--C-:B------:R-:W-:Y:S01]  /*10550*/  IMAD.WIDE R34, R32, 0x2, R28.reuse ;  /* 0x0000000220227825 */ /* 0x100fe200078e021c */
[----:B------:R0:W-:Y:S03]  /*10560*/  STL.64 [R1+0x7e8], R36 ;  /* 0x0007e82401007387 */ /* 0x0001e60000100a00 */
[--C-:B------:R-:W-:Y:S01]  /*10570*/  IMAD.WIDE R32, R33, 0x2, R28.reuse ;  /* 0x0000000221207825 */ /* 0x100fe200078e021c */
[----:B------:R1:W-:Y:S04]  /*10580*/  STL.64 [R1+0x800], R34 ;  /* 0x0008002201007387 */ /* 0x0003e80000100a00 */
[----:B------:R1:W-:Y:S01]  /*10590*/  STL.64 [R1+0x820], R32 ;  /* 0x0008202001007387 */ /* 0x0003e20000100a00 */
[----:B0-----:R-:W-:-:S04]  /*105a0*/  IMAD.WIDE R36, R30, 0x2, R28 ;  /* 0x000000021e247825 */ /* 0x001fc800078e021c */
[--C-:B-1----:R-:W-:Y:S01]  /*105b0*/  IMAD.WIDE R34, R31, 0x2, R28.reuse ;  /* 0x000000021f227825 */ /* 0x102fe200078e021c */
[----:B------:R-:W-:Y:S03]  /*105c0*/  STL.64 [R1+0x840], R36 ;  /* 0x0008402401007387 */ /* 0x000fe60000100a00 */
[--C-:B------:R-:W-:Y:S01]  /*105d0*/  IMAD.WIDE R32, R24, 0x2, R28.reuse ;  /* 0x0000000218207825 */ /* 0x100fe200078e021c */
[----:B------:R-:W-:Y:S03]  /*105e0*/  STL.64 [R1+0x858], R34 ;  /* 0x0008582201007387 */ /* 0x000fe60000100a00 */
[--C-:B------:R-:W-:Y:S01]  /*105f0*/  IMAD.WIDE R30, R25, 0x2, R28.reuse ;  /* 0x00000002191e7825 */ /* 0x100fe200078e021c */
[----:B------:R-:W-:Y:S03]  /*10600*/  STL.64 [R1+0x878], R32 ;  /* 0x0008782001007387 */ /* 0x000fe60000100a00 */
        /* <DEDUP_REMOVED lines=20> */
[--C-:B---3--:R-:W-:Y:S01]  /*10750*/  IMAD.WIDE R16, R12, 0x2, R28.reuse ;  /* 0x000000020c107825 */ /* 0x108fe200078e021c */
[----:B------:R-:W-:Y:S04]  /*10760*/  STL.64 [R1+0x1138], R18 ;  /* 0x0011381201007387 */ /* 0x000fe80000100a00 */
[----:B------:R-:W-:Y:S04]  /*10770*/  STL.64 [R1+0x1158], R16 ;  /* 0x0011581001007387 */ /* 0x000fe80000100a00 */
[----:B------:R-:W3:Y:S01]  /*10780*/  LDL.LU R36, [R1+0x120] ;  /* 0x0001200001247983 */ /* 0x000ee20000300800 */
[----:B------:R-:W-:-:S04]  /*10790*/  IMAD.WIDE R14, R13, 0x2, R28 ;  /* 0x000000020d0e7825 */ /* 0x000fc800078e021c */
[--C-:B------:R-:W-:Y:S01]  /*107a0*/  IMAD.WIDE R12, R10, 0x2, R28.reuse ;  /* 0x000000020a0c7825 */ /* 0x100fe200078e021c */
[----:B------:R0:W-:Y:S04]  /*107b0*/  STL.64 [R1+0x1178], R14 ;  /* 0x0011780e01007387 */ /* 0x0001e80000100a00 */
[----:B------:R1:W-:Y:S01]  /*107c0*/  STL.64 [R1+0x1198], R12 ;  /* 0x0011980c01007387 */ /* 0x0003e20000100a00 */
[----:B0-----:R-:W-:-:S04]  /*107d0*/  IMAD.WIDE R14, R11, 0x2, R28 ;  /* 0x000000020b0e7825 */ /* 0x001fc800078e021c */
[--C-:B-1----:R-:W-:Y:S01]  /*107e0*/  IMAD.WIDE R12, R59, 0x2, R28.reuse ;  /* 0x000000023b0c7825 */ /* 0x102fe200078e021c */
[----:B------:R0:W-:Y:S03]  /*107f0*/  STL.64 [R1+0x11b8], R14 ;  /* 0x0011b80e01007387 */ /* 0x0001e60000100a00 */
[--C-:B------:R-:W-:Y:S01]  /*10800*/  IMAD.WIDE R10, R57, 0x2, R28.reuse ;  /* 0x00000002390a7825 */ /* 0x100fe200078e021c */
[----:B------:R1:W-:Y:S04]  /*10810*/  STL.64 [R1+0x11d8], R12 ;  /* 0x0011d80c01007387 */ /* 0x0003e80000100a00 */
[----:B------:R4:W-:Y:S01]  /*10820*/  STL.64 [R1+0x11f8], R10 ;  /* 0x0011f80a01007387 */ /* 0x0009e20000100a00 */
[----:B0-----:R-:W-:-:S05]  /*10830*/  IMAD.WIDE R14, R55, 0x2, R28 ;  /* 0x00000002370e7825 */ /* 0x001fca00078e021c */
[----:B------:R-:W-:Y:S01]  /*10840*/  STL.64 [R1+0x1218], R14 ;  /* 0x0012180e01007387 */ /* 0x000fe20000100a00 */
[----:B-1----:R-:W-:-:S03]  /*10850*/  IMAD.WIDE R12, R53, 0x2, R28 ;  /* 0x00000002350c7825 */ /* 0x002fc600078e021c */
[----:B------:R-:W5:Y:S01]  /*10860*/  LDL.LU R37, [R1+0x11c] ;  /* 0x00011c0001257983 */ /* 0x000f620000300800 */
[----:B----4-:R-:W-:-:S03]  /*10870*/  IMAD.WIDE R10, R51, 0x2, R28 ;  /* 0x00000002330a7825 */ /* 0x010fc600078e021c */
[----:B------:R-:W-:Y:S04]  /*10880*/  STL.64 [R1+0x1238], R12 ;  /* 0x0012380c01007387 */ /* 0x000fe80000100a00 */
[----:B------:R-:W4:Y:S04]  /*10890*/  LDL.LU R34, [R1+0x118] ;  /* 0x0001180001227983 */ /* 0x000f280000300800 */
[----:B------:R0:W-:Y:S04]  /*108a0*/  STL.64 [R1+0x1258], R10 ;  /* 0x0012580a01007387 */ /* 0x0001e80000100a00 */
[----:B------:R-:W4:Y:S04]  /*108b0*/  LDL.LU R35, [R1+0x114] ;  /* 0x0001140001237983 */ /* 0x000f280000300800 */
[----:B------:R-:W4:Y:S04]  /*108c0*/  LDL.LU R32, [R1+0x110] ;  /* 0x0001100001207983 */ /* 0x000f280000300800 */
[----:B------:R-:W4:Y:S04]  /*108d0*/  LDL.LU R33, [R1+0x10c] ;  /* 0x00010c0001217983 */ /* 0x000f280000300800 */
[----:B------:R-:W4:Y:S04]  /*108e0*/  LDL.LU R30, [R1+0x108] ;  /* 0x00010800011e7983 */ /* 0x000f280000300800 */
[----:B0-----:R-:W4:Y:S04]  /*108f0*/  LDL.LU R10, [R1+0x104] ;  /* 0x00010400010a7983 */ /* 0x001f280000300800 */
[----:B------:R-:W4:Y:S01]  /*10900*/  LDL.LU R11, [R1+0x100] ;  /* 0x00010000010b7983 */ /* 0x000f220000300800 */
[----:B------:R-:W-:-:S03]  /*10910*/  IMAD.WIDE R14, R49, 0x2, R28 ;  /* 0x00000002310e7825 */ /* 0x000fc600078e021c */
[----:B------:R-:W4:Y:S01]  /*10920*/  LDL.LU R31, [R1+0xf4] ;  /* 0x0000f400011f7983 */ /* 0x000f220000300800 */
[----:B------:R-:W-:-:S03]  /*10930*/  IMAD.WIDE R12, R47, 0x2, R28 ;  /* 0x000000022f0c7825 */ /* 0x000fc600078e021c */
[----:B------:R-:W-:Y:S04]  /*10940*/  STL.64 [R1+0x1278], R14 ;  /* 0x0012780e01007387 */ /* 0x000fe80000100a00 */
[----:B------:R-:W4:Y:S04]  /*10950*/  LDL.LU R24, [R1+0xf0] ;  /* 0x0000f00001187983 */ /* 0x000f280000300800 */
[----:B------:R0:W-:Y:S04]  /*10960*/  STL.64 [R1+0x1298], R12 ;  /* 0x0012980c01007387 */ /* 0x0001e80000100a00 */
[----:B------:R-:W4:Y:S04]  /*10970*/  LDL.LU R25, [R1+0xec] ;  /* 0x0000ec0001197983 */ /* 0x000f280000300800 */
[----:B------:R-:W4:Y:S01]  /*10980*/  LDL.LU R22, [R1+0xe8] ;  /* 0x0000e80001167983 */ /* 0x000f220000300800 */
[----:B------:R-:W-:-:S04]  /*10990*/  IMAD.WIDE R16, R43, 0x2, R28 ;  /* 0x000000022b107825 */ /* 0x000fc800078e021c */
[----:B0-----:R-:W-:-:S04]  /*109a0*/  IMAD.WIDE R12, R45, 0x2, R28 ;  /* 0x000000022d0c7825 */ /* 0x001fc800078e021c */
[--C-:B------:R-:W-:Y:S01]  /*109b0*/  IMAD.WIDE R14, R41, 0x2, R28.reuse ;  /* 0x00000002290e7825 */ /* 0x100fe200078e021c */
[----:B------:R2:W-:Y:S04]  /*109c0*/  STL.64 [R1+0x12b8], R12 ;  /* 0x0012b80c01007387 */ /* 0x0005e80000100a00 */
[----:B------:R-:W-:Y:S04]  /*109d0*/  STL.64 [R1+0x12d8], R16 ;  /* 0x0012d81001007387 */ /* 0x000fe80000100a00 */
[----:B------:R-:W4:Y:S04]  /*109e0*/  LDL.LU R23, [R1+0xd4] ;  /* 0x0000d40001177983 */ /* 0x000f280000300800 */
[----:B------:R0:W-:Y:S04]  /*109f0*/  STL.64 [R1+0x12f8], R14 ;  /* 0x0012f80e01007387 */ /* 0x0001e80000100a00 */
[----:B------:R-:W4:Y:S01]  /*10a00*/  LDL.LU R20, [R1+0xd0] ;  /* 0x0000d00001147983 */ /* 0x000f220000300800 */
[----:B--2---:R-:W-:-:S05]  /*10a10*/  IMAD.WIDE R12, R27, 0x2, R28 ;  /* 0x000000021b0c7825 */ /* 0x004fca00078e021c */
[----:B------:R3:W-:Y:S04]  /*10a20*/  STL.64 [R1+0x1318], R12 ;  /* 0x0013180c01007387 */ /* 0x0007e80000100a00 */
[----:B------:R-:W2:Y:S04]  /*10a30*/  LDL.LU R21, [R1+0xcc] ;  /* 0x0000cc0001157983 */ /* 0x000ea80000300800 */
[----:B------:R-:W2:Y:S04]  /*10a40*/  LDL.LU R18, [R1+0xc8] ;  /* 0x0000c80001127983 */ /* 0x000ea80000300800 */
[----:B------:R-:W2:Y:S01]  /*10a50*/  LDL.LU R19, [R1+0xc4] ;  /* 0x0000c40001137983 */ /* 0x000ea20000300800 */
[----:B0-----:R-:W-:-:S03]  /*10a60*/  IMAD.WIDE R14, R26, 0x2, R28 ;  /* 0x000000021a0e7825 */ /* 0x001fc600078e021c */
[----:B------:R-:W2:Y:S04]  /*10a70*/  LDL.LU R16, [R1+0xb8] ;  /* 0x0000b80001107983 */ /* 0x000ea80000300800 */
[----:B------:R0:W-:Y:S04]  /*10a80*/  STL.64 [R1+0x1338], R14 ;  /* 0x0013380e01007387 */ /* 0x0001e80000100a00 */
[----:B------:R-:W2:Y:S01]  /*10a90*/  LDL.LU R17, [R1+0xb4] ;  /* 0x0000b40001117983 */ /* 0x000ea20000300800 */
[----:B---3--:R-:W-:-:S05]  /*10aa0*/  IMAD.WIDE R12, R36, 0x2, R28 ;  /* 0x00000002240c7825 */ /* 0x008fca00078e021c */
[----:B------:R1:W-:Y:S04]  /*10ab0*/  STL.64 [R1+0x1358], R12 ;  /* 0x0013580c01007387 */ /* 0x0003e80000100a00 */
[----:B0-----:R-:W3:Y:S04]  /*10ac0*/  LDL.LU R14, [R1+0xb0] ;  /* 0x0000b000010e7983 */ /* 0x001ee80000300800 */
[----:B------:R-:W3:Y:S04]  /*10ad0*/  LDL.LU R15, [R1+0xac] ;  /* 0x0000ac00010f7983 */ /* 0x000ee80000300800 */
[----:B-1----:R-:W3:Y:S04]  /*10ae0*/  LDL.LU R12, [R1+0xa8] ;  /* 0x0000a800010c7983 */ /* 0x002ee80000300800 */
[----:B------:R-:W3:Y:S01]  /*10af0*/  LDL.LU R13, [R1+0xa4] ;  /* 0x0000a400010d7983 */ /* 0x000ee20000300800 */
[----:B-----5:R-:W-:-:S05]  /*10b00*/  IMAD.WIDE R26, R37, 0x2, R28 ;  /* 0x00000002251a7825 */ /* 0x020fca00078e021c */
[----:B------:R0:W-:Y:S04]  /*10b10*/  STL.64 [R1+0x1378], R26 ;  /* 0x0013781a01007387 */ /* 0x0001e80000100a00 */
[----:B0-----:R-:W5:Y:S04]  /*10b20*/  LDL.LU.64 R26, [R1+0x2428] ;  /* 0x00242800011a7983 */ /* 0x001f680000300a00 */
[----:B------:R-:W-:Y:S04]  /*10b30*/  STL [R1+0x23a8], R37 ;  /* 0x0023a82501007387 */ /* 0x000fe80000100800 */
[----:B------:R4:W-:Y:S02]  /*10b40*/  STL [R1+0x23ac], R36 ;  /* 0x0023ac2401007387 */ /* 0x0009e40000100800 */
[----:B----4-:R-:W-:-:S05]  /*10b50*/  IMAD.WIDE R36, R34, 0x2, R28 ;  /* 0x0000000222247825 */ /* 0x010fca00078e021c */
[----:B------:R0:W-:Y:S04]  /*10b60*/  STL.64 [R1+0x1398], R36 ;  /* 0x0013982401007387 */ /* 0x0001e80000100a00 */
[----:B------:R1:W-:Y:S01]  /*10b70*/  STL.64 [R1+0x23b0], R34 ;  /* 0x0023b02201007387 */ /* 0x0003e20000100a00 */
[----:B0-----:R-:W-:-:S05]  /*10b80*/  IMAD.WIDE R36, R35, 0x2, R28 ;  /* 0x0000000223247825 */ /* 0x001fca00078e021c */
[----:B------:R0:W-:Y:S01]  /*10b90*/  STL.64 [R1+0x13b8], R36 ;  /* 0x0013b82401007387 */ /* 0x0001e20000100a00 */
[----:B-1----:R-:W-:-:S03]  /*10ba0*/  IMAD.WIDE R34, R33, 0x2, R28 ;  /* 0x0000000221227825 */ /* 0x002fc600078e021c */
[----:B------:R1:W-:Y:S01]  /*10bb0*/  STL.64 [R1+0x23b8], R32 ;  /* 0x0023b82001007387 */ /* 0x0003e20000100a00 */
[----:B0-----:R-:W-:-:S05]  /*10bc0*/  IMAD.WIDE R36, R32, 0x2, R28 ;  /* 0x0000000220247825 */ /* 0x001fca00078e021c */
[----:B------:R0:W-:Y:S01]  /*10bd0*/  STL.64 [R1+0x13d8], R36 ;  /* 0x0013d82401007387 */ /* 0x0001e20000100a00 */
[----:B-1----:R-:W-:-:S03]  /*10be0*/  IMAD.WIDE R32, R10, 0x2, R28 ;  /* 0x000000020a207825 */ /* 0x002fc600078e021c */
[----:B------:R1:W-:Y:S01]  /*10bf0*/  STL.64 [R1+0x13f8], R34 ;  /* 0x0013f82201007387 */ /* 0x0003e20000100a00 */
[----:B0-----:R-:W-:-:S04]  /*10c00*/  IMAD.WIDE R36, R30, 0x2, R28 ;  /* 0x000000021e247825 */ /* 0x001fc800078e021c */
[--C-:B-1----:R-:W-:Y:S01]  /*10c10*/  IMAD.WIDE R34, R11, 0x2, R28.reuse ;  /* 0x000000020b227825 */ /* 0x102fe200078e021c */
[----:B------:R-:W-:Y:S04]  /*10c20*/  STL.64 [R1+0x1418], R36 ;  /* 0x0014182401007387 */ /* 0x000fe80000100a00 */
[----:B------:R0:W-:Y:S04]  /*10c30*/  STL.64 [R1+0x23c0], R10 ;  /* 0x0023c00a01007387 */ /* 0x0001e80000100a00 */
[----:B------:R1:W-:Y:S04]  /*10c40*/  STL.64 [R1+0x1438], R32 ;  /* 0x0014382001007387 */ /* 0x0003e80000100a00 */
[----:B------:R-:W-:Y:S01]  /*10c50*/  STL.64 [R1+0x1458], R34 ;  /* 0x0014582201007387 */ /* 0x000fe20000100a00 */
[----:B0-----:R-:W-:-:S03]  /*10c60*/  IMAD.WIDE R10, R9, 0x2, R28 ;  /* 0x00000002090a7825 */ /* 0x001fc600078e021c */
[----:B------:R0:W-:Y:S01]  /*10c70*/  STL.64 [R1+0x23c8], R8 ;  /* 0x0023c80801007387 */ /* 0x0001e20000100a00 */
[----:B-1----:R-:W-:-:S05]  /*10c80*/  IMAD.WIDE R32, R8, 0x2, R28 ;  /* 0x0000000208207825 */ /* 0x002fca00078e021c */
[----:B------:R-:W-:Y:S01]  /*10c90*/  STL.64 [R1+0x1478], R32 ;  /* 0x0014782001007387 */ /* 0x000fe20000100a00 */
[----:B0-----:R-:W-:-:S03]  /*10ca0*/  IMAD.WIDE R8, R31, 0x2, R28 ;  /* 0x000000021f087825 */ /* 0x001fc600078e021c */
[----:B------:R0:W-:Y:S04]  /*10cb0*/  STL.64 [R1+0x1498], R10 ;  /* 0x0014980a01007387 */ /* 0x0001e80000100a00 */
[----:B------:R-:W-:Y:S04]  /*10cc0*/  STL.64 [R1+0x23d0], R30 ;  /* 0x0023d01e01007387 */ /* 0x000fe80000100a00 */
[----:B------:R1:W-:Y:S01]  /*10cd0*/  STL.64 [R1+0x14b8], R8 ;  /* 0x0014b80801007387 */ /* 0x0003e20000100a00 */
[----:B0-----:R-:W-:-:S03]  /*10ce0*/  IMAD.WIDE R10, R24, 0x2, R28 ;  /* 0x00000002180a7825 */ /* 0x001fc600078e021c */
[----:B------:R0:W-:Y:S01]  /*10cf0*/  STL.64 [R1+0x23d8], R24 ;  /* 0x0023d81801007387 */ /* 0x0001e20000100a00 */
[----:B-1----:R-:W-:-:S03]  /*10d00*/  IMAD.WIDE R8, R25, 0x2, R28 ;  /* 0x0000000219087825 */ /* 0x002fc600078e021c */
[----:B------:R1:W-:Y:S01]  /*10d10*/  STL.64 [R1+0x14d8], R10 ;  /* 0x0014d80a01007387 */ /* 0x0003e20000100a00 */
[----:B0-----:R-:W-:-:S03]  /*10d20*/  IMAD.WIDE R24, R22, 0x2, R28 ;  /* 0x0000000216187825 */ /* 0x001fc600078e021c */
[----:B------:R0:W-:Y:S04]  /*10d30*/  STL.64 [R1+0x14f8], R8 ;  /* 0x0014f80801007387 */ /* 0x0001e80000100a00 */
[----:B------:R-:W-:Y:S01]  /*10d40*/  STL.64 [R1+0x1518], R24 ;  /* 0x0015181801007387 */ /* 0x000fe20000100a00 */
[----:B-1----:R-:W-:-:S03]  /*10d50*/  IMAD.WIDE R10, R6, 0x2, R28 ;  /* 0x00000002060a7825 */ /* 0x002fc600078e021c */
[----:B------:R1:W-:Y:S01]  /*10d60*/  STL.64 [R1+0x23e0], R6 ;  /* 0x0023e00601007387 */ /* 0x0003e20000100a00 */
[----:B0-----:R-:W-:-:S03]  /*10d70*/  IMAD.WIDE R8, R7, 0x2, R28 ;  /* 0x0000000207087825 */ /* 0x001fc600078e021c */
[----:B------:R-:W-:Y:S04]  /*10d80*/  STL.64 [R1+0x1538], R10 ;  /* 0x0015380a01007387 */ /* 0x000fe80000100a00 */
[----:B------:R0:W-:Y:S01]  /*10d90*/  STL.64 [R1+0x1558], R8 ;  /* 0x0015580801007387 */ /* 0x0001e20000100a00 */
[----:B-1----:R-:W-:-:S03]  /*10da0*/  IMAD.WIDE R6, R4, 0x2, R28 ;  /* 0x0000000204067825 */ /* 0x002fc600078e021c */
        /* <DEDUP_REMOVED lines=8> */
[----:B--2---:R-:W-:Y:S04]  /*10e30*/  STL.64 [R1+0x23f8], R20 ;  /* 0x0023f81401007387 */ /* 0x004fe80000100a00 */
[----:B------:R1:W-:Y:S01]  /*10e40*/  STL.64 [R1+0x15d8], R4 ;  /* 0x0015d80401007387 */ /* 0x0003e20000100a00 */
[----:B0-----:R-:W-:-:S05]  /*10e50*/  IMAD.WIDE R6, R21, 0x2, R28 ;  /* 0x0000000215067825 */ /* 0x001fca00078e021c */
[----:B------:R0:W-:Y:S01]  /*10e60*/  STL.64 [R1+0x15f8], R6 ;  /* 0x0015f80601007387 */ /* 0x0001e20000100a00 */
[----:B-1----:R-:W-:-:S03]  /*10e70*/  IMAD.WIDE R4, R18, 0x2, R28 ;  /* 0x0000000212047825 */ /* 0x002fc600078e021c */
[----:B------:R-:W-:Y:S04]  /*10e80*/  STL.64 [R1+0x2400], R18 ;  /* 0x0024001201007387 */ /* 0x000fe80000100a00 */
        /* <DEDUP_REMOVED lines=9> */
[--C-:B--2---:R-:W-:Y:S01]  /*10f20*/  IMAD.WIDE R4, R16, 0x2, R28.reuse ;  /* 0x0000000210047825 */ /* 0x104fe200078e021c */
[----:B------:R-:W-:Y:S04]  /*10f30*/  STL.64 [R1+0x2410], R16 ;  /* 0x0024101001007387 */ /* 0x000fe80000100a00 */
[----:B------:R3:W-:Y:S04]  /*10f40*/  STL.64 [R1+0x1698], R4 ;  /* 0x0016980401007387 */ /* 0x0007e80000100a00 */
[----:B------:R1:W-:Y:S01]  /*10f50*/  STL.64 [R1+0x16b8], R2 ;  /* 0x0016b80201007387 */ /* 0x0003e20000100a00 */
[----:B0-----:R-:W-:-:S04]  /*10f60*/  IMAD.WIDE R6, R60, 0x2, R28 ;  /* 0x000000023c067825 */ /* 0x001fc800078e021c */
[----:B---3--:R-:W-:-:S04]  /*10f70*/  IMAD.WIDE R4, R14, 0x2, R28 ;  /* 0x000000020e047825 */ /* 0x008fc800078e021c */
[--C-:B-1----:R-:W-:Y:S01]  /*10f80*/  IMAD.WIDE R2, R15, 0x2, R28.reuse ;  /* 0x000000020f027825 */ /* 0x102fe200078e021c */
[----:B------:R-:W-:Y:S04]  /*10f90*/  STL.64 [R1+0x2418], R14 ;  /* 0x0024180e01007387 */ /* 0x000fe80000100a00 */
[----:B------:R0:W-:Y:S04]  /*10fa0*/  STL.64 [R1+0x16d8], R4 ;  /* 0x0016d80401007387 */ /* 0x0001e80000100a00 */
[----:B------:R1:W-:Y:S04]  /*10fb0*/  STL.64 [R1+0x16f8], R2 ;  /* 0x0016f80201007387 */ /* 0x0003e80000100a00 */
[----:B------:R-:W-:Y:S01]  /*10fc0*/  STL.64 [R1+0x2420], R12 ;  /* 0x0024200c01007387 */ /* 0x000fe20000100a00 */
[----:B0-----:R-:W-:-:S04]  /*10fd0*/  IMAD.WIDE R4, R12, 0x2, R28 ;  /* 0x000000020c047825 */ /* 0x001fc800078e021c */
[--C-:B-1----:R-:W-:Y:S01]  /*10fe0*/  IMAD.WIDE R2, R13, 0x2, R28.reuse ;  /* 0x000000020d027825 */ /* 0x102fe200078e021c */
[----:B------:R0:W-:Y:S04]  /*10ff0*/  STL.64 [R1+0x1718], R4 ;  /* 0x0017180401007387 */ /* 0x0001e80000100a00 */
[----:B------:R1:W-:Y:S04]  /*11000*/  STL.64 [R1+0x1738], R2 ;  /* 0x0017380201007387 */ /* 0x0003e80000100a00 */
[----:B------:R-:W-:Y:S01]  /*11010*/  STL.64 [R1+0x1758], R6 ;  /* 0x0017580601007387 */ /* 0x000fe20000100a00 */
[----:B0-----:R-:W-:-:S03]  /*11020*/  IMAD.WIDE R4, R61, 0x2, R28 ;  /* 0x000000023d047825 */ /* 0x001fc600078e021c */
[----:B------:R-:W5:Y:S01]  /*11030*/  LDL.LU R23, [R1+0x2c4] ;  /* 0x0002c40001177983 */ /* 0x000f620000300800 */
[----:B-1----:R-:W-:-:S03]  /*11040*/  IMAD.WIDE R2, R0, 0x2, R28 ;  /* 0x0000000200027825 */ /* 0x002fc600078e021c */
[----:B------:R0:W-:Y:S04]  /*11050*/  STL.64 [R1+0x1798], R4 ;  /* 0x0017980401007387 */ /* 0x0001e80000100a00 */
[----:B0-----:R-:W2:Y:S04]  /*11060*/  LDL.LU R4, [R1+0x2c8] ;  /* 0x0002c80001047983 */ /* 0x001ea80000300800 */
[----:B------:R5:W-:Y:S04]  /*11070*/  STL.64 [R1+0x1778], R2 ;  /* 0x0017780201007387 */ /* 0x000be80000100a00 */
[----:B------:R-:W3:Y:S04]  /*11080*/  LDL.LU R5, [R1+0x2d0] ;  /* 0x0002d00001057983 */ /* 0x000ee80000300800 */
        /* <DEDUP_REMOVED lines=16> */
[----:B-----5:R-:W-:-:S05]  /*11190*/  IMAD.WIDE R2, R23, 0x2, R26 ;  /* 0x0000000217027825 */ /* 0x020fca00078e021a */
[----:B------:R4:W-:Y:S01]  /*111a0*/  STL.64 [R1+0x1f0], R2 ;  /* 0x0001f00201007387 */ /* 0x0009e20000100a00 */
[----:B--2---:R-:W-:-:S04]  /*111b0*/  IMAD.WIDE R12, R4, 0x2, R26 ;  /* 0x00000002040c7825 */ /* 0x004fc800078e021a */
[--C-:B---3--:R-:W-:Y:S01]  /*111c0*/  IMAD.WIDE R4, R5, 0x2, R26.reuse ;  /* 0x0000000205047825 */ /* 0x108fe200078e021a */
[----:B------:R-:W-:Y:S03]  /*111d0*/  STL.64 [R1+0x228], R12 ;  /* 0x0002280c01007387 */ /* 0x000fe60000100a00 */
[--C-:B----4-:R-:W-:Y:S01]  /*111e0*/  IMAD.WIDE R2, R6, 0x2, R26.reuse ;  /* 0x0000000206027825 */ /* 0x110fe200078e021a */
        /* <DEDUP_REMOVED lines=27> */
[----:B------:R-:W-:Y:S01]  /*113a0*/  STL.64 [R1+0x3e0], R6 ;  /* 0x0003e00601007387 */ /* 0x000fe20000100a00 */
[----:B0-----:R-:W-:-:S03]  /*113b0*/  IMAD.WIDE R4, R36, 0x2, R26 ;  /* 0x0000000224047825 */ /* 0x001fc600078e021a */
[----:B------:R-:W2:Y:S01]  /*113c0*/  LDL.LU R13, [R1+0x270] ;  /* 0x00027000010d7983 */ /* 0x000ea20000300800 */
[----:B-1----:R-:W-:-:S03]  /*113d0*/  IMAD.WIDE R2, R37, 0x2, R26 ;  /* 0x0000000225027825 */ /* 0x002fc600078e021a */
[----:B------:R-:W-:Y:S04]  /*113e0*/  STL.64 [R1+0x278], R4 ;  /* 0x0002780401007387 */ /* 0x000fe80000100a00 */
[----:B------:R-:W3:Y:S04]  /*113f0*/  LDL.LU R14, [R1+0x25c] ;  /* 0x00025c00010e7983 */ /* 0x000ee80000300800 */
[----:B------:R0:W-:Y:S04]  /*11400*/  STL.64 [R1+0x418], R2 ;  /* 0x0004180201007387 */ /* 0x0001e80000100a00 */
[----:B------:R-:W4:Y:S04]  /*11410*/  LDL.LU R15, [R1+0x258] ;  /* 0x00025800010f7983 */ /* 0x000f280000300800 */
[----:B------:R-:W5:Y:S04]  /*11420*/  LDL.LU R16, [R1+0x244] ;  /* 0x0002440001107983 */ /* 0x000f680000300800 */
[----:B------:R-:W4:Y:S04]  /*11430*/  LDL.LU R17, [R1+0x240] ;  /* 0x0002400001117983 */ /* 0x000f280000300800 */
[----:B0-----:R-:W4:Y:S04]  /*11440*/  LDL.LU R2, [R1+0x23c] ;  /* 0x00023c0001027983 */ /* 0x001f280000300800 */
        /* <DEDUP_REMOVED lines=25> */
[----:B--2---:R-:W-:-:S05]  /*115e0*/  IMAD.WIDE R12, R13, 0x2, R26 ;  /* 0x000000020d0c7825 */ /* 0x004fca00078e021a */
[----:B------:R3:W-:Y:S02]  /*115f0*/  STL.64 [R1+0x270], R12 ;  /* 0x0002700c01007387 */ /* 0x0007e40000100a00 */
[----:B---3--:R-:W-:-:S05]  /*11600*/  IMAD.WIDE R12, R14, 0x2, R26 ;  /* 0x000000020e0c7825 */ /* 0x008fca00078e021a */
[----:B------:R4:W-:Y:S02]  /*11610*/  STL.64 [R1+0x448], R12 ;  /* 0x0004480c01007387 */ /* 0x0009e40000100a00 */
[----:B----4-:R-:W-:-:S04]  /*11620*/  IMAD.WIDE R12, R15, 0x2, R26 ;  /* 0x000000020f0c7825 */ /* 0x010fc800078e021a */
[--C-:B-----5:R-:W-:Y:S01]  /*11630*/  IMAD.WIDE R14, R16, 0x2, R26.reuse ;  /* 0x00000002100e7825 */ /* 0x120fe200078e021a */
        /* <DEDUP_REMOVED lines=60> */
[----:B------:R-:W5:Y:S04]  /*11a00*/  LDL.LU R17, [R1+0x18c] ;  /* 0x00018c0001117983 */ /* 0x000f680000300800 */
[----:B0-----:R-:W5:Y:S04]  /*11a10*/  LDL.LU R2, [R1+0x188] ;  /* 0x0001880001027983 */ /* 0x001f680000300800 */
        /* <DEDUP_REMOVED lines=27> */
[----:B---3--:R-:W-:-:S04]  /*11bd0*/  IMAD.WIDE R12, R14, 0x2, R26 ;  /* 0x000000020e0c7825 */ /* 0x008fc800078e021a */
[--C-:B----4-:R-:W-:Y:S01]  /*11be0*/  IMAD.WIDE R14, R15, 0x2, R26.reuse ;  /* 0x000000020f0e7825 */ /* 0x110fe200078e021a */
[----:B------:R0:W-:Y:S04]  /*11bf0*/  STL.64 [R1+0x198], R12 ;  /* 0x0001980c01007387 */ /* 0x0001e80000100a00 */
[----:B0-----:R-:W2:Y:S04]  /*11c00*/  LDL.LU.64 R12, [R1+0x2420] ;  /* 0x00242000010c7983 */ /* 0x001ea80000300a00 */
[----:B------:R5:W-:Y:S02]  /*11c10*/  STL.64 [R1+0x770], R14 ;  /* 0x0007700e01007387 */ /* 0x000be40000100a00 */
[----:B-----5:R-:W-:-:S04]  /*11c20*/  IMAD.WIDE R14, R16, 0x2, R26 ;  /* 0x00000002100e7825 */ /* 0x020fc800078e021a */
[--C-:B------:R-:W-:Y:S01]  /*11c30*/  IMAD.WIDE R16, R17, 0x2, R26.reuse ;  /* 0x0000000211107825 */ /* 0x100fe200078e021a */
[----:B------:R0:W-:Y:S04]  /*11c40*/  STL.64 [R1+0x190], R14 ;  /* 0x0001900e01007387 */ /* 0x0001e80000100a00 */
[----:B0-----:R-:W3:Y:S04]  /*11c50*/  LDL.LU.64 R14, [R1+0x2418] ;  /* 0x00241800010e7983 */ /* 0x001ee80000300a00 */
        /* <DEDUP_REMOVED lines=65> */
[----:B------:R0:W-:Y:S04]  /*12070*/  STL.64 [R1+0x1340], R36 ;  /* 0x0013402401007387 */ /* 0x0001e80000100a00 */
[----:B0-----:R-:W2:Y:S02]  /*12080*/  LDL.LU R36, [R1+0x23ac] ;  /* 0x0023ac0001247983 */ /* 0x001ea40000300800 */
[----:B--2---:R-:W-:-:S05]  /*12090*/  IMAD.WIDE R36, R36, 0x2, R26 ;  /* 0x0000000224247825 */ /* 0x004fca00078e021a */
[----:B------:R0:W-:Y:S04]  /*120a0*/  STL.64 [R1+0x120], R36 ;  /* 0x0001202401007387 */ /* 0x0001e80000100a00 */
[----:B0-----:R-:W2:Y:S02]  /*120b0*/  LDL.LU R37, [R1+0x23a8] ;  /* 0x0023a80001257983 */ /* 0x001ea40000300800 */
[----:B--2---:R-:W-:-:S05]  /*120c0*/  IMAD.WIDE R36, R37, 0x2, R26 ;  /* 0x0000000225247825 */ /* 0x004fca00078e021a */
        /* <DEDUP_REMOVED lines=21> */
[----:B------:R-:W-:-:S04]  /*12220*/  IMAD.WIDE R8, R9, 0x2, R26 ;  /* 0x0000000209087825 */ /* 0x000fc800078e021a */
        /* <DEDUP_REMOVED lines=20> */
[----:B0-----:R-:W2:Y:S04]  /*12370*/  LDL.LU.64 R6, [R1+0x90] ;  /* 0x0000900001067983 */ /* 0x001ea80000300a00 */
        /* <DEDUP_REMOVED lines=13> */
[----:B-----5:R-:W-:-:S05]  /*12450*/  IMAD.WIDE R18, R2, 0x2, R26 ;  /* 0x0000000202127825 */ /* 0x020fca00078e021a */
[----:B------:R0:W-:Y:S02]  /*12460*/  STL.64 [R1+0xc0], R18 ;  /* 0x0000c01201007387 */ /* 0x0001e40000100a00 */
[--C-:B0-----:R-:W-:Y:S02]  /*12470*/  IMAD.WIDE R18, R3, 0x2, R26.reuse ;  /* 0x0000000203127825 */ /* 0x101fe400078e021a */
[----:B------:R-:W5:Y:S04]  /*12480*/  LDL.LU.64 R2, [R1+0x88] ;  /* 0x0000880001027983 */ /* 0x000f680000300a00 */
[----:B------:R4:W-:Y:S02]  /*12490*/  STL.64 [R1+0x1680], R18 ;  /* 0x0016801201007387 */ /* 0x0009e40000100a00 */
[----:B----4-:R-:W-:-:S04]  /*124a0*/  IMAD.WIDE R18, R16, 0x2, R26 ;  /* 0x0000000210127825 */ /* 0x010fc800078e021a */
[--C-:B------:R-:W-:Y:S01]  /*124b0*/  IMAD.WIDE R16, R17, 0x2, R26.reuse ;  /* 0x0000000211107825 */ /* 0x100fe200078e021a */
[----:B------:R0:W-:Y:S04]  /*124c0*/  STL.64 [R1+0xb8], R18 ;  /* 0x0000b81201007387 */ /* 0x0001e80000100a00 */
[----:B0-----:R-:W4:Y:S04]  /*124d0*/  LDL.LU.64 R18, [R1+0x2368] ;  /* 0x0023680001127983 */ /* 0x001f280000300a00 */
[----:B------:R3:W-:Y:S02]  /*124e0*/  STL.64 [R1+0x16c0], R16 ;  /* 0x0016c01001007387 */ /* 0x0007e40000100a00 */
[----:B---3--:R-:W-:-:S04]  /*124f0*/  IMAD.WIDE R16, R14, 0x2, R26 ;  /* 0x000000020e107825 */ /* 0x008fc800078e021a */
[--C-:B------:R-:W-:Y:S01]  /*12500*/  IMAD.WIDE R14, R15, 0x2, R26.reuse ;  /* 0x000000020f0e7825 */ /* 0x100fe200078e021a */
[----:B------:R0:W-:Y:S04]  /*12510*/  STL.64 [R1+0xb0], R16 ;  /* 0x0000b01001007387 */ /* 0x0001e80000100a00 */
[----:B0-----:R-:W3:Y:S04]  /*12520*/  LDL.LU.64 R16, [R1+0x2360] ;  /* 0x0023600001107983 */ /* 0x001ee80000300a00 */
[----:B------:R0:W-:Y:S02]  /*12530*/  STL.64 [R1+0x1700], R14 ;  /* 0x0017000e01007387 */ /* 0x0001e40000100a00 */
[----:B0-----:R-:W-:-:S04]  /*12540*/  IMAD.WIDE R14, R12, 0x2, R26 ;  /* 0x000000020c0e7825 */ /* 0x001fc800078e021a */
[--C-:B------:R-:W-:Y:S01]  /*12550*/  IMAD.WIDE R12, R13, 0x2, R26.reuse ;  /* 0x000000020d0c7825 */ /* 0x100fe200078e021a */
[----:B------:R0:W-:Y:S03]  /*12560*/  STL.64 [R1+0xa8], R14 ;  /* 0x0000a80e01007387 */ /* 0x0001e60000100a00 */
[--C-:B------:R-:W-:Y:S01]  /*12570*/  IMAD.WIDE R28, R39, 0x2, R26.reuse ;  /* 0x00000002271c7825 */ /* 0x100fe200078e021a */
[----:B0-----:R-:W3:Y:S04]  /*12580*/  LDL.LU.64 R14, [R1+0x2358] ;  /* 0x00235800010e7983 */ /* 0x001ee80000300a00 */
[----:B------:R0:W-:Y:S01]  /*12590*/  STL.64 [R1+0x1740], R12 ;  /* 0x0017400c01007387 */ /* 0x0001e20000100a00 */
[----:B------:R-:W-:-:S04]  /*125a0*/  IMAD.WIDE R38, R38, 0x2, R26 ;  /* 0x0000000226267825 */ /* 0x000fc800078e021a */
[----:B------:R-:W-:-:S04]  /*125b0*/  IMAD.WIDE R40, R40, 0x2, R26 ;  /* 0x0000000228287825 */ /* 0x000fc800078e021a */
[----:B0-----:R-:W-:-:S04]  /*125c0*/  IMAD.WIDE R12, R60, 0x2, R26 ;  /* 0x000000023c0c7825 */ /* 0x001fc800078e021a */
[--C-:B------:R-:W-:Y:S01]  /*125d0*/  IMAD.WIDE R60, R61, 0x2, R26.reuse ;  /* 0x000000023d3c7825 */ /* 0x100fe200078e021a */
[----:B------:R0:W-:Y:S03]  /*125e0*/  STL.64 [R1+0xa0], R12 ;  /* 0x0000a00c01007387 */ /* 0x0001e60000100a00 */
[----:B------:R-:W-:-:S04]  /*125f0*/  IMAD.WIDE R42, R42, 0x2, R26 ;  /* 0x000000022a2a7825 */ /* 0x000fc800078e021a */
[----:B------:R-:W-:-:S04]  /*12600*/  IMAD.WIDE R44, R44, 0x2, R26 ;  /* 0x000000022c2c7825 */ /* 0x000fc800078e021a */
[--C-:B------:R-:W-:Y:S01]  /*12610*/  IMAD.WIDE R46, R46, 0x2, R26.reuse ;  /* 0x000000022e2e7825 */ /* 0x100fe200078e021a */
[----:B0-----:R-:W3:Y:S03]  /*12620*/  LDL.LU.64 R12, [R1+0x2350] ;  /* 0x00235000010c7983 */ /* 0x001ee60000300a00 */
[--C-:B------:R-:W-:Y:S01]  /*12630*/  IMAD.WIDE R48, R48, 0x2, R26.reuse ;  /* 0x0000000230307825 */ /* 0x100fe200078e021a */
[----:B------:R0:W-:Y:S03]  /*12640*/  STL.64 [R1+0x350], R60 ;  /* 0x0003503c01007387 */ /* 0x0001e60000100a00 */
[----:B------:R-:W-:-:S04]  /*12650*/  IMAD.WIDE R50, R50, 0x2, R26 ;  /* 0x0000000232327825 */ /* 0x000fc800078e021a */
[----:B------:R-:W-:-:S04]  /*12660*/  IMAD.WIDE R52, R52, 0x2, R26 ;  /* 0x0000000234347825 */ /* 0x000fc800078e021a */
[--C-:B------:R-:W-:Y:S01]  /*12670*/  IMAD.WIDE R54, R54, 0x2, R26.reuse ;  /* 0x0000000236367825 */ /* 0x100fe200078e021a */
[----:B0-----:R-:W3:Y:S03]  /*12680*/  LDL.LU.64 R60, [R1+0x80] ;  /* 0x00008000013c7983 */ /* 0x001ee60000300a00 */
[--C-:B------:R-:W-:Y:S01]  /*12690*/  IMAD.WIDE R56, R56, 0x2, R26.reuse ;  /* 0x0000000238387825 */ /* 0x100fe200078e021a */
[----:B--2---:R0:W-:Y:S03]  /*126a0*/  STL [R1+0x2114], R10 ;  /* 0x0021140a01007387 */ /* 0x0041e60000100800 */
[----:B------:R-:W-:-:S04]  /*126b0*/  IMAD.WIDE R58, R58, 0x2, R26 ;  /* 0x000000023a3a7825 */ /* 0x000fc800078e021a */
[----:B------:R-:W-:-:S04]  /*126c0*/  IMAD.WIDE R26, R0, 0x2, R26 ;  /* 0x00000002001a7825 */ /* 0x000fc800078e021a */
[----:B------:R-:W-:Y:S02]  /*126d0*/  IMAD.MOV.U32 R0, RZ, RZ, R11 ;  /* 0x000000ffff007224 */ /* 0x000fe400078e000b */
[----:B0-----:R-:W2:Y:S04]  /*126e0*/  LDL.LU.64 R10, [R1+0x2348] ;  /* 0x00234800010a7983 */ /* 0x001ea80000300a00 */
[----:B------:R-:W-:Y:S04]  /*126f0*/  STL [R1+0x2110], R8 ;  /* 0x0021100801007387 */ /* 0x000fe80000100800 */
[----:B------:R0:W-:Y:S02]  /*12700*/  STL [R1+0x210c], R0 ;  /* 0x00210c0001007387 */ /* 0x0001e40000100800 */
[----:B0-----:R-:W-:-:S02]  /*12710*/  IMAD.MOV.U32 R0, RZ, RZ, R9 ;  /* 0x000000ffff007224 */ /* 0x001fc400078e0009 */
[----:B------:R-:W3:Y:S04]  /*12720*/  LDL.LU.64 R8, [R1+0x2340] ;  /* 0x0023400001087983 */ /* 0x000ee80000300a00 */
[----:B--2---:R-:W-:Y:S04]  /*12730*/  STL [R1+0x2108], R10 ;  /* 0x0021080a01007387 */ /* 0x004fe80000100800 */
[----:B------:R-:W-:Y:S04]  /*12740*/  STL [R1+0x2104], R0 ;  /* 0x0021040001007387 */ /* 0x000fe80000100800 */
[----:B------:R0:W-:Y:S04]  /*12750*/  STL [R1+0x20fc], R11 ;  /* 0x0020fc0b01007387 */ /* 0x0001e80000100800 */
[----:B0-----:R-:W2:Y:S04]  /*12760*/  LDL.LU.64 R10, [R1+0x18] ;  /* 0x00001800010a7983 */ /* 0x001ea80000300a00 */
[----:B------:R-:W-:Y:S04]  /*12770*/  STL [R1+0x2100], R28 ;  /* 0x0021001c01007387 */ /* 0x000fe80000100800 */
[----:B------:R0:W-:Y:S04]  /*12780*/  STL [R1+0x20f4], R29 ;  /* 0x0020f41d01007387 */ /* 0x0001e80000100800 */
[----:B0-----:R-:W2:Y:S01]  /*12790*/  LDL.LU.64 R28, [R1+0x20] ;  /* 0x00002000011c7983 */ /* 0x001ea20000300a00 */
[----:B------:R-:W-:-:S03]  /*127a0*/  IMAD.MOV.U32 R0, RZ, RZ, R7 ;  /* 0x000000ffff007224 */ /* 0x000fc600078e0007 */
[----:B------:R0:W-:Y:S04]  /*127b0*/  STL [R1+0x20f8], R6 ;  /* 0x0020f80601007387 */ /* 0x0001e80000100800 */
[----:B0-----:R-:W4:Y:S04]  /*127c0*/  LDL.LU.64 R6, [R1+0x2338] ;  /* 0x0023380001067983 */ /* 0x001f280000300a00 */
[----:B------:R-:W-:Y:S04]  /*127d0*/  STL [R1+0x20f0], R4 ;  /* 0x0020f00401007387 */ /* 0x000fe80000100800 */
[----:B------:R0:W-:Y:S02]  /*127e0*/  STL [R1+0x20ec], R0 ;  /* 0x0020ec0001007387 */ /* 0x0001e40000100800 */
[----:B0-----:R-:W-:-:S02]  /*127f0*/  IMAD.MOV.U32 R0, RZ, RZ, R5 ;  /* 0x000000ffff007224 */ /* 0x001fc400078e0005 */
[----:B------:R-:W4:Y:S04]  /*12800*/  LDL.LU.64 R4, [R1+0x2330] ;  /* 0x0023300001047983 */ /* 0x000f280000300a00 */
[----:B---3--:R-:W-:Y:S04]  /*12810*/  STL [R1+0x20e8], R12 ;  /* 0x0020e80c01007387 */ /* 0x008fe80000100800 */
[----:B------:R5:W-:Y:S04]  /*12820*/  STL [R1+0x20e4], R0 ;  /* 0x0020e40001007387 */ /* 0x000be80000100800 */
[----:B------:R-:W-:Y:S04]  /*12830*/  STL [R1+0x20dc], R13 ;  /* 0x0020dc0d01007387 */ /* 0x000fe80000100800 */
[----:B------:R-:W-:Y:S01]  /*12840*/  STL [R1+0x20e0], R38 ;  /* 0x0020e02601007387 */ /* 0x000fe20000100800 */
[----:B-----5:R-:W-:-:S03]  /*12850*/  IMAD.MOV.U32 R0, RZ, RZ, R3 ;  /* 0x000000ffff007224 */ /* 0x020fc600078e0003 */
[----:B------:R0:W-:Y:S04]  /*12860*/  STL [R1+0x20d4], R39 ;  /* 0x0020d42701007387 */ /* 0x0001e80000100800 */
[----:B0-----:R-:W3:Y:S04]  /*12870*/  LDL.LU.64 R38, [R1+0x10] ;  /* 0x0000100001267983 */ /* 0x001ee80000300a00 */
[----:B------:R-:W5:Y:S04]  /*12880*/  LDL.LU.64 R12, [R1+0x8] ;  /* 0x00000800010c7983 */ /* 0x000f680000300a00 */
[----:B------:R0:W-:Y:S04]  /*12890*/  STL [R1+0x20d8], R2 ;  /* 0x0020d80201007387 */ /* 0x0001e80000100800 */
[----:B0-----:R-:W3:Y:S04]  /*128a0*/  LDL.LU.64 R2, [R1+0x2328] ;  /* 0x0023280001027983 */ /* 0x001ee80000300a00 */
[----:B--2---:R-:W-:Y:S04]  /*128b0*/  STL [R1+0x20d0], R28 ;  /* 0x0020d01c01007387 */ /* 0x004fe80000100800 */
[----:B------:R0:W-:Y:S04]  /*128c0*/  STL [R1+0x20cc], R0 ;  /* 0x0020cc0001007387 */ /* 0x0001e80000100800 */
[----:B------:R-:W-:Y:S01]  /*128d0*/  STL [R1+0x20c8], R14 ;  /* 0x0020c80e01007387 */ /* 0x000fe20000100800 */
[----:B0-----:R-:W-:-:S05]  /*128e0*/  IMAD.MOV.U32 R0, RZ, RZ, R29 ;  /* 0x000000ffff007224 */ /* 0x001fca00078e001d */
[----:B------:R0:W-:Y:S04]  /*128f0*/  STL [R1+0x20c4], R0 ;  /* 0x0020c40001007387 */ /* 0x0001e80000100800 */
[----:B------:R1:W-:Y:S01]  /*12900*/  STL [R1+0x20bc], R15 ;  /* 0x0020bc0f01007387 */ /* 0x0003e20000100800 */
[----:B0-----:R-:W-:-:S03]  /*12910*/  IMAD.MOV.U32 R0, RZ, RZ, R61 ;  /* 0x000000ffff007224 */ /* 0x001fc600078e003d */
[----:B-1----:R-:W2:Y:S04]  /*12920*/  LDL.LU.64 R14, [R1+0x68] ;  /* 0x00006800010e7983 */ /* 0x002ea80000300a00 */
[----:B------:R-:W-:Y:S04]  /*12930*/  STL [R1+0x20c0], R40 ;  /* 0x0020c02801007387 */ /* 0x000fe80000100800 */
[----:B------:R-:W2:Y:S04]  /*12940*/  LDL.LU.64 R28, [R1] ;  /* 0x00000000011c7983 */ /* 0x000ea80000300a00 */
[----:B------:R0:W-:Y:S04]  /*12950*/  STL [R1+0x20b4], R41 ;  /* 0x0020b42901007387 */ /* 0x0001e80000100800 */
[----:B0-----:R-:W2:Y:S04]  /*12960*/  LDL.LU.64 R40, [R1+0x70] ;  /* 0x0000700001287983 */ /* 0x001ea80000300a00 */
[----:B------:R0:W-:Y:S04]  /*12970*/  STL [R1+0x20b8], R60 ;  /* 0x0020b83c01007387 */ /* 0x0001e80000100800 */
[----:B0-----:R-:W2:Y:S04]  /*12980*/  LDL.LU.64 R60, [R1+0x2320] ;  /* 0x00232000013c7983 */ /* 0x001ea80000300a00 */
[----:B------:R-:W-:Y:S04]  /*12990*/  STL [R1+0x20b0], R10 ;  /* 0x0020b00a01007387 */ /* 0x000fe80000100800 */
[----:B------:R0:W-:Y:S04]  /*129a0*/  STL [R1+0x20ac], R0 ;  /* 0x0020ac0001007387 */ /* 0x0001e80000100800 */
[----:B------:R-:W-:Y:S01]  /*129b0*/  STL [R1+0x20a8], R16 ;  /* 0x0020a81001007387 */ /* 0x000fe20000100800 */
[----:B0-----:R-:W-:-:S05]  /*129c0*/  IMAD.MOV.U32 R0, RZ, RZ, R11 ;  /* 0x000000ffff007224 */ /* 0x001fca00078e000b */
[----:B------:R-:W-:Y:S04]  /*129d0*/  STL [R1+0x20a4], R0 ;  /* 0x0020a40001007387 */ /* 0x000fe80000100800 */
[----:B------:R-:W2:Y:S04]  /*129e0*/  LDL.LU.64 R10, [R1+0x60] ;  /* 0x00006000010a7983 */ /* 0x000ea80000300a00 */
[----:B------:R0:W-:Y:S04]  /*129f0*/  STL [R1+0x209c], R17 ;  /* 0x00209c1101007387 */ /* 0x0001e80000100800 */
[----:B0-----:R-:W2:Y:S04]  /*12a00*/  LDL.LU.64 R16, [R1+0x78] ;  /* 0x0000780001107983 */ /* 0x001ea80000300a00 */
[----:B------:R-:W-:Y:S04]  /*12a10*/  STL [R1+0x20a0], R42 ;  /* 0x0020a02a01007387 */ /* 0x000fe80000100800 */
[----:B------:R-:W-:Y:S01]  /*12a20*/  STL [R1+0x2094], R43 ;  /* 0x0020942b01007387 */ /* 0x000fe20000100800 */
[----:B--2---:R-:W-:-:S03]  /*12a30*/  IMAD.MOV.U32 R0, RZ, RZ, R17 ;  /* 0x000000ffff007224 */ /* 0x004fc600078e0011 */
[----:B------:R-:W-:Y:S04]  /*12a40*/  STL [R1+0x2098], R16 ;  /* 0x0020981001007387 */ /* 0x000fe80000100800 */
[----:B---3--:R-:W-:Y:S04]  /*12a50*/  STL [R1+0x2090], R38 ;  /* 0x0020902601007387 */ /* 0x008fe80000100800 */
[----:B------:R0:W-:Y:S02]  /*12a60*/  STL [R1+0x208c], R0 ;  /* 0x00208c0001007387 */ /* 0x0001e40000100800 */
[----:B0-----:R-:W-:-:S02]  /*12a70*/  IMAD.MOV.U32 R0, RZ, RZ, R39 ;  /* 0x000000ffff007224 */ /* 0x001fc400078e0027 */
[----:B------:R-:W2:Y:S04]  /*12a80*/  LDL.LU.64 R38, [R1+0x58] ;  /* 0x0000580001267983 */ /* 0x000ea80000300a00 */
[----:B------:R0:W-:Y:S04]  /*12a90*/  STL [R1+0x2084], R0 ;  /* 0x0020840001007387 */ /* 0x0001e80000100800 */
[----:B----4-:R-:W-:Y:S04]  /*12aa0*/  STL [R1+0x2088], R18 ;  /* 0x0020881201007387 */ /* 0x010fe80000100800 */
[----:B------:R-:W-:Y:S01]  /*12ab0*/  STL [R1+0x207c], R19 ;  /* 0x00207c1301007387 */ /* 0x000fe20000100800 */
[----:B0-----:R-:W-:-:S03]  /*12ac0*/  IMAD.MOV.U32 R0, RZ, RZ, R41 ;  /* 0x000000ffff007224 */ /* 0x001fc600078e0029 */
[----:B------:R-:W-:Y:S04]  /*12ad0*/  STL [R1+0x2080], R44 ;  /* 0x0020802c01007387 */ /* 0x000fe80000100800 */
[----:B------:R-:W-:Y:S04]  /*12ae0*/  STL [R1+0x2074], R45 ;  /* 0x0020742d01007387 */ /* 0x000fe80000100800 */
[----:B------:R-:W-:Y:S04]  /*12af0*/  STL [R1+0x2078], R40 ;  /* 0x0020782801007387 */ /* 0x000fe80000100800 */
[----:B-----5:R-:W-:Y:S04]  /*12b00*/  STL [R1+0x2070], R12 ;  /* 0x0020700c01007387 */ /* 0x020fe80000100800 */
[----:B------:R0:W-:Y:S02]  /*12b10*/  STL [R1+0x206c], R0 ;  /* 0x00206c0001007387 */ /* 0x0001e40000100800 */
[----:B0-----:R-:W-:-:S02]  /*12b20*/  IMAD.MOV.U32 R0, RZ, RZ, R13 ;  /* 0x000000ffff007224 */ /* 0x001fc400078e000d */
[----:B------:R-:W3:Y:S04]  /*12b30*/  LDL.LU.64 R12, [R1+0x50] ;  /* 0x00005000010c7983 */ /* 0x000ee80000300a00 */
[----:B------:R0:W-:Y:S04]  /*12b40*/  STL [R1+0x2064], R0 ;  /* 0x0020640001007387 */ /* 0x0001e80000100800 */
[----:B------:R-:W-:Y:S04]  /*12b50*/  STL [R1+0x2068], R20 ;  /* 0x0020681401007387 */ /* 0x000fe80000100800 */
[----:B------:R-:W-:Y:S01]  /*12b60*/  STL [R1+0x205c], R21 ;  /* 0x00205c1501007387 */ /* 0x000fe20000100800 */
[----:B0-----:R-:W-:-:S03]  /*12b70*/  IMAD.MOV.U32 R0, RZ, RZ, R15 ;  /* 0x000000ffff007224 */ /* 0x001fc600078e000f */
[----:B------:R-:W-:Y:S04]  /*12b80*/  STL [R1+0x2060], R46 ;  /* 0x0020602e01007387 */ /* 0x000fe80000100800 */
[----:B------:R-:W-:Y:S04]  /*12b90*/  STL [R1+0x2054], R47 ;  /* 0x0020542f01007387 */ /* 0x000fe80000100800 */
[----:B------:R-:W-:Y:S04]  /*12ba0*/  STL [R1+0x2058], R14 ;  /* 0x0020580e01007387 */ /* 0x000fe80000100800 */
[----:B------:R-:W-:Y:S04]  /*12bb0*/  STL [R1+0x2050], R28 ;  /* 0x0020501c01007387 */ /* 0x000fe80000100800 */
[----:B------:R0:W-:Y:S04]  /*12bc0*/  STL [R1+0x204c], R0 ;  /* 0x00204c0001007387 */ /* 0x0001e80000100800 */
[----:B------:R-:W-:Y:S01]  /*12bd0*/  STL [R1+0x2048], R22 ;  /* 0x0020481601007387 */ /* 0x000fe20000100800 */
[----:B0-----:R-:W-:-:S05]  /*12be0*/  IMAD.MOV.U32 R0, RZ, RZ, R29 ;  /* 0x000000ffff007224 */ /* 0x001fca00078e001d */
[----:B------:R0:W-:Y:S04]  /*12bf0*/  STL [R1+0x2044], R0 ;  /* 0x0020440001007387 */ /* 0x0001e80000100800 */
[----:B------:R-:W-:Y:S04]  /*12c00*/  STL [R1+0x203c], R23 ;  /* 0x00203c1701007387 */ /* 0x000fe80000100800 */
[----:B------:R-:W4:Y:S01]  /*12c10*/  LDL.LU.64 R28, [R1+0x48] ;  /* 0x00004800011c7983 */ /* 0x000f220000300a00 */
[----:B0-----:R-:W-:-:S03]  /*12c20*/  IMAD.MOV.U32 R0, RZ, RZ, R11 ;  /* 0x000000ffff007224 */ /* 0x001fc600078e000b */
[----:B------:R-:W-:Y:S04]  /*12c30*/  STL [R1+0x2040], R48 ;  /* 0x0020403001007387 */ /* 0x000fe80000100800 */
[----:B------:R-:W-:Y:S04]  /*12c40*/  STL [R1+0x2034], R49 ;  /* 0x0020343101007387 */ /* 0x000fe80000100800 */
[----:B------:R0:W-:Y:S04]  /*12c50*/  STL [R1+0x2038], R10 ;  /* 0x0020380a01007387 */ /* 0x0001e80000100800 */
[----:B------:R-:W-:Y:S04]  /*12c60*/  STL [R1+0x2030], R60 ;  /* 0x0020303c01007387 */ /* 0x000fe80000100800 */
[----:B------:R1:W-:Y:S04]  /*12c70*/  STL [R1+0x202c], R0 ;  /* 0x00202c0001007387 */ /* 0x0003e80000100800 */
[----:B------:R-:W-:Y:S04]  /*12c80*/  STL [R1+0x2024], R61 ;  /* 0x0020243d01007387 */ /* 0x000fe80000100800 */
[----:B------:R-:W-:Y:S04]  /*12c90*/  STL [R1+0x2028], R24 ;  /* 0x0020281801007387 */ /* 0x000fe80000100800 */
[----:B------:R-:W-:Y:S04]  /*12ca0*/  STL [R1+0x201c], R25 ;  /* 0x00201c1901007387 */ /* 0x000fe80000100800 */
[----:B------:R-:W-:Y:S04]  /*12cb0*/  STL [R1+0x2020], R50 ;  /* 0x0020203201007387 */ /* 0x000fe80000100800 */
[----:B------:R-:W-:Y:S04]  /*12cc0*/  STL [R1+0x2014], R51 ;  /* 0x0020143301007387 */ /* 0x000fe80000100800 */
[----:B--2---:R-:W-:Y:S04]  /*12cd0*/  STL [R1+0x2018], R38 ;  /* 0x0020182601007387 */ /* 0x004fe80000100800 */
[----:B0-----:R-:W2:Y:S01]  /*12ce0*/  LDL.LU.64 R10, [R1+0x40] ;  /* 0x00004000010a7983 */ /* 0x001ea20000300a00 */
[----:B-1----:R-:W-:-:S03]  /*12cf0*/  IMAD.MOV.U32 R0, RZ, RZ, R39 ;  /* 0x000000ffff007224 */ /* 0x002fc600078e0027 */
[----:B------:R-:W-:Y:S04]  /*12d00*/  STL [R1+0x2010], R2 ;  /* 0x0020100201007387 */ /* 0x000fe80000100800 */
[----:B------:R3:W-:Y:S04]  /*12d10*/  STL [R1+0x200c], R0 ;  /* 0x00200c0001007387 */ /* 0x0007e80000100800 */
[----:B------:R-:W-:Y:S04]  /*12d20*/  STL [R1+0x2004], R3 ;  /* 0x0020040301007387 */ /* 0x000fe80000100800 */
[----:B------:R-:W-:Y:S04]  /*12d30*/  STL [R1+0x2008], R30 ;  /* 0x0020081e01007387 */ /* 0x000fe80000100800 */
[----:B------:R-:W-:Y:S04]  /*12d40*/  STL [R1+0x1ffc], R31 ;  /* 0x001ffc1f01007387 */ /* 0x000fe80000100800 */
[----:B------:R-:W-:Y:S04]  /*12d50*/  STL [R1+0x2000], R52 ;  /* 0x0020003401007387 */ /* 0x000fe80000100800 */
[----:B------:R-:W-:Y:S01]  /*12d60*/  STL [R1+0x1ff4], R53 ;  /* 0x001ff43501007387 */ /* 0x000fe20000100800 */
[----:B---3--:R-:W-:-:S03]  /*12d70*/  IMAD.MOV.U32 R0, RZ, RZ, R13 ;  /* 0x000000ffff007224 */ /* 0x008fc600078e000d */
[----:B------:R-:W-:Y:S04]  /*12d80*/  STL [R1+0x1ff8], R12 ;  /* 0x001ff80c01007387 */ /* 0x000fe80000100800 */
[----:B------:R-:W-:Y:S04]  /*12d90*/  STL [R1+0x1ff0], R4 ;  /* 0x001ff00401007387 */ /* 0x000fe80000100800 */
[----:B------:R4:W-:Y:S04]  /*12da0*/  STL [R1+0x1fec], R0 ;  /* 0x001fec0001007387 */ /* 0x0009e80000100800 */
[----:B------:R-:W-:Y:S04]  /*12db0*/  STL [R1+0x1fe4], R5 ;  /* 0x001fe40501007387 */ /* 0x000fe80000100800 */
[----:B------:R-:W3:Y:S04]  /*12dc0*/  LDL.LU.64 R42, [R1+0x38] ;  /* 0x00003800012a7983 */ /* 0x000ee80000300a00 */
[----:B------:R-:W-:Y:S04]  /*12dd0*/  STL [R1+0x1fe8], R32 ;  /* 0x001fe82001007387 */ /* 0x000fe80000100800 */
[----:B------:R-:W-:Y:S04]  /*12de0*/  STL [R1+0x1fdc], R33 ;  /* 0x001fdc2101007387 */ /* 0x000fe80000100800 */
[----:B------:R-:W5:Y:S04]  /*12df0*/  LDL.LU.64 R20, [R1+0x1e0] ;  /* 0x0001e00001147983 */ /* 0x000f680000300a00 */
[----:B------:R-:W-:Y:S04]  /*12e00*/  STL [R1+0x1fe0], R54 ;  /* 0x001fe03601007387 */ /* 0x000fe80000100800 */
[----:B------:R-:W-:Y:S04]  /*12e10*/  STL [R1+0x1fd4], R55 ;  /* 0x001fd43701007387 */ /* 0x000fe80000100800 */
[----:B------:R-:W5:Y:S01]  /*12e20*/  LDL.LU.64 R44, [R1+0x1e8] ;  /* 0x0001e800012c7983 */ /* 0x000f620000300a00 */
[----:B----4-:R-:W-:-:S03]  /*12e30*/  IMAD.MOV.U32 R0, RZ, RZ, R29 ;  /* 0x000000ffff007224 */ /* 0x010fc600078e001d */
[----:B------:R-:W-:Y:S04]  /*12e40*/  STL [R1+0x1fd8], R28 ;  /* 0x001fd81c01007387 */ /* 0x000fe80000100800 */
[----:B------:R-:W4:Y:S04]  /*12e50*/  LDL.LU.64 R16, [R1+0x1f0] ;  /* 0x0001f00001107983 */ /* 0x000f280000300a00 */
[----:B------:R2:W-:Y:S04]  /*12e60*/  STL [R1+0x1fcc], R0 ;  /* 0x001fcc0001007387 */ /* 0x0005e80000100800 */
[----:B------:R-:W-:Y:S04]  /*12e70*/  STL [R1+0x1fd0], R6 ;  /* 0x001fd00601007387 */ /* 0x000fe80000100800 */
[----:B------:R-:W-:Y:S04]  /*12e80*/  STL [R1+0x1fc4], R7 ;  /* 0x001fc40701007387 */ /* 0x000fe80000100800 */
[----:B------:R-:W4:Y:S04]  /*12e90*/  LDL.LU.64 R40, [R1+0x210] ;  /* 0x0002100001287983 */ /* 0x000f280000300a00 */
[----:B------:R-:W-:Y:S04]  /*12ea0*/  STL [R1+0x1fc8], R34 ;  /* 0x001fc82201007387 */ /* 0x000fe80000100800 */
[----:B------:R-:W-:Y:S04]  /*12eb0*/  STL [R1+0x1fbc], R35 ;  /* 0x001fbc2301007387 */ /* 0x000fe80000100800 */
[----:B------:R-:W4:Y:S04]  /*12ec0*/  LDL.LU.64 R14, [R1+0x218] ;  /* 0x00021800010e7983 */ /* 0x000f280000300a00 */
[----:B------:R-:W-:Y:S04]  /*12ed0*/  STL [R1+0x1fc0], R56 ;  /* 0x001fc03801007387 */ /* 0x000fe80000100800 */
[----:B------:R-:W-:Y:S04]  /*12ee0*/  STL [R1+0x1fb4], R57 ;  /* 0x001fb43901007387 */ /* 0x000fe80000100800 */
[----:B------:R-:W4:Y:S01]  /*12ef0*/  LDL.LU.64 R12, [R1+0x220] ;  /* 0x00022000010c7983 */ /* 0x000f220000300a00 */
[----:B--2---:R-:W-:-:S03]  /*12f00*/  IMAD.MOV.U32 R0, RZ, RZ, R11 ;  /* 0x000000ffff007224 */ /* 0x004fc600078e000b */
[----:B------:R0:W-:Y:S04]  /*12f10*/  STL [R1+0x1fb8], R10 ;  /* 0x001fb80a01007387 */ /* 0x0001e80000100800 */
[----:B0-----:R-:W2:Y:S04]  /*12f20*/  LDL.LU.64 R10, [R1+0x228] ;  /* 0x00022800010a7983 */ /* 0x001ea80000300a00 */
[----:B------:R0:W-:Y:S04]  /*12f30*/  STL [R1+0x1fac], R0 ;  /* 0x001fac0001007387 */ /* 0x0001e80000100800 */
[----:B------:R-:W-:Y:S04]  /*12f40*/  STL [R1+0x1fb0], R8 ;  /* 0x001fb00801007387 */ /* 0x000fe80000100800 */
[----:B------:R-:W-:Y:S04]  /*12f50*/  STL [R1+0x1fa4], R9 ;  /* 0x001fa40901007387 */ /* 0x000fe80000100800 */
[----:B------:R-:W2:Y:S04]  /*12f60*/  LDL.LU.64 R18, [R1+0x248] ;  /* 0x0002480001127983 */ /* 0x000ea80000300a00 */
[----:B------:R-:W-:Y:S04]  /*12f70*/  STL [R1+0x1fa8], R36 ;  /* 0x001fa82401007387 */ /* 0x000fe80000100800 */
[----:B------:R-:W-:Y:S04]  /*12f80*/  STL [R1+0x1f9c], R37 ;  /* 0x001f9c2501007387 */ /* 0x000fe80000100800 */
[----:B------:R-:W2:Y:S04]  /*12f90*/  LDL.LU.64 R38, [R1+0x250] ;  /* 0x0002500001267983 */ /* 0x000ea80000300a00 */
[----:B------:R-:W-:Y:S04]  /*12fa0*/  STL [R1+0x1fa0], R58 ;  /* 0x001fa03a01007387 */ /* 0x000fe80000100800 */
[----:B------:R-:W-:Y:S04]  /*12fb0*/  STL [R1+0x1f94], R59 ;  /* 0x001f943b01007387 */ /* 0x000fe80000100800 */
[----:B------:R-:W2:Y:S04]  /*12fc0*/  LDL.LU.64 R28, [R1+0x260] ;  /* 0x00026000011c7983 */ /* 0x000ea80000300a00 */
[----:B---3--:R1:W-:Y:S01]  /*12fd0*/  STL [R1+0x1f98], R42 ;  /* 0x001f982a01007387 */ /* 0x0083e20000100800 */
[----:B0-----:R-:W-:-:S03]  /*12fe0*/  IMAD.MOV.U32 R0, RZ, RZ, R43 ;  /* 0x000000ffff007224 */ /* 0x001fc600078e002b */
[----:B-1----:R-:W3:Y:S04]  /*12ff0*/  LDL.LU.64 R42, [R1+0x268] ;  /* 0x00026800012a7983 */ /* 0x002ee80000300a00 */
[----:B------:R0:W-:Y:S04]  /*13000*/  STL [R1+0x928], R0 ;  /* 0x0009280001007387 */ /* 0x0001e80000100800 */
[----:B-----5:R1:W-:Y:S01]  /*13010*/  STL [R1+0x930], R20 ;  /* 0x0009301401007387 */ /* 0x0203e20000100800 */
[----:B0-----:R-:W-:-:S03]  /*13020*/  IMAD.MOV.U32 R0, RZ, RZ, R21 ;  /* 0x000000ffff007224 */ /* 0x001fc600078e0015 */
[----:B-1----:R-:W5:Y:S04]  /*13030*/  LDL.LU.64 R20, [R1+0x288] ;  /* 0x0002880001147983 */ /* 0x002f680000300a00 */
[----:B------:R0:W-:Y:S04]  /*13040*/  STL [R1+0x92c], R0 ;  /* 0x00092c0001007387 */ /* 0x0001e80000100800 */
[----:B------:R1:W-:Y:S01]  /*13050*/  STL [R1+0x938], R44 ;  /* 0x0009382c01007387 */ /* 0x0003e20000100800 */
[----:B0-----:R-:W-:-:S03]  /*13060*/  IMAD.MOV.U32 R0, RZ, RZ, R45 ;  /* 0x000000ffff007224 */ /* 0x001fc600078e002d */
[----:B-1----:R-:W5:Y:S04]  /*13070*/  LDL.LU.64 R44, [R1+0x298] ;  /* 0x00029800012c7983 */ /* 0x002f680000300a00 */
[----:B------:R0:W-:Y:S04]  /*13080*/  STL [R1+0x934], R0 ;  /* 0x0009340001007387 */ /* 0x0001e80000100800 */
[----:B----4-:R1:W-:Y:S01]  /*13090*/  STL [R1+0x940], R16 ;  /* 0x0009401001007387 */ /* 0x0103e20000100800 */
[----:B0-----:R-:W-:-:S03]  /*130a0*/  IMAD.MOV.U32 R0, RZ, RZ, R17 ;  /* 0x000000ffff007224 */ /* 0x001fc600078e0011 */
[----:B-1----:R-:W4:Y:S04]  /*130b0*/  LDL.LU.64 R16, [R1+0x2a0] ;  /* 0x0002a00001107983 */ /* 0x002f280000300a00 */
[----:B------:R0:W-:Y:S04]  /*130c0*/  STL [R1+0x93c], R0 ;  /* 0x00093c0001007387 */ /* 0x0001e80000100800 */
[----:B------:R1:W-:Y:S01]  /*130d0*/  STL [R1+0x948], R40 ;  /* 0x0009482801007387 */ /* 0x0003e20000100800 */
        /* <DEDUP_REMOVED lines=11> */
[----:B--2---:R1:W-:Y:S01]  /*13190*/  STL [R1+0x960], R10 ;  /* 0x0009600a01007387 */ /* 0x0043e20000100800 */
[----:B0-----:R-:W-:-:S03]  /*131a0*/  IMAD.MOV.U32 R0, RZ, RZ, R11 ;  /* 0x000000ffff007224 */ /* 0x001fc600078e000b */
[----:B-1----:R-:W2:Y:S04]  /*131b0*/  LDL.LU.64 R10, [R1+0x300] ;  /* 0x00030000010a7983 */ /* 0x002ea80000300a00 */
[----:B------:R0:W-:Y:S04]  /*131c0*/  STL [R1+0x95c], R0 ;  /* 0x00095c0001007387 */ /* 0x0001e80000100800 */
[----:B------:R1:W-:Y:S01]  /*131d0*/  STL [R1+0x968], R18 ;  /* 0x0009681201007387 */ /* 0x0003e20000100800 */
        /* <DEDUP_REMOVED lines=1555> */
[----:B-----5:R1:W-:Y:S04]  /*19310*/  STL [R1+0x1590], R20 ;  /* 0x0015901401007387 */ /* 0x0203e80000100800 */
[----:B------:R-:W5:Y:S01]  /*19320*/  LDL.LU.64 R46, [R1+0x15e8] ;  /* 0x0015e800012e7983 */ /* 0x000f620000300a00 */
[----:B0-----:R-:W-:-:S05]  /*19330*/  IMAD.MOV.U32 R0, RZ, RZ, R21 ;  /* 0x000000ffff007224 */ /* 0x001fca00078e0015 */
[----:B------:R0:W-:Y:S04]  /*19340*/  STL [R1+0x158c], R0 ;  /* 0x00158c0001007387 */ /* 0x0001e80000100800 */
[----:B------:R-:W-:Y:S04]  /*19350*/  STL [R1+0x1598], R44 ;  /* 0x0015982c01007387 */ /* 0x000fe80000100800 */
[----:B-1----:R-:W5:Y:S01]  /*19360*/  LDL.LU.64 R20, [R1+0x15f0] ;  /* 0x0015f00001147983 */ /* 0x002f620000300a00 */
[----:B0-----:R-:W-:-:S05]  /*19370*/  IMAD.MOV.U32 R0, RZ, RZ, R45 ;  /* 0x000000ffff007224 */ /* 0x001fca00078e002d */
        /* <DEDUP_REMOVED lines=21> */
[----:B------:R-:W-:Y:S04]  /*194d0*/  STL [R1+0x15c8], R18 ;  /* 0x0015c81201007387 */ /* 0x000fe80000100800 */
[----:B------:R-:W2:Y:S01]  /*194e0*/  LDL.LU.64 R44, [R1+0xc8] ;  /* 0x0000c800012c7983 */ /* 0x000ea20000300a00 */
[----:B0-----:R-:W-:-:S05]  /*194f0*/  IMAD.MOV.U32 R0, RZ, RZ, R19 ;  /* 0x000000ffff007224 */ /* 0x001fca00078e0013 */
[----:B------:R0:W-:Y:S02]  /*19500*/  STL [R1+0x15c4], R0 ;  /* 0x0015c40001007387 */ /* 0x0001e40000100800 */
[----:B0-----:R-:W-:Y:S02]  /*19510*/  IMAD.MOV.U32 R0, RZ, RZ, R39 ;  /* 0x000000ffff007224 */ /* 0x001fe400078e0027 */
[----:B------:R0:W-:Y:S04]  /*19520*/  STL [R1+0x15d0], R38 ;  /* 0x0015d02601007387 */ /* 0x0001e80000100800 */
[----:B0-----:R-:W2:Y:S04]  /*19530*/  LDL.LU.64 R38, [R1+0x1628] ;  /* 0x0016280001267983 */ /* 0x001ea80000300a00 */
[----:B------:R0:W-:Y:S04]  /*19540*/  STL [R1+0x15cc], R0 ;  /* 0x0015cc0001007387 */ /* 0x0001e80000100800 */
[----:B------:R1:W-:Y:S04]  /*19550*/  STL [R1+0x15d8], R28 ;  /* 0x0015d81c01007387 */ /* 0x0003e80000100800 */
[----:B------:R-:W2:Y:S01]  /*19560*/  LDL.LU.64 R18, [R1+0x1630] ;  /* 0x0016300001127983 */ /* 0x000ea20000300a00 */
[----:B0-----:R-:W-:-:S05]  /*19570*/  IMAD.MOV.U32 R0, RZ, RZ, R29 ;  /* 0x000000ffff007224 */ /* 0x001fca00078e001d */
[----:B------:R0:W-:Y:S04]  /*19580*/  STL [R1+0x15d4], R0 ;  /* 0x0015d40001007387 */ /* 0x0001e80000100800 */
[----:B---3--:R3:W-:Y:S04]  /*19590*/  STL [R1+0x15e0], R42 ;  /* 0x0015e02a01007387 */ /* 0x0087e80000100800 */
[----:B-1----:R-:W2:Y:S01]  /*195a0*/  LDL.LU.64 R28, [R1+0x1638] ;  /* 0x00163800011c7983 */ /* 0x002ea20000300a00 */
[----:B0-----:R-:W-:-:S03]  /*195b0*/  IMAD.MOV.U32 R0, RZ, RZ, R43 ;  /* 0x000000ffff007224 */ /* 0x001fc600078e002b */
[----:B-----5:R-:W-:Y:S04]  /*195c0*/  STL [R1+0x15e8], R46 ;  /* 0x0015e82e01007387 */ /* 0x020fe80000100800 */
[----:B------:R0:W-:Y:S04]  /*195d0*/  STL [R1+0x15dc], R0 ;  /* 0x0015dc0001007387 */ /* 0x0001e80000100800 */
[----:B---3--:R-:W3:Y:S01]  /*195e0*/  LDL.LU.64 R42, [R1+0x1640] ;  /* 0x00164000012a7983 */ /* 0x008ee20000300a00 */
[----:B0-----:R-:W-:-:S03]  /*195f0*/  IMAD.MOV.U32 R0, RZ, RZ, R47 ;  /* 0x000000ffff007224 */ /* 0x001fc600078e002f */
[----:B------:R-:W-:Y:S04]  /*19600*/  STL [R1+0x15f0], R20 ;  /* 0x0015f01401007387 */ /* 0x000fe80000100800 */
[----:B------:R0:W-:Y:S02]  /*19610*/  STL [R1+0x15e4], R0 ;  /* 0x0015e40001007387 */ /* 0x0001e40000100800 */
[----:B0-----:R-:W-:Y:S02]  /*19620*/  IMAD.MOV.U32 R0, RZ, RZ, R21 ;  /* 0x000000ffff007224 */ /* 0x001fe400078e0015 */
[----:B------:R-:W5:Y:S04]  /*19630*/  LDL.LU.64 R20, [R1+0x1648] ;  /* 0x0016480001147983 */ /* 0x000f680000300a00 */
        /* <DEDUP_REMOVED lines=31> */
[----:B------:R-:W-:Y:S04]  /*19830*/  STL [R1+0x1638], R28 ;  /* 0x0016381c01007387 */ /* 0x000fe80000100800 */
[----:B------:R0:W-:Y:S04]  /*19840*/  STL [R1+0x162c], R0 ;  /* 0x00162c0001007387 */ /* 0x0001e80000100800 */
[----:B-1----:R-:W2:Y:S01]  /*19850*/  LDL.LU.64 R18, [R1+0x1688] ;  /* 0x0016880001127983 */ /* 0x002ea20000300a00 */
[----:B0-----:R-:W-:-:S03]  /*19860*/  IMAD.MOV.U32 R0, RZ, RZ, R29 ;  /* 0x000000ffff007224 */ /* 0x001fc600078e001d */
[----:B---3--:R-:W-:Y:S04]  /*19870*/  STL [R1+0x1640], R42 ;  /* 0x0016402a01007387 */ /* 0x008fe80000100800 */
[----:B------:R0:W-:Y:S04]  /*19880*/  STL [R1+0x1634], R0 ;  /* 0x0016340001007387 */ /* 0x0001e80000100800 */
[----:B------:R-:W3:Y:S01]  /*19890*/  LDL.LU.64 R28, [R1+0x1690] ;  /* 0x00169000011c7983 */ /* 0x000ee20000300a00 */
[----:B0-----:R-:W-:-:S03]  /*198a0*/  IMAD.MOV.U32 R0, RZ, RZ, R43 ;  /* 0x000000ffff007224 */ /* 0x001fc600078e002b */
[----:B------:R-:W3:Y:S04]  /*198b0*/  LDL.LU.64 R42, [R1+0x1698] ;  /* 0x00169800012a7983 */ /* 0x000ee80000300a00 */
[----:B------:R0:W-:Y:S04]  /*198c0*/  STL [R1+0x163c], R0 ;  /* 0x00163c0001007387 */ /* 0x0001e80000100800 */
[----:B-----5:R-:W-:Y:S04]  /*198d0*/  STL [R1+0x1648], R20 ;  /* 0x0016481401007387 */ /* 0x020fe80000100800 */
[----:B------:R-:W5:Y:S01]  /*198e0*/  LDL.LU.64 R46, [R1+0xb8] ;  /* 0x0000b800012e7983 */ /* 0x000f620000300a00 */
        /* <DEDUP_REMOVED lines=14> */
[----:B------:R1:W-:Y:S04]  /*199d0*/  STL [R1+0x1668], R12 ;  /* 0x0016680c01007387 */ /* 0x0003e80000100800 */
[----:B------:R-:W4:Y:S01]  /*199e0*/  LDL.LU.64 R20, [R1+0x16c0] ;  /* 0x0016c00001147983 */ /* 0x000f220000300a00 */
[----:B0-----:R-:W-:-:S03]  /*199f0*/  IMAD.MOV.U32 R0, RZ, RZ, R13 ;  /* 0x000000ffff007224 */ /* 0x001fc600078e000d */
[----:B--2---:R-:W-:Y:S04]  /*19a00*/  STL [R1+0x1670], R10 ;  /* 0x0016700a01007387 */ /* 0x004fe80000100800 */
[----:B------:R0:W-:Y:S04]  /*19a10*/  STL [R1+0x1664], R0 ;  /* 0x0016640001007387 */ /* 0x0001e80000100800 */
[----:B-1----:R-:W2:Y:S01]  /*19a20*/  LDL.LU.64 R12, [R1+0x16c8] ;  /* 0x0016c800010c7983 */ /* 0x002ea20000300a00 */
[----:B0-----:R-:W-:-:S03]  /*19a30*/  IMAD.MOV.U32 R0, RZ, RZ, R11 ;  /* 0x000000ffff007224 */ /* 0x001fc600078e000b */
[----:B------:R-:W-:Y:S04]  /*19a40*/  STL [R1+0x1678], R44 ;  /* 0x0016782c01007387 */ /* 0x000fe80000100800 */
[----:B------:R0:W-:Y:S04]  /*19a50*/  STL [R1+0x166c], R0 ;  /* 0x00166c0001007387 */ /* 0x0001e80000100800 */
[----:B------:R-:W2:Y:S01]  /*19a60*/  LDL.LU.64 R10, [R1+0x16d0] ;  /* 0x0016d000010a7983 */ /* 0x000ea20000300a00 */
[----:B0-----:R-:W-:-:S03]  /*19a70*/  IMAD.MOV.U32 R0, RZ, RZ, R45 ;  /* 0x000000ffff007224 */ /* 0x001fc600078e002d */
[----:B------:R-:W-:Y:S04]  /*19a80*/  STL [R1+0x1680], R38 ;  /* 0x0016802601007387 */ /* 0x000fe80000100800 */
[----:B------:R0:W-:Y:S04]  /*19a90*/  STL [R1+0x1674], R0 ;  /* 0x0016740001007387 */ /* 0x0001e80000100800 */
[----:B------:R-:W2:Y:S01]  /*19aa0*/  LDL.LU.64 R44, [R1+0x16d8] ;  /* 0x0016d800012c7983 */ /* 0x000ea20000300a00 */
[----:B0-----:R-:W-:-:S03]  /*19ab0*/  IMAD.MOV.U32 R0, RZ, RZ, R39 ;  /* 0x000000ffff007224 */ /* 0x001fc600078e0027 */
[----:B------:R-:W2:Y:S04]  /*19ac0*/  LDL.LU.64 R38, [R1+0xb0] ;  /* 0x0000b00001267983 */ /* 0x000ea80000300a00 */
[----:B------:R0:W-:Y:S04]  /*19ad0*/  STL [R1+0x167c], R0 ;  /* 0x00167c0001007387 */ /* 0x0001e80000100800 */
[----:B------:R1:W-:Y:S01]  /*19ae0*/  STL [R1+0x1688], R18 ;  /* 0x0016881201007387 */ /* 0x0003e20000100800 */
[----:B0-----:R-:W-:-:S03]  /*19af0*/  IMAD.MOV.U32 R0, RZ, RZ, R19 ;  /* 0x000000ffff007224 */ /* 0x001fc600078e0013 */
[----:B-1----:R-:W2:Y:S04]  /*19b00*/  LDL.LU.64 R18, [R1+0x16e8] ;  /* 0x0016e80001127983 */ /* 0x002ea80000300a00 */
[----:B------:R0:W-:Y:S04]  /*19b10*/  STL [R1+0x1684], R0 ;  /* 0x0016840001007387 */ /* 0x0001e80000100800 */
[----:B---3--:R1:W-:Y:S01]  /*19b20*/  STL [R1+0x1690], R28 ;  /* 0x0016901c01007387 */ /* 0x0083e20000100800 */
[----:B0-----:R-:W-:-:S03]  /*19b30*/  IMAD.MOV.U32 R0, RZ, RZ, R29 ;  /* 0x000000ffff007224 */ /* 0x001fc600078e001d */
[----:B------:R-:W-:Y:S04]  /*19b40*/  STL [R1+0x1698], R42 ;  /* 0x0016982a01007387 */ /* 0x000fe80000100800 */
[----:B------:R0:W-:Y:S04]  /*19b50*/  STL [R1+0x168c], R0 ;  /* 0x00168c0001007387 */ /* 0x0001e80000100800 */
[----:B-1----:R-:W3:Y:S01]  /*19b60*/  LDL.LU.64 R28, [R1+0x16f0] ;  /* 0x0016f000011c7983 */ /* 0x002ee20000300a00 */
[----:B0-----:R-:W-:-:S03]  /*19b70*/  IMAD.MOV.U32 R0, RZ, RZ, R43 ;  /* 0x000000ffff007224 */ /* 0x001fc600078e002b */
[----:B-----5:R-:W-:Y:S04]  /*19b80*/  STL [R1+0x16a0], R46 ;  /* 0x0016a02e01007387 */ /* 0x020fe80000100800 */
[----:B------:R0:W-:Y:S04]  /*19b90*/  STL [R1+0x1694], R0 ;  /* 0x0016940001007387 */ /* 0x0001e80000100800 */
[----:B------:R-:W5:Y:S01]  /*19ba0*/  LDL.LU.64 R42, [R1+0x16f8] ;  /* 0x0016f800012a7983 */ /* 0x000f620000300a00 */
[----:B0-----:R-:W-:-:S03]  /*19bb0*/  IMAD.MOV.U32 R0, RZ, RZ, R47 ;  /* 0x000000ffff007224 */ /* 0x001fc600078e002f */
[----:B----4-:R-:W-:Y:S04]  /*19bc0*/  STL [R1+0x16a8], R16 ;  /* 0x0016a81001007387 */ /* 0x010fe80000100800 */
[----:B------:R0:W-:Y:S02]  /*19bd0*/  STL [R1+0x169c], R0 ;  /* 0x00169c0001007387 */ /* 0x0001e40000100800 */
[----:B0-----:R-:W-:Y:S02]  /*19be0*/  IMAD.MOV.U32 R0, RZ, RZ, R17 ;  /* 0x000000ffff007224 */ /* 0x001fe400078e0011 */
[----:B------:R-:W4:Y:S04]  /*19bf0*/  LDL.LU.64 R16, [R1+0x1700] ;  /* 0x0017000001107983 */ /* 0x000f280000300a00 */
[----:B------:R0:W-:Y:S04]  /*19c00*/  STL [R1+0x16a4], R0 ;  /* 0x0016a40001007387 */ /* 0x0001e80000100800 */
[----:B------:R1:W-:Y:S01]  /*19c10*/  STL [R1+0x16b0], R40 ;  /* 0x0016b02801007387 */ /* 0x0003e20000100800 */
[----:B0-----:R-:W-:-:S03]  /*19c20*/  IMAD.MOV.U32 R0, RZ, RZ, R41 ;  /* 0x000000ffff007224 */ /* 0x001fc600078e0029 */
[----:B-1----:R-:W4:Y:S04]  /*19c30*/  LDL.LU.64 R40, [R1+0x1708] ;  /* 0x0017080001287983 */ /* 0x002f280000300a00 */
[----:B------:R0:W-:Y:S04]  /*19c40*/  STL [R1+0x16ac], R0 ;  /* 0x0016ac0001007387 */ /* 0x0001e80000100800 */
[----:B------:R1:W-:Y:S01]  /*19c50*/  STL [R1+0x16b8], R14 ;  /* 0x0016b80e01007387 */ /* 0x0003e20000100800 */
[----:B0-----:R-:W-:-:S03]  /*19c60*/  IMAD.MOV.U32 R0, RZ, RZ, R15 ;  /* 0x000000ffff007224 */ /* 0x001fc600078e000f */
[----:B------:R-:W-:Y:S04]  /*19c70*/  STL [R1+0x16c0], R20 ;  /* 0x0016c01401007387 */ /* 0x000fe80000100800 */
[----:B------:R0:W-:Y:S04]  /*19c80*/  STL [R1+0x16b4], R0 ;  /* 0x0016b40001007387 */ /* 0x0001e80000100800 */
[----:B-1----:R-:W4:Y:S01]  /*19c90*/  LDL.LU.64 R14, [R1+0x1710] ;  /* 0x00171000010e7983 */ /* 0x002f220000300a00 */
[----:B0-----:R-:W-:-:S03]  /*19ca0*/  IMAD.MOV.U32 R0, RZ, RZ, R21 ;  /* 0x000000ffff007224 */ /* 0x001fc600078e0015 */
[----:B--2---:R-:W-:Y:S04]  /*19cb0*/  STL [R1+0x16c8], R12 ;  /* 0x0016c80c01007387 */ /* 0x004fe80000100800 */
[----:B------:R0:W-:Y:S02]  /*19cc0*/  STL [R1+0x16bc], R0 ;  /* 0x0016bc0001007387 */ /* 0x0001e40000100800 */
[----:B0-----:R-:W-:Y:S02]  /*19cd0*/  IMAD.MOV.U32 R0, RZ, RZ, R13 ;  /* 0x000000ffff007224 */ /* 0x001fe400078e000d */
[----:B------:R-:W2:Y:S04]  /*19ce0*/  LDL.LU.64 R12, [R1+0x1718] ;  /* 0x00171800010c7983 */ /* 0x000ea80000300a00 */
[----:B------:R0:W-:Y:S04]  /*19cf0*/  STL [R1+0x16c4], R0 ;  /* 0x0016c40001007387 */ /* 0x0001e80000100800 */
[----:B------:R1:W-:Y:S01]  /*19d00*/  STL [R1+0x16d0], R10 ;  /* 0x0016d00a01007387 */ /* 0x0003e20000100800 */
[----:B0-----:R-:W-:-:S03]  /*19d10*/  IMAD.MOV.U32 R0, RZ, RZ, R11 ;  /* 0x000000ffff007224 */ /* 0x001fc600078e000b */
[----:B-1----:R-:W2:Y:S04]  /*19d20*/  LDL.LU.64 R10, [R1+0xa8] ;  /* 0x0000a800010a7983 */ /* 0x002ea80000300a00 */
[----:B------:R0:W-:Y:S04]  /*19d30*/  STL [R1+0x16cc], R0 ;  /* 0x0016cc0001007387 */ /* 0x0001e80000100800 */
[----:B------:R-:W-:Y:S01]  /*19d40*/  STL [R1+0x16d8], R44 ;  /* 0x0016d82c01007387 */ /* 0x000fe20000100800 */
[----:B0-----:R-:W-:-:S03]  /*19d50*/  IMAD.MOV.U32 R0, RZ, RZ, R45 ;  /* 0x000000ffff007224 */ /* 0x001fc600078e002d */
[----:B------:R-:W-:Y:S04]  /*19d60*/  STL [R1+0x16e0], R38 ;  /* 0x0016e02601007387 */ /* 0x000fe80000100800 */
[----:B------:R0:W-:Y:S04]  /*19d70*/  STL [R1+0x16d4], R0 ;  /* 0x0016d40001007387 */ /* 0x0001e80000100800 */
[----:B------:R-:W2:Y:S01]  /*19d80*/  LDL.LU.64 R48, [R1+0x1728] ;  /* 0x0017280001307983 */ /* 0x000ea20000300a00 */
[----:B0-----:R-:W-:-:S03]  /*19d90*/  IMAD.MOV.U32 R0, RZ, RZ, R39 ;  /* 0x000000ffff007224 */ /* 0x001fc600078e0027 */
[----:B------:R-:W-:Y:S04]  /*19da0*/  STL [R1+0x16e8], R18 ;  /* 0x0016e81201007387 */ /* 0x000fe80000100800 */
[----:B------:R0:W-:Y:S04]  /*19db0*/  STL [R1+0x16dc], R0 ;  /* 0x0016dc0001007387 */ /* 0x0001e80000100800 */
[----:B------:R-:W2:Y:S04]  /*19dc0*/  LDL.LU.64 R38, [R1+0x1730] ;  /* 0x0017300001267983 */ /* 0x000ea80000300a00 */
[----:B------:R-:W2:Y:S01]  /*19dd0*/  LDL.LU.64 R22, [R1+0x1738] ;  /* 0x0017380001167983 */ /* 0x000ea20000300a00 */
[----:B0-----:R-:W-:-:S05]  /*19de0*/  IMAD.MOV.U32 R0, RZ, RZ, R19 ;  /* 0x000000ffff007224 */ /* 0x001fca00078e0013 */
[----:B------:R0:W-:Y:S04]  /*19df0*/  STL [R1+0x16e4], R0 ;  /* 0x0016e40001007387 */ /* 0x0001e80000100800 */
[----:B---3--:R1:W-:Y:S04]  /*19e00*/  STL [R1+0x16f0], R28 ;  /* 0x0016f01c01007387 */ /* 0x0083e80000100800 */
[----:B------:R-:W3:Y:S01]  /*19e10*/  LDL.LU.64 R46, [R1+0x1740] ;  /* 0x00174000012e7983 */ /* 0x000ee20000300a00 */
[----:B0-----:R-:W-:-:S05]  /*19e20*/  IMAD.MOV.U32 R0, RZ, RZ, R29 ;  /* 0x000000ffff007224 */ /* 0x001fca00078e001d */
[----:B------:R0:W-:Y:S04]  /*19e30*/  STL [R1+0x16ec], R0 ;  /* 0x0016ec0001007387 */ /* 0x0001e80000100800 */
[----:B-----5:R-:W-:Y:S04]  /*19e40*/  STL [R1+0x16f8], R42 ;  /* 0x0016f82a01007387 */ /* 0x020fe80000100800 */
[----:B-1----:R-:W5:Y:S04]  /*19e50*/  LDL.LU.64 R28, [R1+0x1748] ;  /* 0x00174800011c7983 */ /* 0x002f680000300a00 */
[----:B------:R-:W5:Y:S01]  /*19e60*/  LDL.LU.64 R20, [R1+0x1750] ;  /* 0x0017500001147983 */ /* 0x000f620000300a00 */
[----:B0-----:R-:W-:-:S05]  /*19e70*/  IMAD.MOV.U32 R0, RZ, RZ, R43 ;  /* 0x000000ffff007224 */ /* 0x001fca00078e002b */
[----:B------:R4:W-:Y:S02]  /*19e80*/  STL [R1+0x16f4], R0 ;  /* 0x0016f40001007387 */ /* 0x0009e40000100800 */
[----:B----4-:R-:W-:Y:S02]  /*19e90*/  IMAD.MOV.U32 R0, RZ, RZ, R17 ;  /* 0x000000ffff007224 */ /* 0x010fe400078e0011 */
[----:B------:R-:W-:Y:S04]  /*19ea0*/  STL [R1+0x1700], R16 ;  /* 0x0017001001007387 */ /* 0x000fe80000100800 */
[----:B------:R-:W4:Y:S04]  /*19eb0*/  LDL.LU.64 R44, [R1+0x1758] ;  /* 0x00175800012c7983 */ /* 0x000f280000300a00 */
[----:B------:R0:W-:Y:S02]  /*19ec0*/  STL [R1+0x16fc], R0 ;  /* 0x0016fc0001007387 */ /* 0x0001e40000100800 */
[----:B0-----:R-:W-:-:S02]  /*19ed0*/  IMAD.MOV.U32 R0, RZ, RZ, R41 ;  /* 0x000000ffff007224 */ /* 0x001fc400078e0029 */
[----:B------:R-:W-:Y:S04]  /*19ee0*/  STL [R1+0x1708], R40 ;  /* 0x0017082801007387 */ /* 0x000fe80000100800 */
[----:B------:R-:W4:Y:S04]  /*19ef0*/  LDL.LU.64 R18, [R1+0xa0] ;  /* 0x0000a00001127983 */ /* 0x000f280000300a00 */
[----:B------:R-:W4:Y:S04]  /*19f00*/  LDL.LU.64 R42, [R1+0x1768] ;  /* 0x00176800012a7983 */ /* 0x000f280000300a00 */
[----:B------:R0:W-:Y:S02]  /*19f10*/  STL [R1+0x1704], R0 ;  /* 0x0017040001007387 */ /* 0x0001e40000100800 */
[----:B0-----:R-:W-:-:S02]  /*19f20*/  IMAD.MOV.U32 R0, RZ, RZ, R15 ;  /* 0x000000ffff007224 */ /* 0x001fc400078e000f */
[----:B------:R-:W-:Y:S04]  /*19f30*/  STL [R1+0x1710], R14 ;  /* 0x0017100e01007387 */ /* 0x000fe80000100800 */
[----:B------:R-:W4:Y:S04]  /*19f40*/  LDL.LU.64 R16, [R1+0x1770] ;  /* 0x0017700001107983 */ /* 0x000f280000300a00 */
[----:B------:R-:W4:Y:S04]  /*19f50*/  LDL.LU.64 R40, [R1+0x1778] ;  /* 0x0017780001287983 */ /* 0x000f280000300a00 */
[----:B------:R0:W-:Y:S01]  /*19f60*/  STL [R1+0x170c], R0 ;  /* 0x00170c0001007387 */ /* 0x0001e20000100800 */
[----:B--2---:R-:W-:-:S03]  /*19f70*/  IMAD.MOV.U32 R2, RZ, RZ, R13 ;  /* 0x000000ffff027224 */ /* 0x004fc600078e000d */
[----:B------:R1:W-:Y:S04]  /*19f80*/  STL [R1+0x1718], R12 ;  /* 0x0017180c01007387 */ /* 0x0003e80000100800 */
[----:B0-----:R-:W2:Y:S04]  /*19f90*/  LDL.LU R0, [R1+0x5f0] ;  /* 0x0005f00001007983 */ /* 0x001ea80000300800 */
[----:B------:R-:W-:Y:S04]  /*19fa0*/  STL [R1+0x1720], R10 ;  /* 0x0017200a01007387 */ /* 0x000fe80000100800 */
[----:B------:R0:W-:Y:S04]  /*19fb0*/  STL [R1+0x1714], R2 ;  /* 0x0017140201007387 */ /* 0x0001e80000100800 */
[----:B------:R-:W2:Y:S04]  /*19fc0*/  LDL.LU.64 R14, [R1+0x1788] ;  /* 0x00178800010e7983 */ /* 0x000ea80000300a00 */
[----:B-1----:R-:W2:Y:S01]  /*19fd0*/  LDL.LU R13, [R1+0x908] ;  /* 0x00090800010d7983 */ /* 0x002ea20000300800 */
[----:B0-----:R-:W-:-:S05]  /*19fe0*/  IMAD.MOV.U32 R2, RZ, RZ, R11 ;  /* 0x000000ffff027224 */ /* 0x001fca00078e000b */
[----:B------:R0:W-:Y:S04]  /*19ff0*/  STL [R1+0x171c], R2 ;  /* 0x00171c0201007387 */ /* 0x0001e80000100800 */
[----:B------:R-:W-:Y:S04]  /*1a000*/  STL [R1+0x1728], R48 ;  /* 0x0017283001007387 */ /* 0x000fe80000100800 */
[----:B------:R-:W2:Y:S01]  /*1a010*/  LDL.LU.64 R10, [R1+0x1790] ;  /* 0x00179000010a7983 */ /* 0x000ea20000300a00 */
[----:B0-----:R-:W-:-:S03]  /*1a020*/  IMAD.MOV.U32 R2, RZ, RZ, R49 ;  /* 0x000000ffff027224 */ /* 0x001fc600078e0031 */
[----:B------:R-:W-:Y:S04]  /*1a030*/  STL [R1+0x1730], R38 ;  /* 0x0017302601007387 */ /* 0x000fe80000100800 */
[----:B------:R0:W-:Y:S04]  /*1a040*/  STL [R1+0x1724], R2 ;  /* 0x0017240201007387 */ /* 0x0001e80000100800 */
[----:B------:R-:W-:Y:S01]  /*1a050*/  STL [R1+0x1738], R22 ;  /* 0x0017381601007387 */ /* 0x000fe20000100800 */
[----:B0-----:R-:W-:-:S05]  /*1a060*/  IMAD.MOV.U32 R2, RZ, RZ, R39 ;  /* 0x000000ffff027224 */ /* 0x001fca00078e0027 */
[----:B------:R0:W-:Y:S04]  /*1a070*/  STL [R1+0x172c], R2 ;  /* 0x00172c0201007387 */ /* 0x0001e80000100800 */
[----:B------:R-:W2:Y:S01]  /*1a080*/  LDL.LU.64 R38, [R1+0x1798] ;  /* 0x0017980001267983 */ /* 0x000ea20000300a00 */
[----:B0-----:R-:W-:-:S03]  /*1a090*/  IMAD.MOV.U32 R2, RZ, RZ, R23 ;  /* 0x000000ffff027224 */ /* 0x001fc600078e0017 */
[----:B---3--:R-:W-:Y:S04]  /*1a0a0*/  STL [R1+0x1740], R46 ;  /* 0x0017402e01007387 */ /* 0x008fe80000100800 */
[----:B------:R0:W-:Y:S04]  /*1a0b0*/  STL [R1+0x1734], R2 ;  /* 0x0017340201007387 */ /* 0x0001e80000100800 */
[----:B-----5:R-:W-:Y:S01]  /*1a0c0*/  STL [R1+0x1748], R28 ;  /* 0x0017481c01007387 */ /* 0x020fe20000100800 */
[----:B0-----:R-:W-:-:S05]  /*1a0d0*/  IMAD.MOV.U32 R2, RZ, RZ, R47 ;  /* 0x000000ffff027224 */ /* 0x001fca00078e002f */
[----:B------:R0:W-:Y:S04]  /*1a0e0*/  STL [R1+0x173c], R2 ;  /* 0x00173c0201007387 */ /* 0x0001e80000100800 */
[----:B------:R-:W-:Y:S01]  /*1a0f0*/  STL [R1+0x1750], R20 ;  /* 0x0017501401007387 */ /* 0x000fe20000100800 */
[----:B0-----:R-:W-:-:S05]  /*1a100*/  IMAD.MOV.U32 R2, RZ, RZ, R29 ;  /* 0x000000ffff027224 */ /* 0x001fca00078e001d */
[----:B------:R0:W-:Y:S04]  /*1a110*/  STL [R1+0x1744], R2 ;  /* 0x0017440201007387 */ /* 0x0001e80000100800 */
[----:B------:R-:W3:Y:S01]  /*1a120*/  LDL.LU.64 R28, [R1+0x350] ;  /* 0x00035000011c7983 */ /* 0x000ee20000300a00 */
[----:B0-----:R-:W-:-:S03]  /*1a130*/  IMAD.MOV.U32 R2, RZ, RZ, R21 ;  /* 0x000000ffff027224 */ /* 0x001fc600078e0015 */
[----:B----4-:R-:W-:Y:S04]  /*1a140*/  STL [R1+0x1758], R44 ;  /* 0x0017582c01007387 */ /* 0x010fe80000100800 */
[----:B------:R0:W-:Y:S02]  /*1a150*/  STL [R1+0x174c], R2 ;  /* 0x00174c0201007387 */ /* 0x0001e40000100800 */
[----:B0-----:R-:W-:Y:S02]  /*1a160*/  IMAD.MOV.U32 R2, RZ, RZ, R45 ;  /* 0x000000ffff027224 */ /* 0x001fe400078e002d */
[----:B------:R-:W-:Y:S04]  /*1a170*/  STL [R1+0x1760], R18 ;  /* 0x0017601201007387 */ /* 0x000fe80000100800 */
[----:B------:R0:W-:Y:S04]  /*1a180*/  STL [R1+0x1754], R2 ;  /* 0x0017540201007387 */ /* 0x0001e80000100800 */
[----:B------:R-:W-:Y:S01]  /*1a190*/  STL [R1+0x1768], R42 ;  /* 0x0017682a01007387 */ /* 0x000fe20000100800 */
[----:B0-----:R-:W-:-:S05]  /*1a1a0*/  IMAD.MOV.U32 R2, RZ, RZ, R19 ;  /* 0x000000ffff027224 */ /* 0x001fca00078e0013 */
[----:B------:R0:W-:Y:S04]  /*1a1b0*/  STL [R1+0x175c], R2 ;  /* 0x00175c0201007387 */ /* 0x0001e80000100800 */
[----:B------:R-:W-:Y:S01]  /*1a1c0*/  STL [R1+0x1770], R16 ;  /* 0x0017701001007387 */ /* 0x000fe20000100800 */
[----:B0-----:R-:W-:-:S05]  /*1a1d0*/  IMAD.MOV.U32 R2, RZ, RZ, R43 ;  /* 0x000000ffff027224 */ /* 0x001fca00078e002b */
[----:B------:R0:W-:Y:S04]  /*1a1e0*/  STL [R1+0x1764], R2 ;  /* 0x0017640201007387 */ /* 0x0001e80000100800 */
[----:B------:R-:W-:Y:S01]  /*1a1f0*/  STL [R1+0x1778], R40 ;  /* 0x0017782801007387 */ /* 0x000fe20000100800 */
[----:B0-----:R-:W-:-:S05]  /*1a200*/  IMAD.MOV.U32 R2, RZ, RZ, R17 ;  /* 0x000000ffff027224 */ /* 0x001fca00078e0011 */
[----:B------:R0:W-:Y:S01]  /*1a210*/  STL [R1+0x176c], R2 ;  /* 0x00176c0201007387 */ /* 0x0001e20000100800 */
[----:B------:R-:W-:Y:S02]  /*1a220*/  IMAD.MOV.U32 R8, RZ, RZ, c[0x0][0x188] ;  /* 0x00006200ff087624 */ /* 0x000fe400078e00ff */
[----:B0-----:R-:W-:-:S05]  /*1a230*/  IMAD.MOV.U32 R2, RZ, RZ, R41 ;  /* 0x000000ffff027224 */ /* 0x001fca00078e0029 */
[----:B------:R0:W-:Y:S04]  /*1a240*/  STL [R1+0x1774], R2 ;  /* 0x0017740201007387 */ /* 0x0001e80000100800 */
[----:B------:R-:W-:Y:S04]  /*1a250*/  STL [R1+0x1780], R26 ;  /* 0x0017801a01007387 */ /* 0x000fe80000100800 */
[----:B------:R-:W-:Y:S01]  /*1a260*/  STL [R1+0x177c], R27 ;  /* 0x00177c1b01007387 */ /* 0x000fe20000100800 */
[----:B------:R-:W-:Y:S02]  /*1a270*/  IMAD R4, R8, 0x7f, RZ ;  /* 0x0000007f08047824 */ /* 0x000fe400078e02ff */
[----:B--2---:R-:W-:-:S05]  /*1a280*/  IMAD R0, R0, c[0x0][0x184], RZ ;  /* 0x0000610000007a24 */ /* 0x004fca00078e02ff */
[----:B------:R-:W-:Y:S01]  /*1a290*/  LEA R12, P1, R0, c[0x0][0x160], 0x1 ;  /* 0x00005800000c7a11 */ /* 0x000fe200078208ff */
[----:B------:R-:W-:Y:S01]  /*1a2a0*/  IMAD.MOV.U32 R3, RZ, RZ, R15 ;  /* 0x000000ffff037224 */ /* 0x000fe200078e000f */
[----:B------:R-:W-:Y:S01]  /*1a2b0*/  STL [R1+0x1788], R14 ;  /* 0x0017880e01007387 */ /* 0x000fe20000100800 */
[----:B0-----:R-:W-:-:S03]  /*1a2c0*/  IMAD R2, R13, c[0x0][0x184], RZ ;  /* 0x000061000d027a24 */ /* 0x001fc600078e02ff */
[----:B------:R0:W-:Y:S01]  /*1a2d0*/  STL [R1+0x1784], R3 ;  /* 0x0017840301007387 */ /* 0x0001e20000100800 */
[----:B------:R-:W-:-:S03]  /*1a2e0*/  LEA.HI.X.SX32 R13, R0, c[0x0][0x164], 0x1, P1 ;  /* 0x00005900000d7a11 */ /* 0x000fc600008f0eff */
[----:B------:R1:W-:Y:S01]  /*1a2f0*/  STL [R1+0x1790], R10 ;  /* 0x0017900a01007387 */ /* 0x0003e20000100800 */
[----:B0-----:R-:W-:-:S05]  /*1a300*/  IMAD.MOV.U32 R3, RZ, RZ, R11 ;  /* 0x000000ffff037224 */ /* 0x001fca00078e000b */
[----:B------:R0:W-:Y:S01]  /*1a310*/  STL [R1+0x178c], R3 ;  /* 0x00178c0301007387 */ /* 0x0001e20000100800 */
[----:B-1----:R-:W-:-:S04]  /*1a320*/  LEA R10, P0, R2, c[0x0][0x160], 0x1 ;  /* 0x00005800020a7a11 */ /* 0x002fc800078008ff */
[----:B------:R-:W-:Y:S01]  /*1a330*/  LEA.HI.X.SX32 R11, R2, c[0x0][0x164], 0x1, P0 ;  /* 0x00005900020b7a11 */ /* 0x000fe200000f0eff */
[----:B0-----:R-:W-:-:S04]  /*1a340*/  IMAD.WIDE R2, R4, 0x2, R12 ;  /* 0x0000000204027825 */ /* 0x001fc800078e020c */
[----:B------:R-:W-:-:S04]  /*1a350*/  IMAD.WIDE R4, R4, 0x2, R10 ;  /* 0x0000000204047825 */ /* 0x000fc800078e020a */
[----:B------:R-:W-:Y:S01]  /*1a360*/  IMAD.MOV.U32 R0, RZ, RZ, R39 ;  /* 0x000000ffff007224 */ /* 0x000fe200078e0027 */
[----:B------:R-:W-:Y:S04]  /*1a370*/  STL [R1+0x1798], R38 ;  /* 0x0017982601007387 */ /* 0x000fe80000100800 */
[----:B------:R-:W-:Y:S04]  /*1a380*/  STL.64 [R1+0x600], R12 ;  /* 0x0006000c01007387 */ /* 0x000fe80000100a00 */
[----:B------:R0:W-:Y:S02]  /*1a390*/  STL [R1+0x1794], R0 ;  /* 0x0017940001007387 */ /* 0x0001e40000100800 */
[----:B0-----:R-:W-:-:S02]  /*1a3a0*/  IMAD R0, R8, 0x7e, RZ ;  /* 0x0000007e08007824 */ /* 0x001fc400078e02ff */
[----:B---3--:R-:W-:Y:S01]  /*1a3b0*/  IMAD.MOV.U32 R6, RZ, RZ, R29 ;  /* 0x000000ffff067224 */ /* 0x008fe200078e001d */
[----:B------:R-:W-:Y:S04]  /*1a3c0*/  STL [R1+0x17a0], R28 ;  /* 0x0017a01c01007387 */ /* 0x000fe80000100800 */
[----:B------:R-:W-:Y:S04]  /*1a3d0*/  STL.64 [R1+0x608], R10 ;  /* 0x0006080a01007387 */ /* 0x000fe80000100a00 */
[----:B------:R-:W-:Y:S04]  /*1a3e0*/  STL [R1+0x17a8], R2 ;  /* 0x0017a80201007387 */ /* 0x000fe80000100800 */
[----:B------:R0:W-:Y:S04]  /*1a3f0*/  STL [R1+0x179c], R6 ;  /* 0x00179c0601007387 */ /* 0x0001e80000100800 */
[----:B------:R1:W-:Y:S04]  /*1a400*/  STL [R1+0x17a4], R3 ;  /* 0x0017a40301007387 */ /* 0x0003e80000100800 */
[----:B------:R-:W-:Y:S01]  /*1a410*/  STL [R1+0x17b0], R4 ;  /* 0x0017b00401007387 */ /* 0x000fe20000100800 */
[----:B0-----:R-:W-:-:S02]  /*1a420*/  IMAD R6, R8, 0x7d, RZ ;  /* 0x0000007d08067824 */ /* 0x001fc400078e02ff */
[C---:B-1----:R-:W-:Y:S01]  /*1a430*/  IMAD.WIDE R2, R0.reuse, 0x2, R12 ;  /* 0x0000000200027825 */ /* 0x042fe200078e020c */
[----:B------:R0:W-:Y:S04]  /*1a440*/  STL [R1+0x17ac], R5 ;  /* 0x0017ac0501007387 */ /* 0x0001e80000100800 */
[----:B------:R-:W-:Y:S04]  /*1a450*/  STL [R1+0x17b8], R2 ;  /* 0x0017b80201007387 */ /* 0x000fe80000100800 */
[----:B------:R1:W-:Y:S01]  /*1a460*/  STL [R1+0x17b4], R3 ;  /* 0x0017b40301007387 */ /* 0x0003e20000100800 */
[----:B0-----:R-:W-:-:S04]  /*1a470*/  IMAD.WIDE R4, R0, 0x2, R10 ;  /* 0x0000000200047825 */ /* 0x001fc800078e020a */
[----:B------:R-:W-:Y:S01]  /*1a480*/  IMAD R0, R8, 0x7c, RZ ;  /* 0x0000007c08007824 */ /* 0x000fe200078e02ff */
[----:B------:R-:W-:Y:S01]  /*1a490*/  STL [R1+0x17c0], R4 ;  /* 0x0017c00401007387 */ /* 0x000fe20000100800 */
[----:B-1----:R-:W-:-:S03]  /*1a4a0*/  IMAD.WIDE R2, R6, 0x2, R12 ;  /* 0x0000000206027825 */ /* 0x002fc600078e020c */
[----:B------:R0:W-:Y:S01]  /*1a4b0*/  STL [R1+0x17bc], R5 ;  /* 0x0017bc0501007387 */ /* 0x0001e20000100800 */
[----:B------:R-:W-:-:S03]  /*1a4c0*/  IMAD.WIDE R6, R6, 0x2, R10 ;  /* 0x0000000206067825 */ /* 0x000fc600078e020a */
[----:B------:R-:W-:Y:S04]  /*1a4d0*/  STL [R1+0x17c8], R2 ;  /* 0x0017c80201007387 */ /* 0x000fe80000100800 */
[----:B------:R1:W-:Y:S04]  /*1a4e0*/  STL [R1+0x17c4], R3 ;  /* 0x0017c40301007387 */ /* 0x0003e80000100800 */
[----:B------:R2:W-:Y:S01]  /*1a4f0*/  STL [R1+0x17d0], R6 ;  /* 0x0017d00601007387 */ /* 0x0005e20000100800 */
[----:B0-----:R-:W-:-:S04]  /*1a500*/  IMAD.WIDE R4, R0, 0x2, R10 ;  /* 0x0000000200047825 */ /* 0x001fc800078e020a */
[----:B-1----:R-:W-:Y:S01]  /*1a510*/  IMAD.WIDE R2, R0, 0x2, R12 ;  /* 0x0000000200027825 */ /* 0x002fe200078e020c */
[----:B------:R-:W-:Y:S03]  /*1a520*/  STL [R1+0x17cc], R7 ;  /* 0x0017cc0701007387 */ /* 0x000fe60000100800 */
[C---:B--2---:R-:W-:Y:S01]  /*1a530*/  IMAD R6, R8.reuse, 0x7b, RZ ;  /* 0x0000007b08067824 */ /* 0x044fe200078e02ff */
[----:B------:R-:W-:Y:S04]  /*1a540*/  STL [R1+0x17d8], R2 ;  /* 0x0017d80201007387 */ /* 0x000fe80000100800 */
[----:B------:R0:W-:Y:S01]  /*1a550*/  STL [R1+0x17d4], R3 ;  /* 0x0017d40301007387 */ /* 0x0001e20000100800 */
[----:B------:R-:W-:-:S03]  /*1a560*/  IMAD R0, R8, 0x7a, RZ ;  /* 0x0000007a08007824 */ /* 0x000fc600078e02ff */
[----:B------:R-:W-:Y:S01]  /*1a570*/  STL [R1+0x17e0], R4 ;  /* 0x0017e00401007387 */ /* 0x000fe20000100800 */
[----:B0-----:R-:W-:-:S03]  /*1a580*/  IMAD.WIDE R2, R6, 0x2, R12 ;  /* 0x0000000206027825 */ /* 0x001fc600078e020c */
        /* <DEDUP_REMOVED lines=403> */
[----:B------:R-:W-:-:S03]  /*1bec0*/  IMAD.SHL.U32 R0, R8, 0x40, RZ ;  /* 0x0000004008007824 */ /* 0x000fc600078e00ff */
        /* <DEDUP_REMOVED lines=436> */
[----:B------:R-:W-:Y:S01]  /*1da10*/  STL [R1+0x1f5c], R5 ;  /* 0x001f5c0501007387 */ /* 0x000fe20000100800 */
[----:B------:R-:W-:-:S03]  /*1da20*/  IMAD.WIDE R6, R6, 0x2, R10 ;  /* 0x0000000206067825 */ /* 0x000fc600078e020a */
[----:B------:R-:W-:Y:S04]  /*1da30*/  STL [R1+0x1f68], R2 ;  /* 0x001f680201007387 */ /* 0x000fe80000100800 */
[----:B------:R0:W-:Y:S04]  /*1da40*/  STL [R1+0x1f64], R3 ;  /* 0x001f640301007387 */ /* 0x0001e80000100800 */
[----:B------:R-:W-:Y:S01]  /*1da50*/  STL [R1+0x1f70], R6 ;  /* 0x001f700601007387 */ /* 0x000fe20000100800 */
[----:B0-----:R-:W-:-:S03]  /*1da60*/  IMAD.WIDE R2, R0, 0x2, R12 ;  /* 0x0000000200027825 */ /* 0x001fc600078e020c */
[----:B------:R-:W-:Y:S04]  /*1da70*/  STL [R1+0x1f6c], R7 ;  /* 0x001f6c0701007387 */ /* 0x000fe80000100800 */
[----:B------:R-:W-:Y:S01]  /*1da80*/  STL [R1+0x1f78], R2 ;  /* 0x001f780201007387 */ /* 0x000fe20000100800 */
[----:B------:R-:W-:-:S03]  /*1da90*/  IMAD.WIDE R4, R0, 0x2, R10 ;  /* 0x0000000200047825 */ /* 0x000fc600078e020a */
[----:B------:R0:W-:Y:S02]  /*1daa0*/  STL [R1+0x1f74], R3 ;  /* 0x001f740301007387 */ /* 0x0001e40000100800 */
[C---:B0-----:R-:W-:Y:S02]  /*1dab0*/  IMAD.WIDE R2, R8.reuse, 0x2, R10 ;  /* 0x0000000208027825 */ /* 0x041fe400078e020a */
[----:B------:R-:W0:Y:S02]  /*1dac0*/  S2R R10, SR_TID.X ;  /* 0x00000000000a7919 */ /* 0x000e240000002100 */
[----:B------:R-:W-:Y:S02]  /*1dad0*/  IMAD.WIDE R6, R8, 0x2, R12 ;  /* 0x0000000208067825 */ /* 0x000fe400078e020c */
[----:B------:R-:W-:Y:S04]  /*1dae0*/  STL [R1+0x1f80], R4 ;  /* 0x001f800401007387 */ /* 0x000fe80000100800 */
[----:B------:R0:W-:Y:S04]  /*1daf0*/  STL [R1+0x1f7c], R5 ;  /* 0x001f7c0501007387 */ /* 0x0001e80000100800 */
[----:B------:R-:W-:Y:S04]  /*1db00*/  STL [R1+0x1f88], R6 ;  /* 0x001f880601007387 */ /* 0x000fe80000100800 */
[----:B------:R-:W-:Y:S04]  /*1db10*/  STL [R1+0x1f84], R7 ;  /* 0x001f840701007387 */ /* 0x000fe80000100800 */
[----:B------:R1:W-:Y:S01]  /*1db20*/  STL [R1+0x1f90], R2 ;  /* 0x001f900201007387 */ /* 0x0003e20000100800 */
[----:B0-----:R-:W-:-:S03]  /*1db30*/  IMAD.SHL.U32 R5, R10, 0x40, RZ ;  /* 0x000000400a057824 */ /* 0x001fc600078e00ff */
[----:B------:R0:W-:Y:S04]  /*1db40*/  STL [R1+0x1f8c], R3 ;  /* 0x001f8c0301007387 */ /* 0x0001e80000100800 */
[----:B------:R2:W-:Y:S04]  /*1db50*/  STL [R1+0x2120], R5 ;  /* 0x0021200501007387 */ /* 0x0005e80000100800 */
        /* <DEDUP_REMOVED lines=148> */
[----:B------:R-:W-:-:S05]  /*1e4a0*/  LOP3.LUT R11, R10, 0x1f, RZ, 0xc0, !PT ;  /* 0x0000001f0a0b7812 */ /* 0x000fca00078ec0ff */
[----:B------:R-:W-:Y:S02]  /*1e4b0*/  IMAD.SHL.U32 R0, R11, 0x2, RZ ;  /* 0x000000020b007824 */ /* 0x000fe400078e00ff */
[----:B------:R-:W-:Y:S02]  /*1e4c0*/  IMAD.MOV.U32 R11, RZ, RZ, c[0x0][0x18c] ;  /* 0x00006300ff0b7624 */ /* 0x000fe400078e00ff */
[----:B------:R-:W-:Y:S02]  /*1e4d0*/  IMAD.SHL.U32 R8, R8, 0x80, RZ ;  /* 0x0000008008087824 */ /* 0x000fe400078e00ff */
[----:B------:R-:W-:-:S03]  /*1e4e0*/  IMAD.SHL.U32 R4, R11, 0x80, RZ ;  /* 0x000000800b047824 */ /* 0x000fc600078e00ff */
[----:B-1----:R-:W-:Y:S02]  /*1e4f0*/  SHF.R.S32.HI R2, RZ, 0x1f, R8 ;  /* 0x0000001fff027819 */ /* 0x002fe40000011408 */
[----:B0-----:R-:W-:Y:S02]  /*1e500*/  SHF.R.S32.HI R3, RZ, 0x1f, R4 ;  /* 0x0000001fff037819 */ /* 0x001fe40000011404 */
[----:B--2---:R-:W2:Y:S04]  /*1e510*/  LDL.LU R10, [R1+0x211c] ;  /* 0x00211c00010a7983 */ /* 0x004ea80000300800 */
[----:B------:R-:W3:Y:S01]  /*1e520*/  LDL.LU R11, [R1+0x2118] ;  /* 0x00211800010b7983 */ /* 0x000ee20000300800 */
[----:B------:R-:W-:Y:S02]  /*1e530*/  SHF.L.U64.HI R3, R4, 0x1, R3 ;  /* 0x0000000104037819 */ /* 0x000fe40000010203 */
[----:B------:R-:W-:Y:S02]  /*1e540*/  SHF.L.U64.HI R2, R8, 0x1, R2 ;  /* 0x0000000108027819 */ /* 0x000fe40000010202 */
[----:B--2---:R-:W-:-:S02]  /*1e550*/  SHF.R.S32.HI R6, RZ, 0x7, R10 ;  /* 0x00000007ff067819 */ /* 0x004fc4000001140a */
[----:B---3--:R-:W-:-:S03]  /*1e560*/  LOP3.LUT R4, R11, 0x400, R5, 0xf8, !PT ;  /* 0x000004000b047812 */ /* 0x008fc600078ef805 */
[----:B------:R0:W-:Y:S04]  /*1e570*/  STL [R1+0x211c], R6 ;  /* 0x00211c0601007387 */ /* 0x0001e80000100800 */
[----:B------:R-:W-:Y:S04]  /*1e580*/  STL [R1+0x66c], RZ ;  /* 0x00066cff01007387 */ /* 0x000fe80000100800 */
[----:B------:R-:W-:Y:S04]  /*1e590*/  STL [R1+0x640], RZ ;  /* 0x000640ff01007387 */ /* 0x000fe80000100800 */
[----:B------:R-:W-:Y:S04]  /*1e5a0*/  STL [R1+0x644], RZ ;  /* 0x000644ff01007387 */ /* 0x000fe80000100800 */
        /* <DEDUP_REMOVED lines=79> */
[----:B------:R-:W3:Y:S01]  /*1eaa0*/  LDL R11, [R1+0x5f4] ;  /* 0x0005f400010b7983 */ /* 0x000ee20000100800 */
[----:B------:R-:W-:-:S02]  /*1eab0*/  LOP3.LUT R7, R0, 0x10, RZ, 0x3c, !PT ;  /* 0x0000001000077812 */ /* 0x000fc400078e3cff */
[C---:B0-----:R-:W-:Y:S01]  /*1eac0*/  LOP3.LUT R6, R0.reuse, 0x20, RZ, 0x3c, !PT ;  /* 0x0000002000067812 */ /* 0x041fe200078e3cff */
[----:B------:R2:W-:Y:S01]  /*1ead0*/  STL [R1+0x3e0], RZ ;  /* 0x0003e0ff01007387 */ /* 0x0005e20000100800 */
[----:B------:R-:W-:Y:S02]  /*1eae0*/  LOP3.LUT R5, R0, 0x30, RZ, 0x3c, !PT ;  /* 0x0000003000057812 */ /* 0x000fe400078e3cff */
[C---:B------:R-:W-:Y:S01]  /*1eaf0*/  LOP3.LUT R6, R4.reuse, 0x20, RZ, 0x3c, !PT ;  /* 0x0000002004067812 */ /* 0x040fe200078e3cff */
[----:B------:R2:W-:Y:S01]  /*1eb00*/  STL [R1+0x3e4], RZ ;  /* 0x0003e4ff01007387 */ /* 0x0005e20000100800 */
[C---:B------:R-:W-:Y:S02]  /*1eb10*/  LOP3.LUT R5, R4.reuse, 0x40, RZ, 0x3c, !PT ;  /* 0x0000004004057812 */ /* 0x040fe400078e3cff */
[----:B-1----:R-:W-:Y:S01]  /*1eb20*/  LOP3.LUT R4, R4, 0x60, RZ, 0x3c, !PT ;  /* 0x0000006004047812 */ /* 0x002fe200078e3cff */
        /* <DEDUP_REMOVED lines=26> */
[----:B---3--:R-:W-:-:S05]  /*1ecd0*/  LOP3.LUT R7, R11, 0x40, RZ, 0x3c, !PT ;  /* 0x000000400b077812 */ /* 0x008fca00078e3cff */
[----:B------:R2:W-:Y:S04]  /*1ece0*/  STL [R1+0x2118], R7 ;  /* 0x0021180701007387 */ /* 0x0005e80000100800 */
[----:B------:R2:W-:Y:S04]  /*1ecf0*/  STL [R1+0x908], R6 ;  /* 0x0009080601007387 */ /* 0x0005e80000100800 */
[----:B------:R2:W-:Y:S04]  /*1ed00*/  STL [R1+0x900], R4 ;  /* 0x0009000401007387 */ /* 0x0005e80000100800 */
[----:B------:R2:W-:Y:S02]  /*1ed10*/  STL [R1+0x904], R5 ;  /* 0x0009040501007387 */ /* 0x0005e40000100800 */
.L_x_3:
[----:B--2---:R-:W2:Y:S01]  /*1ed20*/  LDL.64 R6, [R1+0x608] ;  /* 0x0006080001067983 */ /* 0x004ea20000100a00 */
[----:B0-----:R-:W-:-:S03]  /*1ed30*/  IMAD.MOV.U32 R4, RZ, RZ, -0x80 ;  /* 0xffffff80ff047424 */ /* 0x001fc600078e00ff */
[----:B--2---:R0:W-:Y:S04]  /*1ed40*/  STL [R1+0x4434], R7 ;  /* 0x0044340701007387 */ /* 0x0041e80000100800 */
[----:B0-----:R-:W2:Y:S04]  /*1ed50*/  LDL R7, [R1+0x924] ;  /* 0x0009240001077983 */ /* 0x001ea80000100800 */
[----:B-----5:R-:W-:Y:S04]  /*1ed60*/  STL [R1+0x427c], R25 ;  /* 0x00427c1901007387 */ /* 0x020fe80000100800 */
[----:B------:R-:W-:Y:S04]  /*1ed70*/  STL [R1+0x4284], R25 ;  /* 0x0042841901007387 */ /* 0x000fe80000100800 */
        /* <DEDUP_REMOVED lines=205> */
[----:B------:R-:W-:Y:S01]  /*1fa50*/  STL [R1+0x40f4], R2 ;  /* 0x0040f40201007387 */ /* 0x000fe20000100800 */
[----:B--2---:R-:W-:-:S03]  /*1fa60*/  IMAD R4, R7, R4, c[0x0][0x180] ;  /* 0x0000600007047624 */ /* 0x004fc600078e0204 */
[----:B------:R-:W-:Y:S04]  /*1fa70*/  STL [R1+0x40fc], R2 ;  /* 0x0040fc0201007387 */ /* 0x000fe80000100800 */
[----:B------:R-:W-:Y:S04]  /*1fa80*/  STL [R1+0x410c], R2 ;  /* 0x00410c0201007387 */ /* 0x000fe80000100800 */
[----:B------:R0:W-:Y:S04]  /*1fa90*/  STL [R1+0x2374], R3 ;  /* 0x0023740301007387 */ /* 0x0001e80000100800 */
[----:B0-----:R-:W2:Y:S04]  /*1faa0*/  LDL.LU R3, [R1+0x17bc] ;  /* 0x0017bc0001037983 */ /* 0x001ea80000300800 */
[----:B------:R-:W3:Y:S01]  /*1fab0*/  LDL.LU R7, [R1+0x4434] ;  /* 0x0044340001077983 */ /* 0x000ee20000300800 */
[----:B------:R-:W-:-:S02]  /*1fac0*/  ISETP.GT.AND P0, PT, R4, RZ, PT ;  /* 0x000000ff0400720c */ /* 0x000fc40003f04270 */
[----:B------:R-:W-:Y:S02]  /*1fad0*/  PRMT R25, RZ, 0x7610, R25 ;  /* 0x00007610ff197816 */ /* 0x000fe40000000019 */
[----:B------:R-:W-:Y:S02]  /*1fae0*/  PRMT R19, RZ, 0x7610, R19 ;  /* 0x00007610ff137816 */ /* 0x000fe40000000013 */
[----:B------:R-:W-:-:S07]  /*1faf0*/  ISETP.GT.AND P1, PT, R4, 0x1, PT ;  /* 0x000000010400780c */ /* 0x000fce0003f24270 */
[----:B---3--:R-:W3:Y:S04]  /*1fb00*/  @P0 LDG.E.U16 R25, [R6.64] ;  /* 0x0000000406190981 */ /* 0x008ee8000c1e1500 */
[----:B---3--:R0:W-:Y:S04]  /*1fb10*/  STL [R1+0x27c], R25 ;  /* 0x00027c1901007387 */ /* 0x0081e80000100800 */
[----:B0-----:R-:W3:Y:S04]  /*1fb20*/  LDL.LU R25, [R1+0x4430] ;  /* 0x0044300001197983 */ /* 0x001ee80000300800 */
[----:B------:R-:W4:Y:S01]  /*1fb30*/  LDL.64 R6, [R1+0x600] ;  /* 0x0006000001067983 */ /* 0x000f220000100a00 */
[----:B------:R-:W-:-:S02]  /*1fb40*/  ISETP.GT.AND P2, PT, R4, 0x2, PT ;  /* 0x000000020400780c */ /* 0x000fc40003f44270 */
[----:B---3--:R-:W-:Y:S01]  /*1fb50*/  PRMT R25, RZ, 0x7610, R25 ;  /* 0x00007610ff197816 */ /* 0x008fe20000000019 */
[----:B----4-:R-:W3:Y:S04]  /*1fb60*/  @P0 LDG.E.U16 R19, [R6.64] ;  /* 0x0000000406130981 */ /* 0x010ee8000c1e1500 */
[----:B---3--:R0:W-:Y:S04]  /*1fb70*/  STL [R1+0x278], R19 ;  /* 0x0002781301007387 */ /* 0x0081e80000100800 */
[----:B0-----:R-:W3:Y:S04]  /*1fb80*/  LDL.LU R19, [R1+0x442c] ;  /* 0x00442c0001137983 */ /* 0x001ee80000300800 */
[----:B------:R-:W4:Y:S04]  /*1fb90*/  LDL R6, [R1+0x1f8c] ;  /* 0x001f8c0001067983 */ /* 0x000f280000100800 */
[----:B------:R-:W4:Y:S01]  /*1fba0*/  LDL R7, [R1+0x1f90] ;  /* 0x001f900001077983 */ /* 0x000f220000100800 */
[----:B---3--:R-:W-:-:S02]  /*1fbb0*/  PRMT R19, RZ, 0x7610, R19 ;  /* 0x00007610ff137816 */ /* 0x008fc40000000013 */
[----:B----4-:R-:W-:-:S04]  /*1fbc0*/  @P1 LOP3.LUT R7, R7, R6, RZ, 0x3c, !PT ;  /* 0x0000000607071212 */ /* 0x010fc800078e3cff */
[----:B------:R-:W-:-:S04]  /*1fbd0*/  @P1 LOP3.LUT R6, R7, R6, RZ, 0x3c, !PT ;  /* 0x0000000607061212 */ /* 0x000fc800078e3cff */
[----:B------:R-:W-:-:S05]  /*1fbe0*/  @P1 LOP3.LUT R7, R7, R6, RZ, 0x3c, !PT ;  /* 0x0000000607071212 */ /* 0x000fca00078e3cff */
[----:B------:R-:W3:Y:S04]  /*1fbf0*/  @P1 LDG.E.U16 R25, [R6.64] ;  /* 0x0000000406191981 */ /* 0x000ee8000c1e1500 */
[----:B---3--:R0:W-:Y:S04]  /*1fc00*/  STL [R1+0x274], R25 ;  /* 0x0002741901007387 */ /* 0x0081e80000100800 */
[----:B0-----:R-:W3:Y:S04]  /*1fc10*/  LDL.LU R25, [R1+0x4428] ;  /* 0x0044280001197983 */ /* 0x001ee80000300800 */
[----:B------:R-:W4:Y:S04]  /*1fc20*/  LDL R6, [R1+0x1f84] ;  /* 0x001f840001067983 */ /* 0x000f280000100800 */
[----:B------:R-:W4:Y:S01]  /*1fc30*/  LDL R7, [R1+0x1f88] ;  /* 0x001f880001077983 */ /* 0x000f220000100800 */
[----:B------:R-:W-:-:S02]  /*1fc40*/  ISETP.GT.AND P0, PT, R4, 0x3, PT ;  /* 0x000000030400780c */ /* 0x000fc40003f04270 */
[----:B---3--:R-:W-:Y:S02]  /*1fc50*/  PRMT R25, RZ, 0x7610, R25 ;  /* 0x00007610ff197816 */ /* 0x008fe40000000019 */
        /* <DEDUP_REMOVED lines=160> */
[----:B------:R-:W-:-:S02]  /*20660*/  PRMT R2, RZ, 0x7610, R2 ;  /* 0x00007610ff027816 */ /* 0x000fc40000000002 */
[----:B------:R-:W-:Y:S02]  /*20670*/  ISETP.GT.AND P0, PT, R4, 0xc, PT ;  /* 0x0000000c0400780c */ /* 0x000fe40003f04270 */
        /* <DEDUP_REMOVED lines=19> */
[----:B----4-:R-:W-:-:S04]  /*207b0*/  @P2 LOP3.LUT R7, R7, R6, RZ, 0x3c, !PT ;  /* 0x0000000607072212 */ /* 0x010fc800078e3cff */
[----:B------:R-:W-:-:S04]  /*207c0*/  @P2 LOP3.LUT R6, R7, R6, RZ, 0x3c, !PT ;  /* 0x0000000607062212 */ /* 0x000fc800078e3cff */
[----:B------:R-:W-:-:S05]  /*207d0*/  @P2 LOP3.LUT R7, R7, R6, RZ, 0x3c, !PT ;  /* 0x0000000607072212 */ /* 0x000fca00078e3cff */
[----:B------:R-:W4:Y:S04]  /*207e0*/  @P2 LDG.E.U16 R25, [R6.64] ;  /* 0x0000000406192981 */ /* 0x000f28000c1e1500 */
[----:B----4-:R0:W-:Y:S04]  /*207f0*/  STL [R1+0x1f0], R25 ;  /* 0x0001f01901007387 */ /* 0x0101e80000100800 */
[----:B0-----:R-:W4:Y:S04]  /*20800*/  LDL.LU R25, [R1+0x43d8] ;  /* 0x0043d80001197983 */ /* 0x001f280000300800 */
[----:B------:R-:W2:Y:S04]  /*20810*/  LDL R6, [R1+0x1ee4] ;  /* 0x001ee40001067983 */ /* 0x000ea80000100800 */
[----:B------:R-:W2:Y:S01]  /*20820*/  LDL R7, [R1+0x1ee8] ;  /* 0x001ee80001077983 */ /* 0x000ea20000100800 */
[----:B----4-:R-:W-:-:S02]  /*20830*/  PRMT R25, RZ, 0x7610, R25 ;  /* 0x00007610ff197816 */ /* 0x010fc40000000019 */
[----:B--2---:R-:W-:-:S04]  /*20840*/  @P2 LOP3.LUT R7, R7, R6, RZ, 0x3c, !PT ;  /* 0x0000000607072212 */ /* 0x004fc800078e3cff */
[----:B------:R-:W-:-:S04]  /*20850*/  @P2 LOP3.LUT R6, R7, R6, RZ, 0x3c, !PT ;  /* 0x0000000607062212 */ /* 0x000fc800078e3cff */
[----:B------:R-:W-:-:S05]  /*20860*/  @P2 LOP3.LUT R7, R7, R6, RZ, 0x3c, !PT ;  /* 0x0000000607072212 */ /* 0x000fca00078e3cff */
[----:B------:R0:W2:Y:S04]  /*20870*/  @P2 LDG.E.U16 R2, [R6.64] ;  /* 0x0000000406022981 */ /* 0x0000a8000c1e1500 */
[----:B0-----:R-:W4:Y:S04]  /*20880*/  LDL R6, [R1+0x1edc] ;  /* 0x001edc0001067983 */ /* 0x001f280000100800 */
[----:B------:R-:W4:Y:S01]  /*20890*/  LDL R7, [R1+0x1ee0] ;  /* 0x001ee00001077983 */ /* 0x000f220000100800 */
[----:B---3--:R-:W-:-:S03]  /*208a0*/  PRMT R19, RZ, 0x7610, R19 ;  /* 0x00007610ff137816 */ /* 0x008fc60000000013 */
[----:B--2---:R-:W-:Y:S01]  /*208b0*/  STL [R1+0x4110], R2 ;  /* 0x0041100201007387 */ /* 0x004fe20000100800 */
[----:B----4-:R-:W-:-:S04]  /*208c0*/  @P0 LOP3.LUT R7, R7, R6, RZ, 0x3c, !PT ;  /* 0x0000000607070212 */ /* 0x010fc800078e3cff */
[----:B------:R-:W-:-:S04]  /*208d0*/  @P0 LOP3.LUT R6, R7, R6, RZ, 0x3c, !PT ;  /* 0x0000000607060212 */ /* 0x000fc800078e3cff */
[----:B------:R-:W-:-:S05]  /*208e0*/  @P0 LOP3.LUT R7, R7, R6, RZ, 0x3c, !PT ;  /* 0x0000000607070212 */ /* 0x000fca00078e3cff */
[----:B------:R-:W2:Y:S04]  /*208f0*/  @P0 LDG.E.U16 R25, [R6.64] ;  /* 0x0000000406190981 */ /* 0x000ea8000c1e1500 */
[----:B--2---:R0:W-:Y:S04]  /*20900*/  STL [R1+0x1e4], R25 ;  /* 0x0001e41901007387 */ /* 0x0041e80000100800 */
[----:B0-----:R-:W2:Y:S04]  /*20910*/  LDL.LU R25, [R1+0x43d4] ;  /* 0x0043d40001197983 */ /* 0x001ea80000300800 */
[----:B------:R-:W3:Y:S04]  /*20920*/  LDL R6, [R1+0x1ed4] ;  /* 0x001ed40001067983 */ /* 0x000ee80000100800 */
[----:B------:R-:W3:Y:S01]  /*20930*/  LDL R7, [R1+0x1ed8] ;  /* 0x001ed80001077983 */ /* 0x000ee20000100800 */
[----:B------:R-:W-:-:S02]  /*20940*/  ISETP.GT.AND P2, PT, R4, 0xe, PT ;  /* 0x0000000e0400780c */ /* 0x000fc40003f44270 */
[----:B--2---:R-:W-:Y:S02]  /*20950*/  PRMT R25, RZ, 0x7610, R25 ;  /* 0x00007610ff197816 */ /* 0x004fe40000000019 */
[----:B---3--:R-:W-:-:S04]  /*20960*/  @P0 LOP3.LUT R7, R7, R6, RZ, 0x3c, !PT ;  /* 0x0000000607070212 */ /* 0x008fc800078e3cff */
[----:B------:R-:W-:-:S04]  /*20970*/  @P0 LOP3.LUT R6, R7, R6, RZ, 0x3c, !PT ;  /* 0x0000000607060212 */ /* 0x000fc800078e3cff */
[----:B------:R-:W-:-:S05]  /*20980*/  @P0 LOP3.LUT R7, R7, R6, RZ, 0x3c, !PT ;  /* 0x0000000607070212 */ /* 0x000fca00078e3cff */
[----:B------:R-:W2:Y:S04]  /*20990*/  @P0 LDG.E.U16 R19, [R6.64] ;  /* 0x0000000406130981 */ /* 0x000ea8000c1e1500 */
[----:B--2---:R0:W-:Y:S04]  /*209a0*/  STL [R1+0x1e0], R19 ;  /* 0x0001e01301007387 */ /* 0x0041e80000100800 */
[----:B0-----:R-:W2:Y:S04]  /*209b0*/  LDL.LU R19, [R1+0x43d0] ;  /* 0x0043d00001137983 */ /* 0x001ea80000300800 */
[----:B------:R-:W3:Y:S04]  /*209c0*/  LDL R6, [R1+0x1ecc] ;  /* 0x001ecc0001067983 */ /* 0x000ee80000100800 */
[----:B------:R-:W3:Y:S01]  /*209d0*/  LDL R7, [R1+0x1ed0] ;  /* 0x001ed00001077983 */ /* 0x000ee20000100800 */
[----:B--2---:R-:W-:-:S02]  /*209e0*/  PRMT R19, RZ, 0x7610, R19 ;  /* 0x00007610ff137816 */ /* 0x004fc40000000013 */
        /* <DEDUP_REMOVED lines=797> */
[----:B------:R-:W-:-:S02]  /*23bc0*/  PRMT R15, RZ, 0x7610, R15 ;  /* 0x00007610ff0f7816 */ /* 0x000fc4000000000f */
[----:B------:R-:W-:Y:S02]  /*23bd0*/  PRMT R30, RZ, 0x7610, R30 ;  /* 0x00007610ff1e7816 */ /* 0x000fe4000000001e */
[----:B------:R-:W-:Y:S02]  /*23be0*/  ISETP.GT.AND P0, PT, R4, 0x39, PT ;  /* 0x000000390400780c */ /* 0x000fe40003f04270 */
        /* <DEDUP_REMOVED lines=8> */
[----:B------:R-:W3:Y:S02]  /*23c70*/  LDL R7, [R1+0x1c28] ;  /* 0x001c280001077983 */ /* 0x000ee40000100800 */
[----:B---3--:R-:W-:-:S04]  /*23c80*/  @P1 LOP3.LUT R7, R7, R6, RZ, 0x3c, !PT ;  /* 0x0000000607071212 */ /* 0x008fc800078e3cff */
[----:B------:R-:W-:-:S04]  /*23c90*/  @P1 LOP3.LUT R6, R7, R6, RZ, 0x3c, !PT ;  /* 0x0000000607061212 */ /* 0x000fc800078e3cff */
[----:B------:R-:W-:-:S05]  /*23ca0*/  @P1 LOP3.LUT R7, R7, R6, RZ, 0x3c, !PT ;  /* 0x0000000607071212 */ /* 0x000fca00078e3cff */
[----:B------:R-:W3:Y:S04]  /*23cb0*/  @P1 LDG.E.U16 R19, [R6.64] ;  /* 0x0000000406131981 */ /* 0x000ee8000c1e1500 */
[----:B---3--:R0:W-:Y:S04]  /*23cc0*/  STL [R1+0x2d4], R19 ;  /* 0x0002d41301007387 */ /* 0x0081e80000100800 */
[----:B0-----:R-:W3:Y:S04]  /*23cd0*/  LDL.LU R19, [R1+0x4278] ;  /* 0x0042780001137983 */ /* 0x001ee80000300800 */
[----:B------:R-:W4:Y:S04]  /*23ce0*/  LDL R6, [R1+0x1c1c] ;  /* 0x001c1c0001067983 */ /* 0x000f280000100800 */
[----:B------:R-:W4:Y:S02]  /*23cf0*/  LDL R7, [R1+0x1c20] ;  /* 0x001c200001077983 */ /* 0x000f240000100800 */
        /* <DEDUP_REMOVED lines=8> */
[----:B------:R-:W-:-:S02]  /*23d80*/  PRMT R31, RZ, 0x7610, R31 ;  /* 0x00007610ff1f7816 */ /* 0x000fc4000000001f */
[----:B------:R-:W-:Y:S02]  /*23d90*/  PRMT R20, RZ, 0x7610, R20 ;  /* 0x00007610ff147816 */ /* 0x000fe40000000014 */
[----:B------:R-:W-:Y:S02]  /*23da0*/  ISETP.GT.AND P1, PT, R4, 0x3a, PT ;  /* 0x0000003a0400780c */ /* 0x000fe40003f24270 */
[----:B--2---:R-:W-:-:S04]  /*23db0*/  @P2 LOP3.LUT R7, R7, R6, RZ, 0x3c, !PT ;  /* 0x0000000607072212 */ /* 0x004fc800078e3cff */
[----:B------:R-:W-:-:S04]  /*23dc0*/  @P2 LOP3.LUT R6, R7, R6, RZ, 0x3c, !PT ;  /* 0x0000000607062212 */ /* 0x000fc800078e3cff */
[----:B------:R-:W-:-:S05]  /*23dd0*/  @P2 LOP3.LUT R7, R7, R6, RZ, 0x3c, !PT ;  /* 0x0000000607072212 */ /* 0x000fca00078e3cff */
[----:B------:R-:W2:Y:S04]  /*23de0*/  @P2 LDG.E.U16 R30, [R6.64] ;  /* 0x00000004061e2981 */ /* 0x000ea8000c1e1500 */
[----:B--2---:R0:W-:Y:S04]  /*23df0*/  STL [R1+0xcc], R30 ;  /* 0x0000cc1e01007387 */ /* 0x0041e80000100800 */
[----:B0-----:R-:W2:Y:S04]  /*23e00*/  LDL.LU R30, [R1+0x4270] ;  /* 0x00427000011e7983 */ /* 0x001ea80000300800 */
[----:B------:R-:W2:Y:S04]  /*23e10*/  LDL R6, [R1+0x1c0c] ;  /* 0x001c0c0001067983 */ /* 0x000ea80000100800 */
[----:B------:R-:W2:Y:S02]  /*23e20*/  LDL R7, [R1+0x1c10] ;  /* 0x001c100001077983 */ /* 0x000ea40000100800 */
[----:B--2---:R-:W-:-:S04]  /*23e30*/  @P0 LOP3.LUT R7, R7, R6, RZ, 0x3c, !PT ;  /* 0x0000000607070212 */ /* 0x004fc800078e3cff */
[----:B------:R-:W-:-:S04]  /*23e40*/  @P0 LOP3.LUT R6, R7, R6, RZ, 0x3c, !PT ;  /* 0x0000000607060212 */ /* 0x000fc800078e3cff */
[----:B------:R-:W-:-:S05]  /*23e50*/  @P0 LOP3.LUT R7, R7, R6, RZ, 0x3c, !PT ;  /* 0x0000000607070212 */ /* 0x000fca00078e3cff */
[----:B------:R-:W2:Y:S04]  /*23e60*/  @P0 LDG.E.U16 R31, [R6.64] ;  /* 0x00000004061f0981 */ /* 0x000ea8000c1e1500 */
[----:B--2---:R0:W-:Y:S04]  /*23e70*/  STL [R1+0xc8], R31 ;  /* 0x0000c81f01007387 */ /* 0x0041e80000100800 */
[----:B0-----:R-:W2:Y:S04]  /*23e80*/  LDL.LU R31, [R1+0x426c] ;  /* 0x00426c00011f7983 */ /* 0x001ea80000300800 */
        /* <DEDUP_REMOVED lines=409> */
[----:B0-----:R-:W2:Y:S01]  /*25820*/  LDL.LU R8, [R1+0x41c0] ;  /* 0x0041c00001087983 */ /* 0x001ea20000300800 */
[----:B------:R-:W2:Y:S02]  /*25830*/  LDL R6, [R1+0x1aac] ;  /* 0x001aac0001067983 */ /* 0x000ea40000100800 */
        /* <DEDUP_REMOVED lines=9> */
[----:B0-----:R-:W2:Y:S01]  /*258d0*/  LDL.LU R5, [R1+0x41bc] ;  /* 0x0041bc0001057983 */ /* 0x001ea20000300800 */
[----:B------:R-:W2:Y:S02]  /*258e0*/  LDL R6, [R1+0x1aa4] ;  /* 0x001aa40001067983 */ /* 0x000ea40000100800 */
        /* <DEDUP_REMOVED lines=23> */
[----:B------:R0:W2:Y:S04]  /*25a60*/  @P2 LDG.E.U16 R25, [R6.64] ;  /* 0x0000000406192981 */ /* 0x0000a8000c1e1500 */
[----:B0-----:R-:W3:Y:S04]  /*25a70*/  LDL R6, [R1+0x1a8c] ;  /* 0x001a8c0001067983 */ /* 0x001ee80000100800 */
[----:B------:R-:W3:Y:S04]  /*25a80*/  LDL R7, [R1+0x1a90] ;  /* 0x001a900001077983 */ /* 0x000ee80000100800 */
[----:B--2---:R0:W-:Y:S04]  /*25a90*/  STL [R1+0x3c], R25 ;  /* 0x00003c1901007387 */ /* 0x0041e80000100800 */
[----:B0-----:R-:W2:Y:S01]  /*25aa0*/  LDL R25, [R1+0x1a70] ;  /* 0x001a700001197983 */ /* 0x001ea20000100800 */
[----:B---3--:R-:W-:-:S04]  /*25ab0*/  @P0 LOP3.LUT R7, R7, R6, RZ, 0x3c, !PT ;  /* 0x0000000607070212 */ /* 0x008fc800078e3cff */
[----:B------:R-:W-:-:S04]  /*25ac0*/  @P0 LOP3.LUT R6, R7, R6, RZ, 0x3c, !PT ;  /* 0x0000000607060212 */ /* 0x000fc800078e3cff */
[----:B------:R-:W-:-:S05]  /*25ad0*/  @P0 LOP3.LUT R7, R7, R6, RZ, 0x3c, !PT ;  /* 0x0000000607070212 */ /* 0x000fca00078e3cff */
[----:B------:R-:W3:Y:S04]  /*25ae0*/  @P0 LDG.E.U16 R37, [R6.64] ;  /* 0x0000000406250981 */ /* 0x000ee8000c1e1500 */
[----:B---3--:R0:W-:Y:S04]  /*25af0*/  STL [R1+0x38], R37 ;  /* 0x0000382501007387 */ /* 0x0081e80000100800 */
[----:B0-----:R-:W3:Y:S01]  /*25b00*/  LDL.LU R37, [R1+0x41b0] ;  /* 0x0041b00001257983 */ /* 0x001ee20000300800 */
        /* <DEDUP_REMOVED lines=13> */
[----:B----4-:R-:W-:-:S02]  /*25be0*/  PRMT R15, RZ, 0x7610, R15 ;  /* 0x00007610ff0f7816 */ /* 0x010fc4000000000f */
        /* <DEDUP_REMOVED lines=8> */
[----:B------:R-:W4:Y:S02]  /*25c70*/  LDL R6, [R1+0x1a74] ;  /* 0x001a740001067983 */ /* 0x000f240000100800 */
[----:B------:R-:W4:Y:S02]  /*25c80*/  LDL R7, [R1+0x1a78] ;  /* 0x001a780001077983 */ /* 0x000f240000100800 */
[----:B----4-:R-:W-:-:S04]  /*25c90*/  @P1 LOP3.LUT R7, R7, R6, RZ, 0x3c, !PT ;  /* 0x0000000607071212 */ /* 0x010fc800078e3cff */
[----:B------:R-:W-:-:S04]  /*25ca0*/  @P1 LOP3.LUT R6, R7, R6, RZ, 0x3c, !PT ;  /* 0x0000000607061212 */ /* 0x000fc800078e3cff */
[----:B------:R-:W-:-:S05]  /*25cb0*/  @P1 LOP3.LUT R7, R7, R6, RZ, 0x3c, !PT ;  /* 0x0000000607071212 */ /* 0x000fca00078e3cff */
[----:B------:R0:W4:Y:S04]  /*25cc0*/  @P1 LDG.E.U16 R19, [R6.64] ;  /* 0x0000000406131981 */ /* 0x000128000c1e1500 */
[----:B0-----:R-:W2:Y:S01]  /*25cd0*/  LDL R7, [R1+0x1a6c] ;  /* 0x001a6c0001077983 */ /* 0x001ea20000100800 */
[----:B------:R-:W-:-:S03]  /*25ce0*/  @P2 IMAD.MOV.U32 R6, RZ, RZ, R25 ;  /* 0x000000ffff062224 */ /* 0x000fc600078e0019 */
[----:B----4-:R0:W-:Y:S01]  /*25cf0*/  STL [R1+0x2c], R19 ;  /* 0x00002c1301007387 */ /* 0x0101e20000100800 */
[----:B------:R-:W4:Y:S03]  /*25d00*/  LDL R25, [R1+0x1a44] ;  /* 0x001a440001197983 */ /* 0x000f260000100800 */
[----:B--2---:R1:W2:Y:S04]  /*25d10*/  @P2 LDG.E.U16 R15, [R6.64] ;  /* 0x00000004060f2981 */ /* 0x0042a8000c1e1500 */
[----:B0-----:R-:W2:Y:S01]  /*25d20*/  LDL R19, [R1+0x1a50] ;  /* 0x001a500001137983 */ /* 0x001ea20000100800 */
[----:B------:R-:W-:Y:S02]  /*25d30*/  PRMT R30, RZ, 0x7610, R30 ;  /* 0x00007610ff1e7816 */ /* 0x000fe4000000001e */
[----:B------:R-:W-:-:S02]  /*25d40*/  PRMT R13, RZ, 0x7610, R13 ;  /* 0x00007610ff0d7816 */ /* 0x000fc4000000000d */
[----:B------:R-:W-:Y:S01]  /*25d50*/  ISETP.GT.AND P1, PT, R4, 0x55, PT ;  /* 0x000000550400780c */ /* 0x000fe20003f24270 */
[----:B-1----:R-:W2:Y:S04]  /*25d60*/  LDL R6, [R1+0x1a64] ;  /* 0x001a640001067983 */ /* 0x002ea80000100800 */
[----:B------:R-:W2:Y:S02]  /*25d70*/  LDL R7, [R1+0x1a68] ;  /* 0x001a680001077983 */ /* 0x000ea40000100800 */
[----:B--2---:R-:W-:-:S04]  /*25d80*/  @P2 LOP3.LUT R7, R7, R6, RZ, 0x3c, !PT ;  /* 0x0000000607072212 */ /* 0x004fc800078e3cff */
[----:B------:R-:W-:-:S04]  /*25d90*/  @P2 LOP3.LUT R6, R7, R6, RZ, 0x3c, !PT ;  /* 0x0000000607062212 */ /* 0x000fc800078e3cff */
[----:B------:R-:W-:-:S05]  /*25da0*/  @P2 LOP3.LUT R7, R7, R6, RZ, 0x3c, !PT ;  /* 0x0000000607072212 */ /* 0x000fca00078e3cff */
[----:B------:R-:W2:Y:S04]  /*25db0*/  @P2 LDG.E.U16 R32, [R6.64] ;  /* 0x0000000406202981 */ /* 0x000ea8000c1e1500 */
[----:B------:R0:W-:Y:S04]  /*25dc0*/  STL [R1+0x2a0], R15 ;  /* 0x0002a00f01007387 */ /* 0x0001e80000100800 */
[----:B0-----:R-:W3:Y:S04]  /*25dd0*/  LDL R15, [R1+0x1a48] ;  /* 0x001a4800010f7983 */ /* 0x001ee80000100800 */
[----:B--2---:R0:W-:Y:S04]  /*25de0*/  STL [R1+0x29c], R32 ;  /* 0x00029c2001007387 */ /* 0x0041e80000100800 */
[----:B0-----:R-:W2:Y:S01]  /*25df0*/  LDL.LU R32, [R1+0x41a4] ;  /* 0x0041a40001207983 */ /* 0x001ea20000300800 */
[----:B------:R-:W2:Y:S02]  /*25e00*/  LDL R6, [R1+0x1a5c] ;  /* 0x001a5c0001067983 */ /* 0x000ea40000100800 */
[----:B------:R-:W2:Y:S02]  /*25e10*/  LDL R7, [R1+0x1a60] ;  /* 0x001a600001077983 */ /* 0x000ea40000100800 */
[----:B--2---:R-:W-:-:S04]  /*25e20*/  @P0 LOP3.LUT R7, R7, R6, RZ, 0x3c, !PT ;  /* 0x0000000607070212 */ /* 0x004fc800078e3cff */
[----:B------:R-:W-:-:S04]  /*25e30*/  @P0 LOP3.LUT R6, R7, R6, RZ, 0x3c, !PT ;  /* 0x0000000607060212 */ /* 0x000fc800078e3cff */
[----:B------:R-:W-:-:S05]  /*25e40*/  @P0 LOP3.LUT R7, R7, R6, RZ, 0x3c, !PT ;  /* 0x0000000607070212 */ /* 0x000fca00078e3cff */
[----:B------:R0:W2:Y:S04]  /*25e50*/  @P0 LDG.E.U16 R30, [R6.64] ;  /* 0x00000004061e0981 */ /* 0x0000a8000c1e1500 */
[----:B0-----:R-:W2:Y:S04]  /*25e60*/  LDL R6, [R1+0x1a54] ;  /* 0x001a540001067983 */ /* 0x001ea80000100800 */
        /* <DEDUP_REMOVED lines=9> */
[----:B------:R-:W2:Y:S01]  /*25f00*/  LDL R7, [R1+0x1a4c] ;  /* 0x001a4c0001077983 */ /* 0x000ea20000100800 */
[----:B------:R-:W-:Y:S01]  /*25f10*/  PRMT R31, RZ, 0x7610, R31 ;  /* 0x00007610ff1f7816 */ /* 0x000fe2000000001f */
[----:B------:R-:W-:Y:S01]  /*25f20*/  @P1 IMAD.MOV.U32 R6, RZ, RZ, R19 ;  /* 0x000000ffff061224 */ /* 0x000fe200078e0013 */
[----:B------:R-:W-:-:S02]  /*25f30*/  PRMT R20, RZ, 0x7610, R20 ;  /* 0x00007610ff147816 */ /* 0x000fc40000000014 */
[----:B------:R-:W-:Y:S02]  /*25f40*/  ISETP.GT.AND P2, PT, R4, 0x56, PT ;  /* 0x000000560400780c */ /* 0x000fe40003f44270 */
[----:B------:R-:W-:Y:S01]  /*25f50*/  PRMT R29, RZ, 0x7610, R29 ;  /* 0x00007610ff1d7816 */ /* 0x000fe2000000001d */
[----:B------:R-:W3:Y:S04]  /*25f60*/  LDL R19, [R1+0x1a38] ;  /* 0x001a380001137983 */ /* 0x000ee80000100800 */
[----:B--2---:R3:W2:Y:S02]  /*25f70*/  @P1 LDG.E.U16 R31, [R6.64] ;  /* 0x00000004061f1981 */ /* 0x0046a4000c1e1500 */
[----:B---3--:R-:W-:Y:S02]  /*25f80*/  @P1 IMAD.MOV.U32 R6, RZ, RZ, R15 ;  /* 0x000000ffff061224 */ /* 0x008fe400078e000f */
[----:B----4-:R-:W-:Y:S01]  /*25f90*/  @P1 IMAD.MOV.U32 R7, RZ, RZ, R25 ;  /* 0x000000ffff071224 */ /* 0x010fe200078e0019 */
[----:B------:R-:W3:Y:S04]  /*25fa0*/  LDL R15, [R1+0x1a30] ;  /* 0x001a3000010f7983 */ /* 0x000ee80000100800 */
[----:B------:R-:W4:Y:S04]  /*25fb0*/  LDL R25, [R1+0x1a2c] ;  /* 0x001a2c0001197983 */ /* 0x000f280000100800 */
[----:B------:R0:W3:Y:S04]  /*25fc0*/  @P1 LDG.E.U16 R20, [R6.64] ;  /* 0x0000000406141981 */ /* 0x0000e8000c1e1500 */
[----:B0-----:R-:W4:Y:S01]  /*25fd0*/  LDL R7, [R1+0x1a3c] ;  /* 0x001a3c0001077983 */ /* 0x001f220000100800 */
[----:B------:R-:W-:-:S03]  /*25fe0*/  @P2 IMAD.MOV.U32 R6, RZ, RZ, R30 ;  /* 0x000000ffff062224 */ /* 0x000fc600078e001e */
[----:B--2---:R0:W-:Y:S04]  /*25ff0*/  STL [R1+0x20], R31 ;  /* 0x0000201f01007387 */ /* 0x0041e80000100800 */
[----:B0-----:R-:W2:Y:S04]  /*26000*/  LDL R31, [R1+0x1a24] ;  /* 0x001a2400011f7983 */ /* 0x001ea80000100800 */
[----:B---3--:R0:W-:Y:S01]  /*26010*/  STL [R1+0x1c], R20 ;  /* 0x00001c1401007387 */ /* 0x0081e20000100800 */
[----:B------:R-:W-:Y:S02]  /*26020*/  PRMT R14, RZ, 0x7610, R14 ;  /* 0x00007610ff0e7816 */ /* 0x000fe4000000000e */
[----:B------:R-:W-:Y:S01]  /*26030*/  ISETP.GT.AND P0, PT, R4, 0x57, PT ;  /* 0x000000570400780c */ /* 0x000fe20003f04270 */
[----:B------:R-:W3:Y:S01]  /*26040*/  LDL R30, [R1+0x1a1c] ;  /* 0x001a1c00011e7983 */ /* 0x000ee20000100800 */
[----:B----4-:R1:W4:Y:S04]  /*26050*/  @P2 LDG.E.U16 R29, [R6.64] ;  /* 0x00000004061d2981 */ /* 0x010328000c1e1500 */
[----:B0-----:R-:W2:Y:S04]  /*26060*/  LDL R20, [R1+0x1a28] ;  /* 0x001a280001147983 */ /* 0x001ea80000100800 */
[----:B-1----:R-:W2:Y:S01]  /*26070*/  LDL R7, [R1+0x1a34] ;  /* 0x001a340001077983 */ /* 0x002ea20000100800 */
[----:B------:R-:W-:-:S05]  /*26080*/  @P2 IMAD.MOV.U32 R6, RZ, RZ, R19 ;  /* 0x000000ffff062224 */ /* 0x000fca00078e0013 */
[----:B--2---:R0:W2:Y:S04]  /*26090*/  @P2 LDG.E.U16 R14, [R6.64] ;  /* 0x00000004060e2981 */ /* 0x0040a8000c1e1500 */
[----:B----4-:R1:W-:Y:S01]  /*260a0*/  STL [R1+0x18], R29 ;  /* 0x0000181d01007387 */ /* 0x0103e20000100800 */
[----:B------:R-:W4:Y:S03]  /*260b0*/  LDL R19, [R1+0x1a14] ;  /* 0x001a140001137983 */ /* 0x000f260000100800 */
[----:B-1----:R-:W3:Y:S01]  /*260c0*/  LDL R29, [R1+0x1a20] ;  /* 0x001a2000011d7983 */ /* 0x002ee20000100800 */
[----:B0-----:R-:W-:Y:S02]  /*260d0*/  @P0 IMAD.MOV.U32 R6, RZ, RZ, R15 ;  /* 0x000000ffff060224 */ /* 0x001fe400078e000f */
[----:B------:R-:W-:Y:S01]  /*260e0*/  @P0 IMAD.MOV.U32 R7, RZ, RZ, R25 ;  /* 0x000000ffff070224 */ /* 0x000fe200078e0019 */
[----:B------:R-:W-:-:S02]  /*260f0*/  PRMT R0, RZ, 0x7610, R0 ;  /* 0x00007610ff007816 */ /* 0x000fc40000000000 */
[----:B------:R-:W-:-:S04]  /*26100*/  PRMT R17, RZ, 0x7610, R17 ;  /* 0x00007610ff117816 */ /* 0x000fc80000000011 */
[----:B------:R0:W3:Y:S02]  /*26110*/  @P0 LDG.E.U16 R0, [R6.64] ;  /* 0x0000000406000981 */ /* 0x0000e4000c1e1500 */
[----:B0-----:R-:W-:Y:S02]  /*26120*/  @P0 IMAD.MOV.U32 R6, RZ, RZ, R20 ;  /* 0x000000ffff060224 */ /* 0x001fe400078e0014 */
[----:B------:R-:W-:-:S05]  /*26130*/  @P0 IMAD.MOV.U32 R7, RZ, RZ, R31 ;  /* 0x000000ffff070224 */ /* 0x000fca00078e001f */
[----:B------:R3:W4:Y:S04]  /*26140*/  @P0 LDG.E.U16 R17, [R6.64] ;  /* 0x0000000406110981 */ /* 0x000728000c1e1500 */
[----:B--2---:R0:W-:Y:S01]  /*26150*/  STL [R1+0x14], R14 ;  /* 0x0000140e01007387 */ /* 0x0041e20000100800 */
[----:B------:R-:W2:Y:S02]  /*26160*/  LDL R25, [R1+0x1a0c] ;  /* 0x001a0c0001197983 */ /* 0x000ea40000100800 */
[----:B------:R-:W2:Y:S01]  /*26170*/  LDL R15, [R1+0x1a10] ;  /* 0x001a1000010f7983 */ /* 0x000ea20000100800 */
[----:B0-----:R-:W2:Y:S01]  /*26180*/  LDL R14, [R1+0x1a18] ;  /* 0x001a1800010e7983 */ /* 0x001ea20000100800 */
[C---:B------:R-:W-:Y:S02]  /*26190*/  ISETP.GT.AND P1, PT, R4.reuse, 0x58, PT ;  /* 0x000000580400780c */ /* 0x040fe40003f24270 */
[----:B------:R-:W-:-:S02]  /*261a0*/  ISETP.GT.AND P2, PT, R4, 0x59, PT ;  /* 0x000000590400780c */ /* 0x000fc40003f44270 */
[----:B------:R-:W-:Y:S02]  /*261b0*/  PRMT R28, RZ, 0x7610, R28 ;  /* 0x00007610ff1c7816 */ /* 0x000fe4000000001c */
[----:B------:R-:W-:-:S07]  /*261c0*/  PRMT R26, RZ, 0x7610, R26 ;  /* 0x00007610ff1a7816 */ /* 0x000fce000000001a */
[----:B---3--:R-:W-:Y:S02]  /*261d0*/  @P1 IMAD.MOV.U32 R6, RZ, RZ, R29 ;  /* 0x000000ffff061224 */ /* 0x008fe400078e001d */
[----:B------:R-:W-:-:S05]  /*261e0*/  @P1 IMAD.MOV.U32 R7, RZ, RZ, R30 ;  /* 0x000000ffff071224 */ /* 0x000fca00078e001e */
[----:B------:R4:W3:Y:S01]  /*261f0*/  @P1 LDG.E.U16 R28, [R6.64] ;  /* 0x00000004061c1981 */ /* 0x0008e2000c1e1500 */
[----:B------:R-:W-:Y:S01]  /*26200*/  PRMT R16, RZ, 0x7610, R16 ;  /* 0x00007610ff107816 */ /* 0x000fe20000000010 */
[----:B----4-:R-:W-:Y:S02]  /*26210*/  @P1 IMAD.MOV.U32 R7, RZ, RZ, R19 ;  /* 0x000000ffff071224 */ /* 0x010fe400078e0013 */
[----:B------:R-:W-:Y:S01]  /*26220*/  STL [R1+0x298], R0 ;  /* 0x0002980001007387 */ /* 0x000fe20000100800 */
[----:B------:R-:W4:Y:S02]  /*26230*/  LDL R20, [R1+0x1a04] ;  /* 0x001a040001147983 */ /* 0x000f240000100800 */
[----:B------:R0:W-:Y:S02]  /*26240*/  STL [R1+0x294], R17 ;  /* 0x0002941101007387 */ /* 0x0001e40000100800 */
[----:B------:R-:W3:Y:S01]  /*26250*/  LDL R19, [R1+0x19fc] ;  /* 0x0019fc0001137983 */ /* 0x000ee20000100800 */
[----:B0-----:R-:W3:Y:S01]  /*26260*/  LDL R17, [R1+0x1a08] ;  /* 0x001a080001117983 */ /* 0x001ee20000100800 */
[----:B--2---:R-:W-:-:S03]  /*26270*/  @P1 IMAD.MOV.U32 R6, RZ, RZ, R14 ;  /* 0x000000ffff061224 */ /* 0x004fc600078e000e */
[----:B------:R-:W2:Y:S04]  /*26280*/  LDL R14, [R1+0x1a00] ;  /* 0x001a0000010e7983 */ /* 0x000ea80000100800 */
[----:B------:R0:W2:Y:S02]  /*26290*/  @P1 LDG.E.U16 R26, [R6.64] ;  /* 0x00000004061a1981 */ /* 0x0000a4000c1e1500 */
[----:B0-----:R-:W-:Y:S02]  /*262a0*/  @P2 IMAD.MOV.U32 R6, RZ, RZ, R15 ;  /* 0x000000ffff062224 */ /* 0x001fe400078e000f */
[----:B------:R-:W-:Y:S01]  /*262b0*/  @P2 IMAD.MOV.U32 R7, RZ, RZ, R25 ;  /* 0x000000ffff072224 */ /* 0x000fe200078e0019 */
[----:B------:R-:W2:Y:S04]  /*262c0*/  LDL R15, [R1+0x19f8] ;  /* 0x0019f800010f7983 */ /* 0x000ea80000100800 */
[----:B------:R4:W2:Y:S01]  /*262d0*/  @P2 LDG.E.U16 R16, [R6.64] ;  /* 0x0000000406102981 */ /* 0x0008a2000c1e1500 */
[----:B------:R-:W-:-:S02]  /*262e0*/  ISETP.GT.AND P0, PT, R4, 0x5a, PT ;  /* 0x0000005a0400780c */ /* 0x000fc40003f04270 */
[----:B------:R-:W-:Y:S02]  /*262f0*/  PRMT R27, RZ, 0x7610, R27 ;  /* 0x00007610ff1b7816 */ /* 0x000fe4000000001b */
[----:B------:R-:W-:Y:S01]  /*26300*/  PRMT R2, RZ, 0x7610, R2 ;  /* 0x00007610ff027816 */ /* 0x000fe20000000002 */
[----:B----4-:R-:W-:Y:S02]  /*26310*/  @P2 IMAD.MOV.U32 R7, RZ, RZ, R20 ;  /* 0x000000ffff072224 */ /* 0x010fe400078e0014 */
[----:B---3--:R-:W-:-:S05]  /*26320*/  @P2 IMAD.MOV.U32 R6, RZ, RZ, R17 ;  /* 0x000000ffff062224 */ /* 0x008fca00078e0011 */
[----:B------:R0:W3:Y:S02]  /*26330*/  @P2 LDG.E.U16 R27, [R6.64] ;  /* 0x00000004061b2981 */ /* 0x0000e4000c1e1500 */
[----:B0-----:R-:W-:Y:S02]  /*26340*/  @P0 IMAD.MOV.U32 R7, RZ, RZ, R19 ;  /* 0x000000ffff070224 */ /* 0x001fe400078e0013 */
[----:B--2---:R0:W-:Y:S04]  /*26350*/  STL [R1+0x8], R16 ;  /* 0x0000081001007387 */ /* 0x0041e80000100800 */
[----:B0-----:R-:W2:Y:S01]  /*26360*/  LDL R16, [R1+0x19f4] ;  /* 0x0019f40001107983 */ /* 0x001ea20000100800 */
[----:B------:R0:W-:Y:S02]  /*26370*/  STL [R1+0xc], R26 ;  /* 0x00000c1a01007387 */ /* 0x0001e40000100800 */
[----:B------:R-:W4:Y:S02]  /*26380*/  LDL R25, [R1+0x19f0] ;  /* 0x0019f00001197983 */ /* 0x000f240000100800 */
[----:B------:R-:W3:Y:S01]  /*26390*/  LDL R20, [R1+0x19e4] ;  /* 0x0019e40001147983 */ /* 0x000ee20000100800 */
[----:B------:R-:W3:Y:S01]  /*263a0*/  LDL R17, [R1+0x19e8] ;  /* 0x0019e80001117983 */ /* 0x000ee20000100800 */
[----:B------:R-:W-:-:S03]  /*263b0*/  @P0 IMAD.MOV.U32 R6, RZ, RZ, R14 ;  /* 0x000000ffff060224 */ /* 0x000fc600078e000e */
[----:B------:R-:W3:Y:S01]  /*263c0*/  LDL R19, [R1+0x19dc] ;  /* 0x0019dc0001137983 */ /* 0x000ee20000100800 */
[----:B------:R-:W3:Y:S03]  /*263d0*/  LDL R14, [R1+0x19e0] ;  /* 0x0019e000010e7983 */ /* 0x000ee60000100800 */
[----:B------:R1:W3:Y:S04]  /*263e0*/  @P0 LDG.E.U16 R2, [R6.64] ;  /* 0x0000000406020981 */ /* 0x0002e8000c1e1500 */
[----:B0-----:R-:W3:Y:S01]  /*263f0*/  LDL R26, [R1+0x19ec] ;  /* 0x0019ec00011a7983 */ /* 0x001ee20000100800 */
[----:B------:R-:W-:Y:S02]  /*26400*/  ISETP.GT.AND P1, PT, R4, 0x5b, PT ;  /* 0x0000005b0400780c */ /* 0x000fe40003f24270 */
[----:B------:R-:W-:-:S02]  /*26410*/  PRMT R61, RZ, 0x7610, R61 ;  /* 0x00007610ff3d7816 */ /* 0x000fc4000000003d */
[----:B------:R-:W-:Y:S02]  /*26420*/  ISETP.GT.AND P2, PT, R4, 0x5c, PT ;  /* 0x0000005c0400780c */ /* 0x000fe40003f44270 */
[----:B------:R-:W-:Y:S01]  /*26430*/  PRMT R23, RZ, 0x7610, R23 ;  /* 0x00007610ff177816 */ /* 0x000fe20000000017 */
[----:B-1----:R-:W-:Y:S01]  /*26440*/  @P0 IMAD.MOV.U32 R6, RZ, RZ, R15 ;  /* 0x000000ffff060224 */ /* 0x002fe200078e000f */
[----:B------:R-:W-:Y:S02]  /*26450*/  PRMT R21, RZ, 0x7610, R21 ;  /* 0x00007610ff157816 */ /* 0x000fe40000000015 */
[----:B------:R-:W-:Y:S01]  /*26460*/  PRMT R60, RZ, 0x7610, R60 ;  /* 0x00007610ff3c7816 */ /* 0x000fe2000000003c */
[----:B--2---:R-:W-:-:S05]  /*26470*/  @P0 IMAD.MOV.U32 R7, RZ, RZ, R16 ;  /* 0x000000ffff070224 */ /* 0x004fca00078e0010 */
[----:B------:R4:W2:Y:S02]  /*26480*/  @P0 LDG.E.U16 R61, [R6.64] ;  /* 0x00000004063d0981 */ /* 0x0008a4000c1e1500 */
[----:B----4-:R-:W-:Y:S02]  /*26490*/  @P1 IMAD.MOV.U32 R6, RZ, RZ, R25 ;  /* 0x000000ffff061224 */ /* 0x010fe400078e0019 */
[----:B---3--:R-:W-:-:S05]  /*264a0*/  @P1 IMAD.MOV.U32 R7, RZ, RZ, R26 ;  /* 0x000000ffff071224 */ /* 0x008fca00078e001a */
[----:B------:R0:W3:Y:S02]  /*264b0*/  @P1 LDG.E.U16 R23, [R6.64] ;  /* 0x0000000406171981 */ /* 0x0000e4000c1e1500 */
[----:B0-----:R-:W-:Y:S02]  /*264c0*/  @P1 IMAD.MOV.U32 R6, RZ, RZ, R17 ;  /* 0x000000ffff061224 */ /* 0x001fe400078e0011 */
[----:B------:R-:W-:-:S05]  /*264d0*/  @P1 IMAD.MOV.U32 R7, RZ, RZ, R20 ;  /* 0x000000ffff071224 */ /* 0x000fca00078e0014 */
[----:B------:R0:W4:Y:S04]  /*264e0*/  @P1 LDG.E.U16 R21, [R6.64] ;  /* 0x0000000406151981 */ /* 0x000128000c1e1500 */
[----:B------:R-:W-:Y:S01]  /*264f0*/  STL [R1+0x4128], R2 ;  /* 0x0041280201007387 */ /* 0x000fe20000100800 */
[----:B------:R-:W4:Y:S02]  /*26500*/  LDL R16, [R1+0x19d4] ;  /* 0x0019d40001107983 */ /* 0x000f240000100800 */
[----:B------:R-:W-:Y:S02]  /*26510*/  STL [R1+0x10], R28 ;  /* 0x0000101c01007387 */ /* 0x000fe40000100800 */
[----:B------:R-:W4:Y:S02]  /*26520*/  LDL R15, [R1+0x19d8] ;  /* 0x0019d800010f7983 */ /* 0x000f240000100800 */
[----:B0-----:R-:W-:-:S02]  /*26530*/  @P2 IMAD.MOV.U32 R6, RZ, RZ, R14 ;  /* 0x000000ffff062224 */ /* 0x001fc400078e000e */
[----:B------:R-:W-:-:S05]  /*26540*/  @P2 IMAD.MOV.U32 R7, RZ, RZ, R19 ;  /* 0x000000ffff072224 */ /* 0x000fca00078e0013 */
[----:B------:R4:W4:Y:S04]  /*26550*/  @P2 LDG.E.U16 R60, [R6.64] ;  /* 0x00000004063c2981 */ /* 0x000928000c1e1500 */
[----:B--2---:R-:W-:Y:S01]  /*26560*/  STL [R1+0x412c], R61 ;  /* 0x00412c3d01007387 */ /* 0x004fe20000100800 */
[----:B------:R-:W2:Y:S02]  /*26570*/  LDL R20, [R1+0x19cc] ;  /* 0x0019cc0001147983 */ /* 0x000ea40000100800 */
[----:B------:R-:W2:Y:S01]  /*26580*/  LDL R17, [R1+0x19d0] ;  /* 0x0019d00001117983 */ /* 0x000ea20000100800 */
[----:B---3--:R0:W-:Y:S01]  /*26590*/  STL [R1+0x290], R23 ;  /* 0x0002901701007387 */ /* 0x0081e20000100800 */
[----:B------:R-:W3:Y:S03]  /*265a0*/  LDL R14, [R1+0x19c8] ;  /* 0x0019c800010e7983 */ /* 0x000ee60000100800 */
[----:B0-----:R-:W3:Y:S01]  /*265b0*/  LDL R23, [R1+0x19c4] ;  /* 0x0019c40001177983 */ /* 0x001ee20000100800 */
[----:B----4-:R-:W-:-:S03]  /*265c0*/  @P2 IMAD.MOV.U32 R6, RZ, RZ, R15 ;  /* 0x000000ffff062224 */ /* 0x010fc600078e000f */
[----:B------:R-:W-:Y:S01]  /*265d0*/  STL [R1+0x4180], R60 ;  /* 0x0041803c01007387 */ /* 0x000fe20000100800 */
[----:B------:R-:W-:Y:S02]  /*265e0*/  STL [R1+0x4], R27 ;  /* 0x0000041b01007387 */ /* 0x000fe40000100800 */
[----:B------:R0:W-:Y:S02]  /*265f0*/  STL [R1+0x28c], R21 ;  /* 0x00028c1501007387 */ /* 0x0001e40000100800 */
[----:B------:R-:W4:Y:S01]  /*26600*/  LDL R15, [R1+0x19c0] ;  /* 0x0019c000010f7983 */ /* 0x000f220000100800 */
[C---:B------:R-:W-:Y:S02]  /*26610*/  ISETP.GT.AND P0, PT, R4.reuse, 0x5d, PT ;  /* 0x0000005d0400780c */ /* 0x040fe40003f04270 */
[----:B------:R-:W-:Y:S01]  /*26620*/  PRMT R59, RZ, 0x7610, R59 ;  /* 0x00007610ff3b7816 */ /* 0x000fe2000000003b */
[----:B------:R-:W-:Y:S01]  /*26630*/  @P2 IMAD.MOV.U32 R7, RZ, RZ, R16 ;  /* 0x000000ffff072224 */ /* 0x000fe200078e0010 */
[----:B------:R-:W-:-:S02]  /*26640*/  ISETP.GT.AND P1, PT, R4, 0x5e, PT ;  /* 0x0000005e0400780c */ /* 0x000fc40003f24270 */
[----:B------:R-:W-:Y:S02]  /*26650*/  PRMT R58, RZ, 0x7610, R58 ;  /* 0x00007610ff3a7816 */ /* 0x000fe4000000003a */
[----:B------:R-:W-:Y:S02]  /*26660*/  PRMT R57, RZ, 0x7610, R57 ;  /* 0x00007610ff397816 */ /* 0x000fe40000000039 */
[----:B------:R-:W-:Y:S01]  /*26670*/  PRMT R56, RZ, 0x7610, R56 ;  /* 0x00007610ff387816 */ /* 0x000fe20000000038 */
[----:B------:R2:W4:Y:S04]  /*26680*/  @P2 LDG.E.U16 R59, [R6.64] ;  /* 0x00000004063b2981 */ /* 0x000528000c1e1500 */
[----:B0-----:R-:W4:Y:S04]  /*26690*/  LDL R21, [R1+0x19bc] ;  /* 0x0019bc0001157983 */ /* 0x001f280000100800 */
[----:B------:R-:W4:Y:S04]  /*266a0*/  LDL R19, [R1+0x19b4] ;  /* 0x0019b40001137983 */ /* 0x000f280000100800 */
[----:B------:R-:W4:Y:S01]  /*266b0*/  LDL R16, [R1+0x19b8] ;  /* 0x0019b80001107983 */ /* 0x000f220000100800 */
[----:B--2---:R-:W-:-:S02]  /*266c0*/  @P0 IMAD.MOV.U32 R7, RZ, RZ, R20 ;  /* 0x000000ffff070224 */ /* 0x004fc400078e0014 */
[----:B------:R-:W-:-:S05]  /*266d0*/  @P0 IMAD.MOV.U32 R6, RZ, RZ, R17 ;  /* 0x000000ffff060224 */ /* 0x000fca00078e0011 */
[----:B------:R3:W2:Y:S02]  /*266e0*/  @P0 LDG.E.U16 R58, [R6.64] ;  /* 0x00000004063a0981 */ /* 0x0006a4000c1e1500 */
[----:B---3--:R-:W-:Y:S02]  /*266f0*/  @P0 IMAD.MOV.U32 R6, RZ, RZ, R14 ;  /* 0x000000ffff060224 */ /* 0x008fe400078e000e */
[----:B------:R-:W-:-:S05]  /*26700*/  @P0 IMAD.MOV.U32 R7, RZ, RZ, R23 ;  /* 0x000000ffff070224 */ /* 0x000fca00078e0017 */
[----:B------:R4:W3:Y:S02]  /*26710*/  @P0 LDG.E.U16 R57, [R6.64] ;  /* 0x0000000406390981 */ /* 0x0008e4000c1e1500 */
[----:B----4-:R-:W-:Y:S02]  /*26720*/  @P1 IMAD.MOV.U32 R6, RZ, RZ, R15 ;  /* 0x000000ffff061224 */ /* 0x010fe400078e000f */
[----:B------:R-:W-:-:S05]  /*26730*/  @P1 IMAD.MOV.U32 R7, RZ, RZ, R21 ;  /* 0x000000ffff071224 */ /* 0x000fca00078e0015 */
[----:B------:R0:W4:Y:S04]  /*26740*/  @P1 LDG.E.U16 R56, [R6.64] ;  /* 0x0000000406381981 */ /* 0x000128000c1e1500 */
[----:B------:R-:W-:Y:S01]  /*26750*/  STL [R1+0x4184], R59 ;  /* 0x0041843b01007387 */ /* 0x000fe20000100800 */
[----:B------:R-:W4:Y:S02]  /*26760*/  LDL R20, [R1+0x19ac] ;  /* 0x0019ac0001147983 */ /* 0x000f240000100800 */
[----:B------:R-:W4:Y:S01]  /*26770*/  LDL R17, [R1+0x19b0] ;  /* 0x0019b00001117983 */ /* 0x000f220000100800 */
[----:B------:R-:W-:Y:S01]  /*26780*/  PRMT R55, RZ, 0x7610, R55 ;  /* 0x00007610ff377816 */ /* 0x000fe20000000037 */
[----:B0-----:R-:W-:Y:S02]  /*26790*/  @P1 IMAD.MOV.U32 R7, RZ, RZ, R19 ;  /* 0x000000ffff071224 */ /* 0x001fe400078e0013 */
[----:B------:R-:W-:-:S05]  /*267a0*/  @P1 IMAD.MOV.U32 R6, RZ, RZ, R16 ;  /* 0x000000ffff061224 */ /* 0x000fca00078e0010 */
[----:B------:R0:W4:Y:S04]  /*267b0*/  @P1 LDG.E.U16 R55, [R6.64] ;  /* 0x0000000406371981 */ /* 0x000128000c1e1500 */
[----:B--2---:R-:W-:Y:S01]  /*267c0*/  STL [R1+0x4188], R58 ;  /* 0x0041883a01007387 */ /* 0x004fe20000100800 */
[----:B------:R-:W2:Y:S03]  /*267d0*/  LDL R14, [R1+0x19a8] ;  /* 0x0019a800010e7983 */ /* 0x000ea60000100800 */
[----:B---3--:R-:W-:Y:S01]  /*267e0*/  STL [R1+0x418c], R57 ;  /* 0x00418c3901007387 */ /* 0x008fe20000100800 */
[----:B------:R-:W3:Y:S03]  /*267f0*/  LDL R15, [R1+0x19a4] ;  /* 0x0019a400010f7983 */ /* 0x000ee60000100800 */
[----:B----4-:R-:W-:Y:S01]  /*26800*/  STL [R1+0x4130], R56 ;  /* 0x0041303801007387 */ /* 0x010fe20000100800 */
[----:B------:R-:W4:Y:S02]  /*26810*/  LDL R21, [R1+0x199c] ;  /* 0x00199c0001157983 */ /* 0x000f240000100800 */
[----:B------:R-:W4:Y:S01]  /*26820*/  LDL R19, [R1+0x19a0] ;  /* 0x0019a00001137983 */ /* 0x000f220000100800 */
[----:B------:R-:W-:-:S02]  /*26830*/  ISETP.GT.AND P2, PT, R4, 0x5f, PT ;  /* 0x0000005f0400780c */ /* 0x000fc40003f44270 */
[----:B------:R-:W-:Y:S02]  /*26840*/  ISETP.GT.AND P0, PT, R4, 0x60, PT ;  /* 0x000000600400780c */ /* 0x000fe40003f04270 */
[----:B------:R-:W-:Y:S02]  /*26850*/  PRMT R18, RZ, 0x7610, R18 ;  /* 0x00007610ff127816 */ /* 0x000fe40000000012 */
[----:B------:R-:W-:Y:S02]  /*26860*/  PRMT R22, RZ, 0x7610, R22 ;  /* 0x00007610ff167816 */ /* 0x000fe40000000016 */
[----:B------:R-:W-:Y:S01]  /*26870*/  PRMT R54, RZ, 0x7610, R54 ;  /* 0x00007610ff367816 */ /* 0x000fe20000000036 */
[----:B------:R-:W4:Y:S04]  /*26880*/  LDL R16, [R1+0x1998] ;  /* 0x0019980001107983 */ /* 0x000f280000100800 */
[----:B0-----:R-:W-:-:S02]  /*26890*/  @P2 IMAD.MOV.U32 R6, RZ, RZ, R17 ;  /* 0x000000ffff062224 */ /* 0x001fc400078e0011 */
[----:B------:R-:W-:-:S05]  /*268a0*/  @P2 IMAD.MOV.U32 R7, RZ, RZ, R20 ;  /* 0x000000ffff072224 */ /* 0x000fca00078e0014 */
[----:B------:R2:W4:Y:S04]  /*268b0*/  @P2 LDG.E.U16 R18, [R6.64] ;  /* 0x0000000406122981 */ /* 0x000528000c1e1500 */
[----:B------:R-:W-:Y:S01]  /*268c0*/  STL [R1+0x4134], R55 ;  /* 0x0041343701007387 */ /* 0x000fe20000100800 */
[----:B------:R-:W4:Y:S02]  /*268d0*/  LDL R20, [R1+0x1994] ;  /* 0x0019940001147983 */ /* 0x000f240000100800 */
[----:B------:R-:W4:Y:S02]  /*268e0*/  LDL R23, [R1+0x198c] ;  /* 0x00198c0001177983 */ /* 0x000f240000100800 */
[----:B------:R-:W4:Y:S02]  /*268f0*/  LDL R17, [R1+0x1990] ;  /* 0x0019900001117983 */ /* 0x000f240000100800 */
[----:B--2---:R-:W-:-:S02]  /*26900*/  @P2 IMAD.MOV.U32 R6, RZ, RZ, R14 ;  /* 0x000000ffff062224 */ /* 0x004fc400078e000e */
[----:B------:R-:W2:Y:S01]  /*26910*/  LDL R14, [R1+0x1988] ;  /* 0x00198800010e7983 */ /* 0x000ea20000100800 */
[----:B---3--:R-:W-:-:S03]  /*26920*/  @P2 IMAD.MOV.U32 R7, RZ, RZ, R15 ;  /* 0x000000ffff072224 */ /* 0x008fc600078e000f */
[----:B------:R-:W3:Y:S04]  /*26930*/  LDL R15, [R1+0x1984] ;  /* 0x00198400010f7983 */ /* 0x000ee80000100800 */
[----:B------:R4:W2:Y:S02]  /*26940*/  @P2 LDG.E.U16 R22, [R6.64] ;  /* 0x0000000406162981 */ /* 0x0008a4000c1e1500 */
[----:B----4-:R-:W-:Y:S02]  /*26950*/  @P0 IMAD.MOV.U32 R7, RZ, RZ, R21 ;  /* 0x000000ffff070224 */ /* 0x010fe400078e0015 */
[----:B------:R-:W-:-:S05]  /*26960*/  @P0 IMAD.MOV.U32 R6, RZ, RZ, R19 ;  /* 0x000000ffff060224 */ /* 0x000fca00078e0013 */
[----:B------:R0:W4:Y:S01]  /*26970*/  @P0 LDG.E.U16 R54, [R6.64] ;  /* 0x0000000406360981 */ /* 0x000122000c1e1500 */
[----:B------:R-:W-:-:S03]  /*26980*/  ISETP.GT.AND P1, PT, R4, 0x61, PT ;  /* 0x000000610400780c */ /* 0x000fc60003f24270 */
[----:B------:R1:W-:Y:S04]  /*26990*/  STL [R1+0x288], R18 ;  /* 0x0002881201007387 */ /* 0x0003e80000100800 */
[----:B-1----:R-:W3:Y:S01]  /*269a0*/  LDL R18, [R1+0x1980] ;  /* 0x0019800001127983 */ /* 0x002ee20000100800 */
[----:B------:R-:W-:Y:S01]  /*269b0*/  PRMT R53, RZ, 0x7610, R53 ;  /* 0x00007610ff357816 */ /* 0x000fe20000000035 */
[----:B0-----:R-:W-:Y:S02]  /*269c0*/  @P0 IMAD.MOV.U32 R6, RZ, RZ, R16 ;  /* 0x000000ffff060224 */ /* 0x001fe400078e0010 */
[----:B------:R-:W-:Y:S01]  /*269d0*/  @P0 IMAD.MOV.U32 R7, RZ, RZ, R20 ;  /* 0x000000ffff070224 */ /* 0x000fe200078e0014 */
[----:B------:R-:W-:-:S04]  /*269e0*/  PRMT R52, RZ, 0x7610, R52 ;  /* 0x00007610ff347816 */ /* 0x000fc80000000034 */
[----:B------:R0:W3:Y:S02]  /*269f0*/  @P0 LDG.E.U16 R53, [R6.64] ;  /* 0x0000000406350981 */ /* 0x0000e4000c1e1500 */
[----:B0-----:R-:W-:Y:S02]  /*26a00*/  @P1 IMAD.MOV.U32 R6, RZ, RZ, R17 ;  /* 0x000000ffff061224 */ /* 0x001fe400078e0011 */
[----:B------:R-:W-:-:S05]  /*26a10*/  @P1 IMAD.MOV.U32 R7, RZ, RZ, R23 ;  /* 0x000000ffff071224 */ /* 0x000fca00078e0017 */
[----:B------:R0:W3:Y:S04]  /*26a20*/  @P1 LDG.E.U16 R52, [R6.64] ;  /* 0x0000000406341981 */ /* 0x0000e8000c1e1500 */
[----:B--2---:R1:W-:Y:S01]  /*26a30*/  STL [R1+0x284], R22 ;  /* 0x0002841601007387 */ /* 0x0043e20000100800 */
[----:B------:R-:W2:Y:S03]  /*26a40*/  LDL R19, [R1+0x1978] ;  /* 0x0019780001137983 */ /* 0x000ea60000100800 */
[----:B-1----:R-:W2:Y:S04]  /*26a50*/  LDL R22, [R1+0x197c] ;  /* 0x00197c0001167983 */ /* 0x002ea80000100800 */
[----:B----4-:R-:W-:Y:S01]  /*26a60*/  STL [R1+0x4190], R54 ;  /* 0x0041903601007387 */ /* 0x010fe20000100800 */
[----:B------:R-:W4:Y:S01]  /*26a70*/  LDL R21, [R1+0x1974] ;  /* 0x0019740001157983 */ /* 0x000f220000100800 */
[----:B------:R-:W-:-:S02]  /*26a80*/  ISETP.GT.AND P2, PT, R4, 0x62, PT ;  /* 0x000000620400780c */ /* 0x000fc40003f44270 */
[----:B------:R-:W-:Y:S01]  /*26a90*/  PRMT R51, RZ, 0x7610, R51 ;  /* 0x00007610ff337816 */ /* 0x000fe20000000033 */
[----:B0-----:R-:W-:Y:S02]  /*26aa0*/  @P1 IMAD.MOV.U32 R6, RZ, RZ, R14 ;  /* 0x000000ffff061224 */ /* 0x001fe400078e000e */
[----:B---3--:R-:W-:Y:S01]  /*26ab0*/  @P1 IMAD.MOV.U32 R7, RZ, RZ, R15 ;  /* 0x000000ffff071224 */ /* 0x008fe200078e000f */
[----:B------:R-:W-:Y:S02]  /*26ac0*/  PRMT R50, RZ, 0x7610, R50 ;  /* 0x00007610ff327816 */ /* 0x000fe40000000032 */
[----:B------:R-:W-:Y:S01]  /*26ad0*/  PRMT R49, RZ, 0x7610, R49 ;  /* 0x00007610ff317816 */ /* 0x000fe20000000031 */
[----:B------:R-:W3:Y:S04]  /*26ae0*/  LDL R20, [R1+0x196c] ;  /* 0x00196c0001147983 */ /* 0x000ee80000100800 */
[----:B------:R0:W3:Y:S04]  /*26af0*/  @P1 LDG.E.U16 R51, [R6.64] ;  /* 0x0000000406331981 */ /* 0x0000e8000c1e1500 */
[----:B------:R-:W3:Y:S01]  /*26b00*/  LDL R16, [R1+0x1970] ;  /* 0x0019700001107983 */ /* 0x000ee20000100800 */
[----:B0-----:R-:W-:-:S03]  /*26b10*/  @P2 IMAD.MOV.U32 R6, RZ, RZ, R18 ;  /* 0x000000ffff062224 */ /* 0x001fc600078e0012 */
[----:B------:R-:W-:Y:S04]  /*26b20*/  STL [R1+0x4194], R53 ;  /* 0x0041943501007387 */ /* 0x000fe80000100800 */
[----:B------:R-:W-:Y:S01]  /*26b30*/  STL [R1+0x4198], R52 ;  /* 0x0041983401007387 */ /* 0x000fe20000100800 */
[----:B------:R-:W3:Y:S02]  /*26b40*/  LDL R15, [R1+0x195c] ;  /* 0x00195c00010f7983 */ /* 0x000ee40000100800 */
[----:B------:R-:W3:Y:S02]  /*26b50*/  LDL R14, [R1+0x1960] ;  /* 0x00196000010e7983 */ /* 0x000ee40000100800 */
[----:B------:R-:W3:Y:S02]  /*26b60*/  LDL R17, [R1+0x1958] ;  /* 0x0019580001117983 */ /* 0x000ee40000100800 */
[----:B--2---:R-:W-:-:S05]  /*26b70*/  @P2 IMAD.MOV.U32 R7, RZ, RZ, R22 ;  /* 0x000000ffff072224 */ /* 0x004fca00078e0016 */
[----:B------:R0:W2:Y:S02]  /*26b80*/  @P2 LDG.E.U16 R50, [R6.64] ;  /* 0x0000000406322981 */ /* 0x0000a4000c1e1500 */
[----:B0-----:R-:W-:Y:S02]  /*26b90*/  @P2 IMAD.MOV.U32 R6, RZ, RZ, R19 ;  /* 0x000000ffff062224 */ /* 0x001fe400078e0013 */
[----:B----4-:R-:W-:-:S05]  /*26ba0*/  @P2 IMAD.MOV.U32 R7, RZ, RZ, R21 ;  /* 0x000000ffff072224 */ /* 0x010fca00078e0015 */
[----:B------:R0:W4:Y:S04]  /*26bb0*/  @P2 LDG.E.U16 R49, [R6.64] ;  /* 0x0000000406312981 */ /* 0x000128000c1e1500 */
[----:B---3--:R-:W-:Y:S01]  /*26bc0*/  STL [R1+0x419c], R51 ;  /* 0x00419c3301007387 */ /* 0x008fe20000100800 */
[----:B------:R-:W3:Y:S01]  /*26bd0*/  LDL R23, [R1+0x1954] ;  /* 0x0019540001177983 */ /* 0x000ee20000100800 */
[C---:B------:R-:W-:Y:S01]  /*26be0*/  ISETP.GT.AND P0, PT, R4.reuse, 0x63, PT ;  /* 0x000000630400780c */ /* 0x040fe20003f04270 */
[----:B------:R-:W3:Y:S01]  /*26bf0*/  LDL R18, [R1+0x1950] ;  /* 0x0019500001127983 */ /* 0x000ee20000100800 */
[----:B------:R-:W-:Y:S02]  /*26c00*/  ISETP.GT.AND P1, PT, R4, 0x64, PT ;  /* 0x000000640400780c */ /* 0x000fe40003f24270 */
[----:B------:R-:W-:-:S09]  /*26c10*/  PRMT R24, RZ, 0x7610, R24 ;  /* 0x00007610ff187816 */ /* 0x000fd20000000018 */
[----:B0-----:R-:W-:Y:S02]  /*26c20*/  @P0 IMAD.MOV.U32 R6, RZ, RZ, R16 ;  /* 0x000000ffff060224 */ /* 0x001fe400078e0010 */
[----:B------:R-:W-:-:S05]  /*26c30*/  @P0 IMAD.MOV.U32 R7, RZ, RZ, R20 ;  /* 0x000000ffff070224 */ /* 0x000fca00078e0014 */
[----:B------:R0:W3:Y:S02]  /*26c40*/  @P0 LDG.E.U16 R24, [R6.64] ;  /* 0x0000000406180981 */ /* 0x0000e4000c1e1500 */
[----:B0-----:R-:W-:Y:S02]  /*26c50*/  @P1 IMAD.MOV.U32 R7, RZ, RZ, R15 ;  /* 0x000000ffff071224 */ /* 0x001fe400078e000f */
[----:B------:R-:W-:Y:S01]  /*26c60*/  @P1 IMAD.MOV.U32 R6, RZ, RZ, R14 ;  /* 0x000000ffff061224 */ /* 0x000fe200078e000e */
[----:B--2---:R-:W-:Y:S01]  /*26c70*/  STL [R1+0x4138], R50 ;  /* 0x0041383201007387 */ /* 0x004fe20000100800 */
[----:B------:R-:W2:Y:S02]  /*26c80*/  LDL R22, [R1+0x194c] ;  /* 0x00194c0001167983 */ /* 0x000ea40000100800 */
[----:B------:R-:W2:Y:S01]  /*26c90*/  LDL R19, [R1+0x1948] ;  /* 0x0019480001137983 */ /* 0x000ea20000100800 */
[----:B----4-:R-:W-:Y:S01]  /*26ca0*/  STL [R1+0x413c], R49 ;  /* 0x00413c3101007387 */ /* 0x010fe20000100800 */
[----:B------:R-:W4:Y:S02]  /*26cb0*/  LDL R21, [R1+0x1944] ;  /* 0x0019440001157983 */ /* 0x000f240000100800 */
[----:B------:R-:W4:Y:S02]  /*26cc0*/  LDL R20, [R1+0x193c] ;  /* 0x00193c0001147983 */ /* 0x000f240000100800 */
[----:B------:R-:W4:Y:S01]  /*26cd0*/  LDL R16, [R1+0x1940] ;  /* 0x0019400001107983 */ /* 0x000f220000100800 */
[----:B------:R-:W4:Y:S04]  /*26ce0*/  LDL R15, [R1+0x1934] ;  /* 0x00193400010f7983 */ /* 0x000f280000100800 */
[----:B------:R-:W4:Y:S01]  /*26cf0*/  LDL R14, [R1+0x1938] ;  /* 0x00193800010e7983 */ /* 0x000f220000100800 */
[----:B------:R-:W-:-:S02]  /*26d00*/  PRMT R48, RZ, 0x7610, R48 ;  /* 0x00007610ff307816 */ /* 0x000fc40000000030 */
[C---:B------:R-:W-:Y:S02]  /*26d10*/  ISETP.GT.AND P2, PT, R4.reuse, 0x65, PT ;  /* 0x000000650400780c */ /* 0x040fe40003f44270 */
[----:B------:R-:W-:Y:S02]  /*26d20*/  PRMT R47, RZ, 0x7610, R47 ;  /* 0x00007610ff2f7816 */ /* 0x000fe4000000002f */
[----:B------:R0:W4:Y:S01]  /*26d30*/  @P1 LDG.E.U16 R48, [R6.64] ;  /* 0x0000000406301981 */ /* 0x000122000c1e1500 */
[----:B------:R-:W-:Y:S02]  /*26d40*/  ISETP.GT.AND P3, PT, R4, 0x66, PT ;  /* 0x000000660400780c */ /* 0x000fe40003f64270 */
[----:B------:R-:W-:Y:S01]  /*26d50*/  PRMT R46, RZ, 0x7610, R46 ;  /* 0x00007610ff2e7816 */ /* 0x000fe2000000002e */
[----:B0-----:R-:W-:Y:S02]  /*26d60*/  @P1 IMAD.MOV.U32 R6, RZ, RZ, R17 ;  /* 0x000000ffff061224 */ /* 0x001fe400078e0011 */
[----:B---3--:R-:W-:Y:S01]  /*26d70*/  @P1 IMAD.MOV.U32 R7, RZ, RZ, R23 ;  /* 0x000000ffff071224 */ /* 0x008fe200078e0017 */
[----:B------:R-:W-:-:S02]  /*26d80*/  PRMT R45, RZ, 0x7610, R45 ;  /* 0x00007610ff2d7816 */ /* 0x000fc4000000002d */
[----:B------:R-:W-:Y:S02]  /*26d90*/  PRMT R44, RZ, 0x7610, R44 ;  /* 0x00007610ff2c7816 */ /* 0x000fe4000000002c */
[----:B------:R-:W-:Y:S01]  /*26da0*/  PRMT R43, RZ, 0x7610, R43 ;  /* 0x00007610ff2b7816 */ /* 0x000fe2000000002b */
[----:B------:R-:W3:Y:S04]  /*26db0*/  LDL R17, [R1+0x1920] ;  /* 0x0019200001117983 */ /* 0x000ee80000100800 */
[----:B------:R0:W3:Y:S04]  /*26dc0*/  @P1 LDG.E.U16 R47, [R6.64] ;  /* 0x00000004062f1981 */ /* 0x0000e8000c1e1500 */
[----:B------:R-:W3:Y:S01]  /*26dd0*/  LDL R23, [R1+0x191c] ;  /* 0x00191c0001177983 */ /* 0x000ee20000100800 */
[----:B0-----:R-:W-:-:S03]  /*26de0*/  @P2 IMAD.MOV.U32 R6, RZ, RZ, R18 ;  /* 0x000000ffff062224 */ /* 0x001fc600078e0012 */
[----:B------:R-:W3:Y:S01]  /*26df0*/  LDL R18, [R1+0x1918] ;  /* 0x0019180001127983 */ /* 0x000ee20000100800 */
[----:B--2---:R-:W-:-:S03]  /*26e00*/  @P2 IMAD.MOV.U32 R7, RZ, RZ, R22 ;  /* 0x000000ffff072224 */ /* 0x004fc600078e0016 */
[----:B------:R-:W2:Y:S04]  /*26e10*/  LDL R22, [R1+0x1914] ;  /* 0x0019140001167983 */ /* 0x000ea80000100800 */
[----:B------:R0:W2:Y:S02]  /*26e20*/  @P2 LDG.E.U16 R46, [R6.64] ;  /* 0x00000004062e2981 */ /* 0x0000a4000c1e1500 */
[----:B0-----:R-:W-:Y:S02]  /*26e30*/  @P2 IMAD.MOV.U32 R6, RZ, RZ, R19 ;  /* 0x000000ffff062224 */ /* 0x001fe400078e0013 */
[----:B------:R-:W2:Y:S01]  /*26e40*/  LDL R19, [R1+0x1910] ;  /* 0x0019100001137983 */ /* 0x000ea20000100800 */
[----:B----4-:R-:W-:-:S03]  /*26e50*/  @P2 IMAD.MOV.U32 R7, RZ, RZ, R21 ;  /* 0x000000ffff072224 */ /* 0x010fc600078e0015 */
[----:B------:R-:W4:Y:S04]  /*26e60*/  LDL R21, [R1+0x190c] ;  /* 0x00190c0001157983 */ /* 0x000f280000100800 */
[----:B------:R0:W2:Y:S02]  /*26e70*/  @P2 LDG.E.U16 R45, [R6.64] ;  /* 0x00000004062d2981 */ /* 0x0000a4000c1e1500 */
[----:B0-----:R-:W-:Y:S02]  /*26e80*/  @P3 IMAD.MOV.U32 R6, RZ, RZ, R16 ;  /* 0x000000ffff063224 */ /* 0x001fe400078e0010 */
[----:B------:R-:W-:Y:S01]  /*26e90*/  @P3 IMAD.MOV.U32 R7, RZ, RZ, R20 ;  /* 0x000000ffff073224 */ /* 0x000fe200078e0014 */
[----:B------:R-:W-:Y:S01]  /*26ea0*/  ISETP.GT.AND P4, PT, R4, 0x68, PT ;  /* 0x000000680400780c */ /* 0x000fe20003f84270 */
[----:B------:R-:W2:Y:S04]  /*26eb0*/  LDL R20, [R1+0x18dc] ;  /* 0x0018dc0001147983 */ /* 0x000ea80000100800 */
[----:B------:R0:W2:Y:S04]  /*26ec0*/  @P3 LDG.E.U16 R44, [R6.64] ;  /* 0x00000004062c3981 */ /* 0x0000a8000c1e1500 */
[----:B------:R-:W4:Y:S01]  /*26ed0*/  LDL R16, [R1+0x18e0] ;  /* 0x0018e00001107983 */ /* 0x000f220000100800 */
[----:B0-----:R-:W-:-:S02]  /*26ee0*/  @P3 IMAD.MOV.U32 R6, RZ, RZ, R14 ;  /* 0x000000ffff063224 */ /* 0x001fc400078e000e */
[----:B------:R-:W-:-:S05]  /*26ef0*/  @P3 IMAD.MOV.U32 R7, RZ, RZ, R15 ;  /* 0x000000ffff073224 */ /* 0x000fca00078e000f */
[----:B------:R3:W4:Y:S02]  /*26f00*/  @P3 LDG.E.U16 R43, [R6.64] ;  /* 0x00000004062b3981 */ /* 0x000724000c1e1500 */
[----:B---3--:R-:W-:Y:S01]  /*26f10*/  @P4 IMAD.MOV.U32 R6, RZ, RZ, R17 ;  /* 0x000000ffff064224 */ /* 0x008fe200078e0011 */
[C---:B------:R-:W-:Y:S02]  /*26f20*/  ISETP.GT.AND P1, PT, R4.reuse, 0x69, PT ;  /* 0x000000690400780c */ /* 0x040fe40003f24270 */
[----:B------:R-:W-:Y:S01]  /*26f30*/  PRMT R42, RZ, 0x7610, R42 ;  /* 0x00007610ff2a7816 */ /* 0x000fe2000000002a */
[----:B------:R-:W-:Y:S01]  /*26f40*/  @P4 IMAD.MOV.U32 R7, RZ, RZ, R23 ;  /* 0x000000ffff074224 */ /* 0x000fe200078e0017 */
[----:B------:R-:W-:Y:S02]  /*26f50*/  ISETP.GT.AND P2, PT, R4, 0x6c, PT ;  /* 0x0000006c0400780c */ /* 0x000fe40003f44270 */
[----:B------:R-:W-:Y:S02]  /*26f60*/  PRMT R41, RZ, 0x7610, R41 ;  /* 0x00007610ff297816 */ /* 0x000fe40000000029 */
[----:B------:R0:W3:Y:S01]  /*26f70*/  @P4 LDG.E.U16 R42, [R6.64] ;  /* 0x00000004062a4981 */ /* 0x0000e2000c1e1500 */
[----:B------:R-:W-:-:S03]  /*26f80*/  PRMT R40, RZ, 0x7610, R40 ;  /* 0x00007610ff287816 */ /* 0x000fc60000000028 */
[----:B--2---:R-:W-:Y:S01]  /*26f90*/  STL [R1+0x4140], R44 ;  /* 0x0041402c01007387 */ /* 0x004fe20000100800 */
[----:B------:R1:W-:Y:S02]  /*26fa0*/  STL [R1+0x280], R24 ;  /* 0x0002801801007387 */ /* 0x0003e40000100800 */
[----:B------:R-:W2:Y:S02]  /*26fb0*/  LDL R15, [R1+0x18d4] ;  /* 0x0018d400010f7983 */ /* 0x000ea40000100800 */
[----:B------:R-:W3:Y:S01]  /*26fc0*/  LDL R14, [R1+0x18d8] ;  /* 0x0018d800010e7983 */ /* 0x000ee20000100800 */
[----:B----4-:R-:W-:Y:S01]  /*26fd0*/  STL [R1+0x4144], R43 ;  /* 0x0041442b01007387 */ /* 0x010fe20000100800 */
[----:B------:R-:W4:Y:S02]  /*26fe0*/  LDL R17, [R1+0x18a0] ;  /* 0x0018a00001117983 */ /* 0x000f240000100800 */
[----:B------:R-:W4:Y:S02]  /*26ff0*/  LDL R23, [R1+0x189c] ;  /* 0x00189c0001177983 */ /* 0x000f240000100800 */
[----:B0-----:R-:W-:-:S02]  /*27000*/  @P4 IMAD.MOV.U32 R6, RZ, RZ, R18 ;  /* 0x000000ffff064224 */ /* 0x001fc400078e0012 */
[----:B------:R-:W-:Y:S01]  /*27010*/  @P4 IMAD.MOV.U32 R7, RZ, RZ, R22 ;  /* 0x000000ffff074224 */ /* 0x000fe200078e0016 */
[----:B------:R-:W4:Y:S04]  /*27020*/  LDL R18, [R1+0x1898] ;  /* 0x0018980001127983 */ /* 0x000f280000100800 */
[----:B------:R-:W4:Y:S04]  /*27030*/  LDL R22, [R1+0x1894] ;  /* 0x0018940001167983 */ /* 0x000f280000100800 */
[----:B------:R0:W4:Y:S01]  /*27040*/  @P4 LDG.E.U16 R41, [R6.64] ;  /* 0x0000000406294981 */ /* 0x000122000c1e1500 */
[----:B------:R-:W-:-:S02]  /*27050*/  ISETP.GT.AND P3, PT, R4, 0x70, PT ;  /* 0x000000700400780c */ /* 0x000fc40003f64270 */
[----:B------:R-:W-:Y:S02]  /*27060*/  PRMT R36, RZ, 0x7610, R36 ;  /* 0x00007610ff247816 */ /* 0x000fe40000000024 */
[----:B------:R-:W-:Y:S02]  /*27070*/  PRMT R35, RZ, 0x7610, R35 ;  /* 0x00007610ff237816 */ /* 0x000fe40000000023 */
[----:B------:R-:W-:Y:S02]  /*27080*/  PRMT R12, RZ, 0x7610, R12 ;  /* 0x00007610ff0c7816 */ /* 0x000fe4000000000c */
[----:B------:R-:W-:Y:S02]  /*27090*/  PRMT R11, RZ, 0x7610, R11 ;  /* 0x00007610ff0b7816 */ /* 0x000fe4000000000b */
[----:B------:R-:W-:Y:S01]  /*270a0*/  PRMT R10, RZ, 0x7610, R10 ;  /* 0x00007610ff0a7816 */ /* 0x000fe2000000000a */
[----:B-1----:R-:W4:Y:S01]  /*270b0*/  LDL R24, [R1+0x17d4] ;  /* 0x0017d40001187983 */ /* 0x002f220000100800 */
[----:B------:R-:W-:-:S02]  /*270c0*/  ISETP.GT.AND P5, PT, R4, 0x78, PT ;  /* 0x000000780400780c */ /* 0x000fc40003fa4270 */
[----:B------:R-:W-:Y:S01]  /*270d0*/  PRMT R8, RZ, 0x7610, R8 ;  /* 0x00007610ff087816 */ /* 0x000fe20000000008 */
[----:B0-----:R-:W-:Y:S02]  /*270e0*/  @P1 IMAD.MOV.U32 R6, RZ, RZ, R19 ;  /* 0x000000ffff061224 */ /* 0x001fe400078e0013 */
[----:B------:R-:W-:Y:S01]  /*270f0*/  @P1 IMAD.MOV.U32 R7, RZ, RZ, R21 ;  /* 0x000000ffff071224 */ /* 0x000fe200078e0015 */
[----:B------:R-:W4:Y:S04]  /*27100*/  LDL R19, [R1+0x1860] ;  /* 0x0018600001137983 */ /* 0x000f280000100800 */
[----:B------:R-:W4:Y:S04]  /*27110*/  LDL R21, [R1+0x185c] ;  /* 0x00185c0001157983 */ /* 0x000f280000100800 */
[----:B------:R0:W4:Y:S01]  /*27120*/  @P1 LDG.E.U16 R40, [R6.64] ;  /* 0x0000000406281981 */ /* 0x000122000c1e1500 */
[----:B------:R-:W-:-:S02]  /*27130*/  PRMT R9, RZ, 0x7610, R9 ;  /* 0x00007610ff097816 */ /* 0x000fc40000000009 */
[----:B------:R-:W-:Y:S01]  /*27140*/  ISETP.GT.AND P6, PT, R4, 0x7c, PT ;  /* 0x0000007c0400780c */ /* 0x000fe20003fc4270 */
[----:B------:R-:W4:Y:S01]  /*27150*/  LDL R25, [R1+0x18f4] ;  /* 0x0018f40001197983 */ /* 0x000f220000100800 */
[----:B0-----:R-:W-:-:S03]  /*27160*/  @P2 IMAD.MOV.U32 R7, RZ, RZ, R20 ;  /* 0x000000ffff072224 */ /* 0x001fc600078e0014 */
[----:B------:R-:W4:Y:S01]  /*27170*/  LDL R20, [R1+0x1854] ;  /* 0x0018540001147983 */ /* 0x000f220000100800 */
[----:B------:R-:W-:Y:S02]  /*27180*/  @P2 IMAD.MOV.U32 R6, RZ, RZ, R16 ;  /* 0x000000ffff062224 */ /* 0x000fe400078e0010 */
[----:B------:R-:W4:Y:S03]  /*27190*/  LDL R16, [R1+0x1858] ;  /* 0x0018580001107983 */ /* 0x000f260000100800 */
[----:B------:R2:W4:Y:S02]  /*271a0*/  @P2 LDG.E.U16 R36, [R6.64] ;  /* 0x0000000406242981 */ /* 0x000524000c1e1500 */
[----:B--2---:R-:W-:Y:S02]  /*271b0*/  @P2 IMAD.MOV.U32 R7, RZ, RZ, R15 ;  /* 0x000000ffff072224 */ /* 0x004fe400078e000f */
[----:B---3--:R-:W-:Y:S01]  /*271c0*/  @P2 IMAD.MOV.U32 R6, RZ, RZ, R14 ;  /* 0x000000ffff062224 */ /* 0x008fe200078e000e */
[----:B------:R-:W2:Y:S04]  /*271d0*/  LDL R15, [R1+0x181c] ;  /* 0x00181c00010f7983 */ /* 0x000ea80000100800 */
[----:B------:R-:W2:Y:S04]  /*271e0*/  LDL R14, [R1+0x1820] ;  /* 0x00182000010e7983 */ /* 0x000ea80000100800 */
[----:B------:R4:W3:Y:S02]  /*271f0*/  @P2 LDG.E.U16 R35, [R6.64] ;  /* 0x0000000406232981 */ /* 0x0008e4000c1e1500 */
[----:B----4-:R-:W-:-:S02]  /*27200*/  @P3 IMAD.MOV.U32 R6, RZ, RZ, R17 ;  /* 0x000000ffff063224 */ /* 0x010fc400078e0011 */
[----:B------:R-:W4:Y:S01]  /*27210*/  LDL R17, [R1+0x1818] ;  /* 0x0018180001117983 */ /* 0x000f220000100800 */
[----:B------:R-:W-:Y:S01]  /*27220*/  ISETP.GT.AND P4, PT, R4, 0x74, PT ;  /* 0x000000740400780c */ /* 0x000fe20003f84270 */
[----:B------:R-:W-:Y:S02]  /*27230*/  @P3 IMAD.MOV.U32 R7, RZ, RZ, R23 ;  /* 0x000000ffff073224 */ /* 0x000fe400078e0017 */
[----:B------:R-:W3:Y:S04]  /*27240*/  LDL R23, [R1+0x1814] ;  /* 0x0018140001177983 */ /* 0x000ee80000100800 */
[----:B------:R0:W3:Y:S02]  /*27250*/  @P3 LDG.E.U16 R12, [R6.64] ;  /* 0x00000004060c3981 */ /* 0x0000e4000c1e1500 */
[----:B0-----:R-:W-:-:S02]  /*27260*/  @P3 IMAD.MOV.U32 R6, RZ, RZ, R18 ;  /* 0x000000ffff063224 */ /* 0x001fc400078e0012 */
[----:B------:R-:W-:Y:S01]  /*27270*/  @P3 IMAD.MOV.U32 R7, RZ, RZ, R22 ;  /* 0x000000ffff073224 */ /* 0x000fe200078e0016 */
[----:B------:R-:W3:Y:S04]  /*27280*/  LDL R18, [R1+0x17e0] ;  /* 0x0017e00001127983 */ /* 0x000ee80000100800 */
        /* <DEDUP_REMOVED lines=8> */
[----:B------:R-:W3:Y:S01]  /*27310*/  LDL R20, [R1+0x1908] ;  /* 0x0019080001147983 */ /* 0x000ee20000100800 */
[----:B------:R-:W-:Y:S02]  /*27320*/  @P4 IMAD.MOV.U32 R6, RZ, RZ, R16 ;  /* 0x000000ffff064224 */ /* 0x000fe400078e0010 */
[----:B------:R-:W3:Y:S03]  /*27330*/  LDL R16, [R1+0x1900] ;  /* 0x0019000001107983 */ /* 0x000ee60000100800 */
[----:B------:R0:W3:Y:S04]  /*27340*/  @P4 LDG.E.U16 R9, [R6.64] ;  /* 0x0000000406094981 */ /* 0x0000e8000c1e1500 */
[----:B--2---:R4:W2:Y:S02]  /*27350*/  @P5 LDG.E.U16 R8, [R14.64] ;  /* 0x000000040e085981 */ /* 0x0048a4000c1e1500 */
[----:B----4-:R-:W-:-:S02]  /*27360*/  @P5 IMAD.MOV.U32 R14, RZ, RZ, R17 ;  /* 0x000000ffff0e5224 */ /* 0x010fc400078e0011 */
[----:B------:R-:W4:Y:S01]  /*27370*/  LDL R17, [R1+0x18fc] ;  /* 0x0018fc0001117983 */ /* 0x000f220000100800 */
[----:B0-----:R-:W-:Y:S01]  /*27380*/  PRMT R7, RZ, 0x7610, R7 ;  /* 0x00007610ff077816 */ /* 0x001fe20000000007 */
[----:B---3--:R-:W-:Y:S02]  /*27390*/  @P5 IMAD.MOV.U32 R15, RZ, RZ, R23 ;  /* 0x000000ffff0f5224 */ /* 0x008fe400078e0017 */
[----:B------:R-:W3:Y:S01]  /*273a0*/  LDL R23, [R1+0x18f8] ;  /* 0x0018f80001177983 */ /* 0x000ee20000100800 */
[----:B------:R-:W-:-:S03]  /*273b0*/  PRMT R6, RZ, 0x7610, R6 ;  /* 0x00007610ff067816 */ /* 0x000fc60000000006 */
[----:B------:R0:W2:Y:S01]  /*273c0*/  @P5 LDG.E.U16 R7, [R14.64] ;  /* 0x000000040e075981 */ /* 0x0000a2000c1e1500 */
[----:B------:R-:W-:Y:S01]  /*273d0*/  PRMT R5, RZ, 0x7610, R5 ;  /* 0x00007610ff057816 */ /* 0x000fe20000000005 */
[----:B0-----:R-:W-:Y:S02]  /*273e0*/  @P6 IMAD.MOV.U32 R14, RZ, RZ, R18 ;  /* 0x000000ffff0e6224 */ /* 0x001fe400078e0012 */
[----:B------:R-:W-:Y:S01]  /*273f0*/  @P6 IMAD.MOV.U32 R15, RZ, RZ, R22 ;  /* 0x000000ffff0f6224 */ /* 0x000fe200078e0016 */
[----:B------:R-:W2:Y:S04]  /*27400*/  LDL R18, [R1+0x18d0] ;  /* 0x0018d00001127983 */ /* 0x000ea80000100800 */
[----:B------:R-:W2:Y:S04]  /*27410*/  LDL R22, [R1+0x18cc] ;  /* 0x0018cc0001167983 */ /* 0x000ea80000100800 */
[----:B------:R0:W2:Y:S02]  /*27420*/  @P6 LDG.E.U16 R6, [R14.64] ;  /* 0x000000040e066981 */ /* 0x0000a4000c1e1500 */
[----:B0-----:R-:W-:-:S02]  /*27430*/  @P6 IMAD.MOV.U32 R14, RZ, RZ, R19 ;  /* 0x000000ffff0e6224 */ /* 0x001fc400078e0013 */
[----:B------:R-:W-:Y:S01]  /*27440*/  @P6 IMAD.MOV.U32 R15, RZ, RZ, R24 ;  /* 0x000000ffff0f6224 */ /* 0x000fe200078e0018 */
[----:B------:R-:W2:Y:S04]  /*27450*/  LDL R19, [R1+0x18c8] ;  /* 0x0018c80001137983 */ /* 0x000ea80000100800 */
[----:B------:R-:W2:Y:S04]  /*27460*/  LDL R24, [R1+0x18c4] ;  /* 0x0018c40001187983 */ /* 0x000ea80000100800 */
[----:B------:R0:W2:Y:S02]  /*27470*/  @P6 LDG.E.U16 R5, [R14.64] ;  /* 0x000000040e056981 */ /* 0x0000a4000c1e1500 */
[----:B0-----:R-:W-:-:S02]  /*27480*/  @P1 IMAD.MOV.U32 R14, RZ, RZ, R20 ;  /* 0x000000ffff0e1224 */ /* 0x001fc400078e0014 */
[----:B------:R-:W-:Y:S01]  /*27490*/  @P1 IMAD.MOV.U32 R15, RZ, RZ, R21 ;  /* 0x000000ffff0f1224 */ /* 0x000fe200078e0015 */
[----:B------:R-:W2:Y:S04]  /*274a0*/  LDL R20, [R1+0x18c0] ;  /* 0x0018c00001147983 */ /* 0x000ea80000100800 */
[----:B------:R-:W2:Y:S01]  /*274b0*/  LDL R21, [R1+0x18bc] ;  /* 0x0018bc0001157983 */ /* 0x000ea20000100800 */
[----:B------:R-:W-:Y:S02]  /*274c0*/  ISETP.GT.AND P2, PT, R4, 0x6a, PT ;  /* 0x0000006a0400780c */ /* 0x000fe40003f44270 */
[----:B------:R-:W-:-:S06]  /*274d0*/  PRMT R39, RZ, 0x7610, R39 ;  /* 0x00007610ff277816 */ /* 0x000fcc0000000027 */
[----:B------:R0:W2:Y:S05]  /*274e0*/  @P1 LDG.E.U16 R39, [R14.64] ;  /* 0x000000040e271981 */ /* 0x0000aa000c1e1500 */
[----:B0-----:R-:W-:Y:S02]  /*274f0*/  @P2 IMAD.MOV.U32 R14, RZ, RZ, R16 ;  /* 0x000000ffff0e2224 */ /* 0x001fe400078e0010 */
[----:B------:R-:W2:Y:S01]  /*27500*/  LDL R16, [R1+0x18b8] ;  /* 0x0018b80001107983 */ /* 0x000ea20000100800 */
[----:B----4-:R-:W-:-:S03]  /*27510*/  @P2 IMAD.MOV.U32 R15, RZ, RZ, R17 ;  /* 0x000000ffff0f2224 */ /* 0x010fc600078e0011 */
[----:B------:R-:W4:Y:S01]  /*27520*/  LDL R17, [R1+0x18b4] ;  /* 0x0018b40001117983 */ /* 0x000f220000100800 */
[----:B------:R-:W-:Y:S02]  /*27530*/  ISETP.GT.AND P3, PT, R4, 0x6d, PT ;  /* 0x0000006d0400780c */ /* 0x000fe40003f64270 */
[----:B------:R-:W-:Y:S02]  /*27540*/  PRMT R38, RZ, 0x7610, R38 ;  /* 0x00007610ff267816 */ /* 0x000fe40000000026 */
[----:B------:R-:W-:-:S04]  /*27550*/  PRMT R37, RZ, 0x7610, R37 ;  /* 0x00007610ff257816 */ /* 0x000fc80000000025 */
[----:B------:R3:W4:Y:S01]  /*27560*/  @P2 LDG.E.U16 R38, [R14.64] ;  /* 0x000000040e262981 */ /* 0x000722000c1e1500 */
[----:B------:R-:W-:Y:S02]  /*27570*/  ISETP.GT.AND P1, PT, R4, 0x6e, PT ;  /* 0x0000006e0400780c */ /* 0x000fe40003f24270 */
[----:B------:R-:W-:Y:S01]  /*27580*/  PRMT R34, RZ, 0x7610, R34 ;  /* 0x00007610ff227816 */ /* 0x000fe20000000022 */
[----:B---3--:R-:W-:Y:S02]  /*27590*/  @P2 IMAD.MOV.U32 R14, RZ, RZ, R23 ;  /* 0x000000ffff0e2224 */ /* 0x008fe400078e0017 */
[----:B------:R-:W-:-:S05]  /*275a0*/  @P2 IMAD.MOV.U32 R15, RZ, RZ, R25 ;  /* 0x000000ffff0f2224 */ /* 0x000fca00078e0019 */
[----:B------:R2:W3:Y:S01]  /*275b0*/  @P2 LDG.E.U16 R37, [R14.64] ;  /* 0x000000040e252981 */ /* 0x0004e2000c1e1500 */
[----:B------:R-:W-:Y:S01]  /*275c0*/  PRMT R33, RZ, 0x7610, R33 ;  /* 0x00007610ff217816 */ /* 0x000fe20000000021 */
[----:B--2---:R-:W-:Y:S02]  /*275d0*/  @P3 IMAD.MOV.U32 R14, RZ, RZ, R18 ;  /* 0x000000ffff0e3224 */ /* 0x004fe400078e0012 */
[----:B------:R-:W-:-:S05]  /*275e0*/  @P3 IMAD.MOV.U32 R15, RZ, RZ, R22 ;  /* 0x000000ffff0f3224 */ /* 0x000fca00078e0016 */
[----:B------:R0:W2:Y:S01]  /*275f0*/  @P3 LDG.E.U16 R34, [R14.64] ;  /* 0x000000040e223981 */ /* 0x0000a2000c1e1500 */
[----:B------:R-:W-:Y:S01]  /*27600*/  PRMT R32, RZ, 0x7610, R32 ;  /* 0x00007610ff207816 */ /* 0x000fe20000000020 */
[----:B0-----:R-:W-:Y:S02]  /*27610*/  @P3 IMAD.MOV.U32 R14, RZ, RZ, R19 ;  /* 0x000000ffff0e3224 */ /* 0x001fe400078e0013 */
[----:B------:R-:W-:-:S05]  /*27620*/  @P3 IMAD.MOV.U32 R15, RZ, RZ, R24 ;  /* 0x000000ffff0f3224 */ /* 0x000fca00078e0018 */
[----:B------:R0:W2:Y:S02]  /*27630*/  @P3 LDG.E.U16 R33, [R14.64] ;  /* 0x000000040e213981 */ /* 0x0000a4000c1e1500 */
[----:B0-----:R-:W-:Y:S02]  /*27640*/  @P1 IMAD.MOV.U32 R14, RZ, RZ, R20 ;  /* 0x000000ffff0e1224 */ /* 0x001fe400078e0014 */
[----:B------:R-:W-:-:S05]  /*27650*/  @P1 IMAD.MOV.U32 R15, RZ, RZ, R21 ;  /* 0x000000ffff0f1224 */ /* 0x000fca00078e0015 */
[----:B------:R-:W2:Y:S01]  /*27660*/  @P1 LDG.E.U16 R32, [R14.64] ;  /* 0x000000040e201981 */ /* 0x000ea2000c1e1500 */
[----:B------:R-:W-:-:S06]  /*27670*/  PRMT R13, RZ, 0x7610, R13 ;  /* 0x00007610ff0d7816 */ /* 0x000fcc000000000d */
[----:B----4-:R-:W4:Y:S04]  /*27680*/  @P1 LDG.E.U16 R13, [R16.64] ;  /* 0x00000004100d1981 */ /* 0x010f28000c1e1500 */
[----:B------:R-:W-:Y:S04]  /*27690*/  STL [R1+0x4148], R38 ;  /* 0x0041482601007387 */ /* 0x000fe80000100800 */
[----:B---3--:R-:W-:Y:S01]  /*276a0*/  STL [R1+0x414c], R37 ;  /* 0x00414c2501007387 */ /* 0x008fe20000100800 */
[----:B------:R-:W3:Y:S02]  /*276b0*/  LDL R23, [R1+0x188c] ;  /* 0x00188c0001177983 */ /* 0x000ee40000100800 */
[----:B------:R-:W3:Y:S02]  /*276c0*/  LDL R22, [R1+0x1890] ;  /* 0x0018900001167983 */ /* 0x000ee40000100800 */
[----:B------:R-:W3:Y:S01]  /*276d0*/  LDL R18, [R1+0x1888] ;  /* 0x0018880001127983 */ /* 0x000ee20000100800 */
[----:B------:R-:W3:Y:S04]  /*276e0*/  LDL R19, [R1+0x1884] ;  /* 0x0018840001137983 */ /* 0x000ee80000100800 */
[----:B------:R-:W3:Y:S04]  /*276f0*/  LDL R28, [R1+0x1850] ;  /* 0x00185000011c7983 */ /* 0x000ee80000100800 */
[----:B--2---:R-:W-:Y:S01]  /*27700*/  STL [R1+0x4150], R32 ;  /* 0x0041502001007387 */ /* 0x004fe20000100800 */
[----:B------:R-:W2:Y:S02]  /*27710*/  LDL R21, [R1+0x1844] ;  /* 0x0018440001157983 */ /* 0x000ea40000100800 */
[----:B------:R-:W2:Y:S02]  /*27720*/  LDL R20, [R1+0x1848] ;  /* 0x0018480001147983 */ /* 0x000ea40000100800 */
[----:B------:R-:W2:Y:S01]  /*27730*/  LDL R25, [R1+0x180c] ;  /* 0x00180c0001197983 */ /* 0x000ea20000100800 */
[----:B------:R-:W2:Y:S04]  /*27740*/  LDL R24, [R1+0x1810] ;  /* 0x0018100001187983 */ /* 0x000ea80000100800 */
[----:B------:R-:W2:Y:S04]  /*27750*/  LDL R29, [R1+0x184c] ;  /* 0x00184c00011d7983 */ /* 0x000ea80000100800 */
[----:B----4-:R0:W-:Y:S01]  /*27760*/  STL [R1+0x4154], R13 ;  /* 0x0041540d01007387 */ /* 0x0101e20000100800 */
[----:B------:R-:W4:Y:S02]  /*27770*/  LDL R27, [R1+0x1804] ;  /* 0x00180400011b7983 */ /* 0x000f240000100800 */
[----:B------:R-:W4:Y:S01]  /*27780*/  LDL R26, [R1+0x1808] ;  /* 0x00180800011a7983 */ /* 0x000f220000100800 */
[----:B------:R-:W-:-:S02]  /*27790*/  ISETP.GT.AND P2, PT, R4, 0x71, PT ;  /* 0x000000710400780c */ /* 0x000fc40003f44270 */
[C---:B------:R-:W-:Y:S02]  /*277a0*/  ISETP.GT.AND P3, PT, R4.reuse, 0x75, PT ;  /* 0x000000750400780c */ /* 0x040fe40003f64270 */
[----:B------:R-:W-:Y:S02]  /*277b0*/  PRMT R14, RZ, 0x7610, R14 ;  /* 0x00007610ff0e7816 */ /* 0x000fe4000000000e */
[----:B------:R-:W-:Y:S02]  /*277c0*/  ISETP.GT.AND P1, PT, R4, 0x79, PT ;  /* 0x000000790400780c */ /* 0x000fe40003f24270 */
[----:B------:R-:W-:Y:S01]  /*277d0*/  PRMT R15, RZ, 0x7610, R15 ;  /* 0x00007610ff0f7816 */ /* 0x000fe2000000000f */
[----:B------:R-:W4:Y:S04]  /*277e0*/  LDL R51, [R1+0x1874] ;  /* 0x0018740001337983 */ /* 0x000f280000100800 */
[----:B0-----:R-:W4:Y:S04]  /*277f0*/  LDL R13, [R1+0x1880] ;  /* 0x00188000010d7983 */ /* 0x001f280000100800 */
[----:B------:R-:W4:Y:S04]  /*27800*/  LDL R31, [R1+0x1878] ;  /* 0x00187800011f7983 */ /* 0x000f280000100800 */
[----:B------:R-:W4:Y:S01]  /*27810*/  LDL R30, [R1+0x1834] ;  /* 0x00183400011e7983 */ /* 0x000f220000100800 */
[----:B---3--:R-:W-:-:S02]  /*27820*/  @P2 IMAD.MOV.U32 R17, RZ, RZ, R23 ;  /* 0x000000ffff112224 */ /* 0x008fc400078e0017 */
[----:B------:R-:W-:Y:S01]  /*27830*/  @P2 IMAD.MOV.U32 R16, RZ, RZ, R22 ;  /* 0x000000ffff102224 */ /* 0x000fe200078e0016 */
[----:B------:R-:W3:Y:S04]  /*27840*/  LDL R23, [R1+0x17cc] ;  /* 0x0017cc0001177983 */ /* 0x000ee80000100800 */
[----:B------:R0:W3:Y:S04]  /*27850*/  @P2 LDG.E.U16 R15, [R18.64] ;  /* 0x00000004120f2981 */ /* 0x0000e8000c1e1500 */
[----:B------:R1:W3:Y:S04]  /*27860*/  @P2 LDG.E.U16 R14, [R16.64] ;  /* 0x00000004100e2981 */ /* 0x0002e8000c1e1500 */
[----:B------:R-:W3:Y:S01]  /*27870*/  LDL R22, [R1+0x17d0] ;  /* 0x0017d00001167983 */ /* 0x000ee20000100800 */
[----:B-1----:R-:W-:Y:S01]  /*27880*/  PRMT R17, RZ, 0x7610, R17 ;  /* 0x00007610ff117816 */ /* 0x002fe20000000011 */
[----:B0-----:R-:W-:-:S02]  /*27890*/  @P3 IMAD.MOV.U32 R18, RZ, RZ, R28 ;  /* 0x000000ffff123224 */ /* 0x001fc400078e001c */
[----:B------:R-:W3:Y:S01]  /*278a0*/  LDL R28, [R1+0x17c4] ;  /* 0x0017c400011c7983 */ /* 0x000ee20000100800 */
[----:B------:R-:W-:-:S03]  /*278b0*/  PRMT R16, RZ, 0x7610, R16 ;  /* 0x00007610ff107816 */ /* 0x000fc60000000010 */
[----:B--2---:R0:W2:Y:S02]  /*278c0*/  @P3 LDG.E.U16 R17, [R20.64] ;  /* 0x0000000414113981 */ /* 0x0040a4000c1e1500 */
[----:B0-----:R-:W-:Y:S02]  /*278d0*/  @P1 IMAD.MOV.U32 R21, RZ, RZ, R25 ;  /* 0x000000ffff151224 */ /* 0x001fe400078e0019 */
[----:B------:R-:W2:Y:S01]  /*278e0*/  LDL R25, [R1+0x17c8] ;  /* 0x0017c80001197983 */ /* 0x000ea20000100800 */
[----:B------:R-:W-:Y:S02]  /*278f0*/  @P1 IMAD.MOV.U32 R20, RZ, RZ, R24 ;  /* 0x000000ffff141224 */ /* 0x000fe400078e0018 */
[----:B------:R-:W2:Y:S02]  /*27900*/  LDL R24, [R1+0x187c] ;  /* 0x00187c0001187983 */ /* 0x000ea40000100800 */
[----:B------:R-:W-:Y:S01]  /*27910*/  @P3 IMAD.MOV.U32 R19, RZ, RZ, R29 ;  /* 0x000000ffff133224 */ /* 0x000fe200078e001d */
[----:B------:R-:W-:Y:S01]  /*27920*/  ISETP.GT.AND P2, PT, R4, 0x7d, PT ;  /* 0x0000007d0400780c */ /* 0x000fe20003f44270 */
[----:B------:R-:W2:Y:S04]  /*27930*/  LDL R29, [R1+0x1838] ;  /* 0x00183800011d7983 */ /* 0x000ea80000100800 */
[----:B------:R0:W2:Y:S02]  /*27940*/  @P3 LDG.E.U16 R16, [R18.64] ;  /* 0x0000000412103981 */ /* 0x0000a4000c1e1500 */
[----:B0-----:R-:W-:-:S06]  /*27950*/  PRMT R18, RZ, 0x7610, R18 ;  /* 0x00007610ff127816 */ /* 0x001fcc0000000012 */
[----:B------:R4:W2:Y:S02]  /*27960*/  @P1 LDG.E.U16 R18, [R20.64] ;  /* 0x0000000414121981 */ /* 0x0008a4000c1e1500 */
[----:B----4-:R-:W-:Y:S02]  /*27970*/  @P1 IMAD.MOV.U32 R21, RZ, RZ, R27 ;  /* 0x000000ffff151224 */ /* 0x010fe400078e001b */
[----:B------:R-:W-:Y:S01]  /*27980*/  @P1 IMAD.MOV.U32 R20, RZ, RZ, R26 ;  /* 0x000000ffff141224 */ /* 0x000fe200078e001a */
[----:B------:R-:W4:Y:S04]  /*27990*/  LDL R27, [R1+0x183c] ;  /* 0x00183c00011b7983 */ /* 0x000f280000100800 */
[----:B------:R-:W4:Y:S01]  /*279a0*/  LDL R26, [R1+0x1840] ;  /* 0x00184000011a7983 */ /* 0x000f220000100800 */
[----:B------:R-:W-:-:S06]  /*279b0*/  PRMT R19, RZ, 0x7610, R19 ;  /* 0x00007610ff137816 */ /* 0x000fcc0000000013 */
[----:B------:R0:W4:Y:S01]  /*279c0*/  @P1 LDG.E.U16 R19, [R20.64] ;  /* 0x0000000414131981 */ /* 0x000122000c1e1500 */
[----:B------:R-:W-:Y:S02]  /*279d0*/  ISETP.GT.AND P1, PT, R4, 0x72, PT ;  /* 0x000000720400780c */ /* 0x000fe40003f24270 */
[----:B0-----:R-:W-:Y:S02]  /*279e0*/  PRMT R20, RZ, 0x7610, R20 ;  /* 0x00007610ff147816 */ /* 0x001fe40000000014 */
[----:B------:R-:W-:-:S04]  /*279f0*/  PRMT R21, RZ, 0x7610, R21 ;  /* 0x00007610ff157816 */ /* 0x000fc80000000015 */
[----:B---3--:R0:W3:Y:S02]  /*27a00*/  @P2 LDG.E.U16 R20, [R22.64] ;  /* 0x0000000416142981 */ /* 0x0080e4000c1e1500 */
[----:B0-----:R-:W-:Y:S02]  /*27a10*/  @P2 IMAD.MOV.U32 R23, RZ, RZ, R28 ;  /* 0x000000ffff172224 */ /* 0x001fe400078e001c */
[----:B------:R-:W3:Y:S01]  /*27a20*/  LDL R28, [R1+0x17fc] ;  /* 0x0017fc00011c7983 */ /* 0x000ee20000100800 */
[----:B--2---:R-:W-:Y:S02]  /*27a30*/  @P2 IMAD.MOV.U32 R22, RZ, RZ, R25 ;  /* 0x000000ffff162224 */ /* 0x004fe400078e0019 */
[----:B------:R-:W-:Y:S02]  /*27a40*/  @P1 IMAD.MOV.U32 R25, RZ, RZ, R24 ;  /* 0x000000ffff191224 */ /* 0x000fe400078e0018 */
[----:B------:R-:W-:Y:S01]  /*27a50*/  @P1 IMAD.MOV.U32 R24, RZ, RZ, R13 ;  /* 0x000000ffff181224 */ /* 0x000fe200078e000d */
[----:B------:R0:W2:Y:S04]  /*27a60*/  @P2 LDG.E.U16 R21, [R22.64] ;  /* 0x0000000416152981 */ /* 0x0000a8000c1e1500 */
[----:B------:R-:W2:Y:S01]  /*27a70*/  LDL R13, [R1+0x1800] ;  /* 0x00180000010d7983 */ /* 0x000ea20000100800 */
[----:B0-----:R-:W-:-:S02]  /*27a80*/  PRMT R22, RZ, 0x7610, R22 ;  /* 0x00007610ff167816 */ /* 0x001fc40000000016 */
[----:B------:R-:W-:-:S04]  /*27a90*/  PRMT R23, RZ, 0x7610, R23 ;  /* 0x00007610ff177816 */ /* 0x000fc80000000017 */
[----:B------:R0:W2:Y:S01]  /*27aa0*/  @P1 LDG.E.U16 R22, [R24.64] ;  /* 0x0000000418161981 */ /* 0x0000a2000c1e1500 */
[----:B------:R-:W-:Y:S01]  /*27ab0*/  ISETP.GT.AND P2, PT, R4, 0x76, PT ;  /* 0x000000760400780c */ /* 0x000fe20003f44270 */
[----:B0-----:R-:W-:Y:S02]  /*27ac0*/  @P1 IMAD.MOV.U32 R24, RZ, RZ, R31 ;  /* 0x000000ffff181224 */ /* 0x001fe400078e001f */
[----:B------:R-:W-:-:S05]  /*27ad0*/  @P1 IMAD.MOV.U32 R25, RZ, RZ, R51 ;  /* 0x000000ffff191224 */ /* 0x000fca00078e0033 */
[----:B------:R0:W3:Y:S02]  /*27ae0*/  @P1 LDG.E.U16 R23, [R24.64] ;  /* 0x0000000418171981 */ /* 0x0000e4000c1e1500 */
[----:B0-----:R-:W-:-:S06]  /*27af0*/  PRMT R24, RZ, 0x7610, R24 ;  /* 0x00007610ff187816 */ /* 0x001fcc0000000018 */
[----:B----4-:R0:W4:Y:S01]  /*27b00*/  @P2 LDG.E.U16 R24, [R26.64] ;  /* 0x000000041a182981 */ /* 0x010122000c1e1500 */
[----:B------:R-:W-:Y:S01]  /*27b10*/  PRMT R25, RZ, 0x7610, R25 ;  /* 0x00007610ff197816 */ /* 0x000fe20000000019 */
[----:B0-----:R-:W-:Y:S02]  /*27b20*/  @P2 IMAD.MOV.U32 R26, RZ, RZ, R29 ;  /* 0x000000ffff1a2224 */ /* 0x001fe400078e001d */
[----:B------:R-:W-:-:S05]  /*27b30*/  @P2 IMAD.MOV.U32 R27, RZ, RZ, R30 ;  /* 0x000000ffff1b2224 */ /* 0x000fca00078e001e */
[----:B------:R0:W4:Y:S04]  /*27b40*/  @P2 LDG.E.U16 R25, [R26.64] ;  /* 0x000000041a192981 */ /* 0x000128000c1e1500 */
[----:B--2---:R-:W-:Y:S04]  /*27b50*/  STL [R1+0x4158], R22 ;  /* 0x0041581601007387 */ /* 0x004fe80000100800 */
[----:B---3--:R1:W-:Y:S01]  /*27b60*/  STL [R1+0x415c], R23 ;  /* 0x00415c1701007387 */ /* 0x0083e20000100800 */
[----:B------:R-:W2:Y:S03]  /*27b70*/  LDL R31, [R1+0x17f4] ;  /* 0x0017f400011f7983 */ /* 0x000ea60000100800 */
[----:B-1----:R-:W3:Y:S04]  /*27b80*/  LDL R23, [R1+0x17f8] ;  /* 0x0017f80001177983 */ /* 0x002ee80000100800 */
[----:B----4-:R1:W-:Y:S01]  /*27b90*/  STL [R1+0x4160], R24 ;  /* 0x0041601801007387 */ /* 0x0103e20000100800 */
[----:B------:R-:W4:Y:S01]  /*27ba0*/  LDL R30, [R1+0x17c0] ;  /* 0x0017c000011e7983 */ /* 0x000f220000100800 */
[----:B------:R-:W-:-:S02]  /*27bb0*/  ISETP.GT.AND P1, PT, R4, 0x7a, PT ;  /* 0x0000007a0400780c */ /* 0x000fc40003f24270 */
[----:B0-----:R-:W-:Y:S02]  /*27bc0*/  PRMT R26, RZ, 0x7610, R26 ;  /* 0x00007610ff1a7816 */ /* 0x001fe4000000001a */
[----:B------:R-:W-:-:S09]  /*27bd0*/  ISETP.GT.AND P2, PT, R4, 0x7e, PT ;  /* 0x0000007e0400780c */ /* 0x000fd20003f44270 */
[----:B------:R-:W-:Y:S02]  /*27be0*/  @P1 IMAD.MOV.U32 R29, RZ, RZ, R28 ;  /* 0x000000ffff1d1224 */ /* 0x000fe400078e001c */
[----:B------:R-:W-:-:S05]  /*27bf0*/  @P1 IMAD.MOV.U32 R28, RZ, RZ, R13 ;  /* 0x000000ffff1c1224 */ /* 0x000fca00078e000d */
[----:B------:R2:W4:Y:S01]  /*27c00*/  @P1 LDG.E.U16 R26, [R28.64] ;  /* 0x000000041c1a1981 */ /* 0x000522000c1e1500 */
[----:B------:R-:W-:-:S03]  /*27c10*/  PRMT R27, RZ, 0x7610, R27 ;  /* 0x00007610ff1b7816 */ /* 0x000fc6000000001b */
[----:B------:R-:W-:Y:S01]  /*27c20*/  STL [R1+0x4164], R25 ;  /* 0x0041641901007387 */ /* 0x000fe20000100800 */
[----:B------:R-:W4:Y:S02]  /*27c30*/  LDL R53, [R1+0x17b4] ;  /* 0x0017b40001357983 */ /* 0x000f240000100800 */
[----:B------:R-:W4:Y:S02]  /*27c40*/  LDL R13, [R1+0x17b8] ;  /* 0x0017b800010d7983 */ /* 0x000f240000100800 */
[----:B--2---:R-:W-:Y:S02]  /*27c50*/  @P1 IMAD.MOV.U32 R29, RZ, RZ, R31 ;  /* 0x000000ffff1d1224 */ /* 0x004fe400078e001f */
[----:B------:R-:W-:Y:S02]  /*27c60*/  @P2 IMAD.MOV.U32 R31, RZ, RZ, R3 ;  /* 0x000000ffff1f2224 */ /* 0x000fe400078e0003 */
[----:B---3--:R-:W-:-:S05]  /*27c70*/  @P1 IMAD.MOV.U32 R28, RZ, RZ, R23 ;  /* 0x000000ffff1c1224 */ /* 0x008fca00078e0017 */
[----:B------:R0:W2:Y:S02]  /*27c80*/  @P1 LDG.E.U16 R27, [R28.64] ;  /* 0x000000041c1b1981 */ /* 0x0000a4000c1e1500 */
[----:B0-----:R-:W-:-:S06]  /*27c90*/  PRMT R28, RZ, 0x7610, R28 ;  /* 0x00007610ff1c7816 */ /* 0x001fcc000000001c */
[----:B----4-:R0:W3:Y:S01]  /*27ca0*/  @P2 LDG.E.U16 R28, [R30.64] ;  /* 0x000000041e1c2981 */ /* 0x0100e2000c1e1500 */
[----:B------:R-:W-:-:S03]  /*27cb0*/  PRMT R29, RZ, 0x7610, R29 ;  /* 0x00007610ff1d7816 */ /* 0x000fc6000000001d */
[----:B------:R-:W-:Y:S01]  /*27cc0*/  STL [R1+0x4168], R26 ;  /* 0x0041681a01007387 */ /* 0x000fe20000100800 */
[----:B------:R-:W4:Y:S02]  /*27cd0*/  LDL R55, [R1+0x1964] ;  /* 0x0019640001377983 */ /* 0x000f240000100800 */
[----:B------:R-:W4:Y:S02]  /*27ce0*/  LDL R51, [R1+0x1968] ;  /* 0x0019680001337983 */ /* 0x000f240000100800 */
[----:B0-----:R-:W-:Y:S02]  /*27cf0*/  @P2 IMAD.MOV.U32 R31, RZ, RZ, R53 ;  /* 0x000000ffff1f2224 */ /* 0x001fe400078e0035 */
[----:B------:R-:W-:Y:S01]  /*27d00*/  @P2 IMAD.MOV.U32 R30, RZ, RZ, R13 ;  /* 0x000000ffff1e2224 */ /* 0x000fe200078e000d */
[----:B-1----:R-:W4:Y:S04]  /*27d10*/  LDL R24, [R1+0x192c] ;  /* 0x00192c0001187983 */ /* 0x002f280000100800 */
[----:B------:R-:W4:Y:S04]  /*27d20*/  LDL R23, [R1+0x1930] ;  /* 0x0019300001177983 */ /* 0x000f280000100800 */
[----:B------:R4:W4:Y:S04]  /*27d30*/  @P2 LDG.E.U16 R29, [R30.64] ;  /* 0x000000041e1d2981 */ /* 0x000928000c1e1500 */
[----:B--2---:R-:W-:Y:S01]  /*27d40*/  STL [R1+0x416c], R27 ;  /* 0x00416c1b01007387 */ /* 0x004fe20000100800 */
[----:B------:R0:W-:Y:S03]  /*27d50*/  STL [R1+0x2378], R3 ;  /* 0x0023780301007387 */ /* 0x0001e60000100800 */
[----:B---3--:R-:W-:Y:S01]  /*27d60*/  STL [R1+0x4170], R28 ;  /* 0x0041701c01007387 */ /* 0x008fe20000100800 */
[----:B------:R-:W2:Y:S02]  /*27d70*/  LDL R13, [R1+0x1924] ;  /* 0x00192400010d7983 */ /* 0x000ea40000100800 */
[----:B0-----:R-:W3:Y:S01]  /*27d80*/  LDL R3, [R1+0x1928] ;  /* 0x0019280001037983 */ /* 0x001ee20000100800 */
[----:B------:R-:W-:-:S02]  /*27d90*/  PRMT R50, RZ, 0x7610, R50 ;  /* 0x00007610ff327816 */ /* 0x000fc40000000032 */
[----:B------:R-:W-:Y:S02]  /*27da0*/  ISETP.GT.AND P1, PT, R4, 0x67, PT ;  /* 0x000000670400780c */ /* 0x000fe40003f24270 */
[----:B------:R-:W-:Y:S01]  /*27db0*/  PRMT R54, RZ, 0x7610, R54 ;  /* 0x00007610ff367816 */ /* 0x000fe20000000036 */
[----:B------:R-:W3:Y:S04]  /*27dc0*/  LDL R53, [R1+0x18ec] ;  /* 0x0018ec0001357983 */ /* 0x000ee80000100800 */
[----:B------:R-:W3:Y:S01]  /*27dd0*/  LDL R27, [R1+0x18f0] ;  /* 0x0018f000011b7983 */ /* 0x000ee20000100800 */
[----:B----4-:R-:W-:Y:S02]  /*27de0*/  @P0 IMAD.MOV.U32 R31, RZ, RZ, R55 ;  /* 0x000000ffff1f0224 */ /* 0x010fe400078e0037 */
[----:B------:R-:W-:-:S05]  /*27df0*/  @P0 IMAD.MOV.U32 R30, RZ, RZ, R51 ;  /* 0x000000ffff1e0224 */ /* 0x000fca00078e0033 */
[----:B------:R0:W4:Y:S04]  /*27e00*/  @P0 LDG.E.U16 R50, [R30.64] ;  /* 0x000000041e320981 */ /* 0x000128000c1e1500 */
[----:B------:R1:W-:Y:S01]  /*27e10*/  STL [R1+0x4174], R29 ;  /* 0x0041741d01007387 */ /* 0x0003e20000100800 */
[----:B------:R-:W4:Y:S02]  /*27e20*/  LDL R51, [R1+0x18e4] ;  /* 0x0018e40001337983 */ /* 0x000f240000100800 */
[----:B0-----:R-:W-:Y:S02]  /*27e30*/  @P1 IMAD.MOV.U32 R30, RZ, RZ, R23 ;  /* 0x000000ffff1e1224 */ /* 0x001fe400078e0017 */
[----:B------:R-:W-:Y:S01]  /*27e40*/  @P1 IMAD.MOV.U32 R31, RZ, RZ, R24 ;  /* 0x000000ffff1f1224 */ /* 0x000fe200078e0018 */
[----:B-1----:R-:W-:-:S04]  /*27e50*/  PRMT R29, RZ, 0x7610, R29 ;  /* 0x00007610ff1d7816 */ /* 0x002fc8000000001d */
[----:B------:R2:W4:Y:S02]  /*27e60*/  @P1 LDG.E.U16 R54, [R30.64] ;  /* 0x000000041e361981 */ /* 0x000524000c1e1500 */
[----:B--2---:R-:W-:Y:S02]  /*27e70*/  @P1 IMAD.MOV.U32 R31, RZ, RZ, R13 ;  /* 0x000000ffff1f1224 */ /* 0x004fe400078e000d */
[----:B---3--:R-:W-:-:S05]  /*27e80*/  @P1 IMAD.MOV.U32 R30, RZ, RZ, R3 ;  /* 0x000000ffff1e1224 */ /* 0x008fca00078e0003 */
[----:B------:R0:W2:Y:S01]  /*27e90*/  @P1 LDG.E.U16 R29, [R30.64] ;  /* 0x000000041e1d1981 */ /* 0x0000a2000c1e1500 */
[----:B------:R-:W-:-:S03]  /*27ea0*/  ISETP.GT.AND P0, PT, R4, 0x6b, PT ;  /* 0x0000006b0400780c */ /* 0x000fc60003f04270 */
[----:B----4-:R1:W-:Y:S01]  /*27eb0*/  STL [R1+0x25c], R50 ;  /* 0x00025c3201007387 */ /* 0x0103e20000100800 */
[----:B------:R-:W3:Y:S02]  /*27ec0*/  LDL R24, [R1+0x18ac] ;  /* 0x0018ac0001187983 */ /* 0x000ee40000100800 */
[----:B------:R-:W4:Y:S02]  /*27ed0*/  LDL R23, [R1+0x18b0] ;  /* 0x0018b00001177983 */ /* 0x000f240000100800 */
[----:B------:R-:W3:Y:S01]  /*27ee0*/  LDL R13, [R1+0x18a4] ;  /* 0x0018a400010d7983 */ /* 0x000ee20000100800 */
[----:B------:R-:W3:Y:S04]  /*27ef0*/  LDL R3, [R1+0x18a8] ;  /* 0x0018a80001037983 */ /* 0x000ee80000100800 */
[----:B-1----:R-:W3:Y:S01]  /*27f00*/  LDL R50, [R1+0x18e8] ;  /* 0x0018e80001327983 */ /* 0x002ee20000100800 */
[----:B0-----:R-:W-:-:S03]  /*27f10*/  @P0 IMAD.MOV.U32 R30, RZ, RZ, R27 ;  /* 0x000000ffff1e0224 */ /* 0x001fc600078e001b */
[----:B--2---:R0:W-:Y:S01]  /*27f20*/  STL [R1+0x244], R29 ;  /* 0x0002441d01007387 */ /* 0x0041e20000100800 */
[----:B------:R-:W2:Y:S03]  /*27f30*/  LDL R27, [R1+0x1870] ;  /* 0x00187000011b7983 */ /* 0x000ea60000100800 */
[----:B0-----:R-:W2:Y:S01]  /*27f40*/  LDL R29, [R1+0x186c] ;  /* 0x00186c00011d7983 */ /* 0x001ea20000100800 */
[----:B------:R-:W-:Y:S02]  /*27f50*/  PRMT R52, RZ, 0x7610, R52 ;  /* 0x00007610ff347816 */ /* 0x000fe40000000034 */
[----:B------:R-:W-:Y:S01]  /*27f60*/  ISETP.GT.AND P1, PT, R4, 0x6f, PT ;  /* 0x0000006f0400780c */ /* 0x000fe20003f24270 */
[----:B------:R-:W-:Y:S01]  /*27f70*/  @P0 IMAD.MOV.U32 R31, RZ, RZ, R53 ;  /* 0x000000ffff1f0224 */ /* 0x000fe200078e0035 */
[----:B------:R-:W-:-:S04]  /*27f80*/  PRMT R43, RZ, 0x7610, R43 ;  /* 0x00007610ff2b7816 */ /* 0x000fc8000000002b */
[----:B------:R0:W2:Y:S01]  /*27f90*/  @P0 LDG.E.U16 R52, [R30.64] ;  /* 0x000000041e340981 */ /* 0x0000a2000c1e1500 */
[----:B------:R-:W-:Y:S01]  /*27fa0*/  PRMT R38, RZ, 0x7610, R38 ;  /* 0x00007610ff267816 */ /* 0x000fe20000000026 */
[----:B0-----:R-:W-:Y:S02]  /*27fb0*/  @P0 IMAD.MOV.U32 R31, RZ, RZ, R51 ;  /* 0x000000ffff1f0224 */ /* 0x001fe400078e0033 */
[----:B---3--:R-:W-:-:S05]  /*27fc0*/  @P0 IMAD.MOV.U32 R30, RZ, RZ, R50 ;  /* 0x000000ffff1e0224 */ /* 0x008fca00078e0032 */
[----:B------:R4:W3:Y:S01]  /*27fd0*/  @P0 LDG.E.U16 R43, [R30.64] ;  /* 0x000000041e2b0981 */ /* 0x0008e2000c1e1500 */
[----:B------:R-:W-:Y:S02]  /*27fe0*/  ISETP.GT.AND P0, PT, R4, 0x73, PT ;  /* 0x000000730400780c */ /* 0x000fe40003f04270 */
[----:B------:R-:W-:Y:S01]  /*27ff0*/  PRMT R32, RZ, 0x7610, R32 ;  /* 0x00007610ff207816 */ /* 0x000fe20000000020 */
[----:B----4-:R-:W-:Y:S02]  /*28000*/  @P1 IMAD.MOV.U32 R30, RZ, RZ, R23 ;  /* 0x000000ffff1e1224 */ /* 0x010fe400078e0017 */
[----:B------:R-:W-:Y:S01]  /*28010*/  @P1 IMAD.MOV.U32 R31, RZ, RZ, R24 ;  /* 0x000000ffff1f1224 */ /* 0x000fe200078e0018 */
[----:B------:R-:W-:Y:S01]  /*28020*/  PRMT R26, RZ, 0x7610, R26 ;  /* 0x00007610ff1a7816 */ /* 0x000fe2000000001a */
[----:B------:R-:W4:Y:S04]  /*28030*/  LDL R24, [R1+0x1864] ;  /* 0x0018640001187983 */ /* 0x000f280000100800 */
[----:B------:R0:W4:Y:S04]  /*28040*/  @P1 LDG.E.U16 R38, [R30.64] ;  /* 0x000000041e261981 */ /* 0x000128000c1e1500 */
[----:B------:R-:W4:Y:S01]  /*28050*/  LDL R23, [R1+0x1868] ;  /* 0x0018680001177983 */ /* 0x000f220000100800 */
[----:B0-----:R-:W-:-:S02]  /*28060*/  @P1 IMAD.MOV.U32 R30, RZ, RZ, R3 ;  /* 0x000000ffff1e1224 */ /* 0x001fc400078e0003 */
[----:B------:R-:W-:Y:S01]  /*28070*/  @P1 IMAD.MOV.U32 R31, RZ, RZ, R13 ;  /* 0x000000ffff1f1224 */ /* 0x000fe200078e000d */
[----:B------:R-:W4:Y:S04]  /*28080*/  LDL R3, [R1+0x1830] ;  /* 0x0018300001037983 */ /* 0x000f280000100800 */
[----:B------:R-:W4:Y:S04]  /*28090*/  LDL R13, [R1+0x182c] ;  /* 0x00182c00010d7983 */ /* 0x000f280000100800 */
[----:B------:R2:W4:Y:S02]  /*280a0*/  @P1 LDG.E.U16 R32, [R30.64] ;  /* 0x000000041e201981 */ /* 0x000524000c1e1500 */
[----:B--2---:R-:W-:-:S02]  /*280b0*/  @P0 IMAD.MOV.U32 R30, RZ, RZ, R27 ;  /* 0x000000ffff1e0224 */ /* 0x004fc400078e001b */
[----:B------:R-:W-:-:S05]  /*280c0*/  @P0 IMAD.MOV.U32 R31, RZ, RZ, R29 ;  /* 0x000000ffff1f0224 */ /* 0x000fca00078e001d */
[----:B------:R0:W2:Y:S01]  /*280d0*/  @P0 LDG.E.U16 R26, [R30.64] ;  /* 0x000000041e1a0981 */ /* 0x0000a2000c1e1500 */
[----:B------:R-:W-:-:S03]  /*280e0*/  ISETP.GT.AND P1, PT, R4, 0x77, PT ;  /* 0x000000770400780c */ /* 0x000fc60003f24270 */
[----:B---3--:R1:W-:Y:S04]  /*280f0*/  STL [R1+0x22c], R43 ;  /* 0x00022c2b01007387 */ /* 0x0083e80000100800 */
[----:B-1----:R-:W3:Y:S01]  /*28100*/  LDL R43, [R1+0x1824] ;  /* 0x00182400012b7983 */ /* 0x002ee20000100800 */
[----:B------:R-:W-:Y:S03]  /*28110*/  STL [R1+0x250], R54 ;  /* 0x0002503601007387 */ /* 0x000fe60000100800 */
[----:B----4-:R1:W-:Y:S04]  /*28120*/  STL [R1+0x220], R38 ;  /* 0x0002202601007387 */ /* 0x0103e80000100800 */
[----:B-1----:R-:W4:Y:S04]  /*28130*/  LDL R38, [R1+0x1828] ;  /* 0x0018280001267983 */ /* 0x002f280000100800 */
[----:B------:R1:W-:Y:S01]  /*28140*/  STL [R1+0x21c], R32 ;  /* 0x00021c2001007387 */ /* 0x0003e20000100800 */
[----:B------:R-:W4:Y:S02]  /*28150*/  LDL R29, [R1+0x17f0] ;  /* 0x0017f000011d7983 */ /* 0x000f240000100800 */
[----:B------:R-:W4:Y:S01]  /*28160*/  LDL R27, [R1+0x17e4] ;  /* 0x0017e400011b7983 */ /* 0x000f220000100800 */
[----:B-1----:R-:W4:Y:S01]  /*28170*/  LDL R32, [R1+0x17ec] ;  /* 0x0017ec0001207983 */ /* 0x002f220000100800 */
[----:B------:R-:W-:Y:S01]  /*28180*/  PRMT R49, RZ, 0x7610, R49 ;  /* 0x00007610ff317816 */ /* 0x000fe20000000031 */
[----:B0-----:R-:W-:-:S02]  /*28190*/  @P0 IMAD.MOV.U32 R30, RZ, RZ, R23 ;  /* 0x000000ffff1e0224 */ /* 0x001fc400078e0017 */
[----:B------:R-:W-:-:S05]  /*281a0*/  @P0 IMAD.MOV.U32 R31, RZ, RZ, R24 ;  /* 0x000000ffff1f0224 */ /* 0x000fca00078e0018 */
[----:B------:R0:W4:Y:S02]  /*281b0*/  @P0 LDG.E.U16 R49, [R30.64] ;  /* 0x000000041e310981 */ /* 0x000124000c1e1500 */
[----:B0-----:R-:W-:Y:S02]  /*281c0*/  @P1 IMAD.MOV.U32 R30, RZ, RZ, R3 ;  /* 0x000000ffff1e1224 */ /* 0x001fe400078e0003 */
[----:B------:R-:W-:Y:S01]  /*281d0*/  @P1 IMAD.MOV.U32 R31, RZ, RZ, R13 ;  /* 0x000000ffff1f1224 */ /* 0x000fe200078e000d */
[----:B--2---:R0:W-:Y:S04]  /*281e0*/  STL [R1+0x210], R26 ;  /* 0x0002101a01007387 */ /* 0x0041e80000100800 */
[----:B0-----:R-:W2:Y:S01]  /*281f0*/  LDL R26, [R1+0x17e8] ;  /* 0x0017e800011a7983 */ /* 0x001ea20000100800 */
[----:B------:R-:W-:Y:S02]  /*28200*/  STL [R1+0x238], R52 ;  /* 0x0002383401007387 */ /* 0x000fe40000100800 */
[----:B------:R-:W2:Y:S02]  /*28210*/  LDL R24, [R1+0x17ac] ;  /* 0x0017ac0001187983 */ /* 0x000ea40000100800 */
[----:B------:R-:W2:Y:S01]  /*28220*/  LDL R23, [R1+0x17b0] ;  /* 0x0017b00001177983 */ /* 0x000ea20000100800 */
[----:B------:R-:W2:Y:S04]  /*28230*/  LDL R13, [R1+0x17a4] ;  /* 0x0017a400010d7983 */ /* 0x000ea80000100800 */
[----:B------:R-:W2:Y:S01]  /*28240*/  LDL R3, [R1+0x17a8] ;  /* 0x0017a80001037983 */ /* 0x000ea20000100800 */
[----:B------:R-:W-:-:S06]  /*28250*/  PRMT R44, RZ, 0x7610, R44 ;  /* 0x00007610ff2c7816 */ /* 0x000fcc000000002c */
[----:B------:R3:W2:Y:S01]  /*28260*/  @P1 LDG.E.U16 R44, [R30.64] ;  /* 0x000000041e2c1981 */ /* 0x0006a2000c1e1500 */
[----:B------:R-:W-:Y:S02]  /*28270*/  ISETP.GT.AND P0, PT, R4, 0x7b, PT ;  /* 0x0000007b0400780c */ /* 0x000fe40003f04270 */
[----:B------:R-:W-:Y:S02]  /*28280*/  PRMT R37, RZ, 0x7610, R37 ;  /* 0x00007610ff257816 */ /* 0x000fe40000000025 */
[----:B------:R-:W-:Y:S01]  /*28290*/  PRMT R28, RZ, 0x7610, R28 ;  /* 0x00007610ff1c7816 */ /* 0x000fe2000000001c */
[----:B---3--:R-:W-:Y:S02]  /*282a0*/  @P1 IMAD.MOV.U32 R31, RZ, RZ, R43 ;  /* 0x000000ffff1f1224 */ /* 0x008fe400078e002b */
[----:B----4-:R-:W-:-:S05]  /*282b0*/  @P1 IMAD.MOV.U32 R30, RZ, RZ, R38 ;  /* 0x000000ffff1e1224 */ /* 0x010fca00078e0026 */
[----:B------:R0:W3:Y:S01]  /*282c0*/  @P1 LDG.E.U16 R37, [R30.64] ;  /* 0x000000041e251981 */ /* 0x0000e2000c1e1500 */
[----:B------:R-:W-:Y:S02]  /*282d0*/  ISETP.GT.AND P1, PT, R4, 0x7f, PT ;  /* 0x0000007f0400780c */ /* 0x000fe40003f24270 */
[----:B------:R-:W-:Y:S01]  /*282e0*/  PRMT R25, RZ, 0x7610, R25 ;  /* 0x00007610ff197816 */ /* 0x000fe20000000019 */
[----:B0-----:R-:W-:Y:S02]  /*282f0*/  @P0 IMAD.MOV.U32 R30, RZ, RZ, R29 ;  /* 0x000000ffff1e0224 */ /* 0x001fe400078e001d */
[----:B------:R-:W-:-:S05]  /*28300*/  @P0 IMAD.MOV.U32 R31, RZ, RZ, R32 ;  /* 0x000000ffff1f0224 */ /* 0x000fca00078e0020 */
[----:B------:R0:W4:Y:S01]  /*28310*/  @P0 LDG.E.U16 R28, [R30.64] ;  /* 0x000000041e1c0981 */ /* 0x000122000c1e1500 */
[----:B------:R-:W-:Y:S01]  /*28320*/  PRMT R22, RZ, 0x7610, R22 ;  /* 0x00007610ff167816 */ /* 0x000fe20000000016 */
[----:B0-----:R-:W-:Y:S01]  /*28330*/  @P0 IMAD.MOV.U32 R31, RZ, RZ, R27 ;  /* 0x000000ffff1f0224 */ /* 0x001fe200078e001b */
[----:B------:R-:W-:Y:S01]  /*28340*/  PRMT R2, RZ, 0x7610, R2 ;  /* 0x00007610ff027816 */ /* 0x000fe20000000002 */
[----:B--2---:R-:W-:-:S05]  /*28350*/  @P0 IMAD.MOV.U32 R30, RZ, RZ, R26 ;  /* 0x000000ffff1e0224 */ /* 0x004fca00078e001a */
[----:B------:R0:W2:Y:S02]  /*28360*/  @P0 LDG.E.U16 R25, [R30.64] ;  /* 0x000000041e190981 */ /* 0x0000a4000c1e1500 */
[----:B0-----:R-:W-:Y:S02]  /*28370*/  @P1 IMAD.MOV.U32 R30, RZ, RZ, R23 ;  /* 0x000000ffff1e1224 */ /* 0x001fe400078e0017 */
[----:B------:R-:W-:-:S05]  /*28380*/  @P1 IMAD.MOV.U32 R31, RZ, RZ, R24 ;  /* 0x000000ffff1f1224 */ /* 0x000fca00078e0018 */
[----:B------:R0:W2:Y:S02]  /*28390*/  @P1 LDG.E.U16 R22, [R30.64] ;  /* 0x000000041e161981 */ /* 0x0000a4000c1e1500 */
[----:B0-----:R-:W-:Y:S02]  /*283a0*/  @P1 IMAD.MOV.U32 R30, RZ, RZ, R3 ;  /* 0x000000ffff1e1224 */ /* 0x001fe400078e0003 */
[----:B------:R-:W-:-:S05]  /*283b0*/  @P1 IMAD.MOV.U32 R31, RZ, RZ, R13 ;  /* 0x000000ffff1f1224 */ /* 0x000fca00078e000d */
[----:B------:R-:W2:Y:S04]  /*283c0*/  @P1 LDG.E.U16 R2, [R30.64] ;  /* 0x000000041e021981 */ /* 0x000ea8000c1e1500 */
[----:B------:R0:W-:Y:S04]  /*283d0*/  STL [R1+0x1f8], R44 ;  /* 0x0001f82c01007387 */ /* 0x0001e80000100800 */
[----:B------:R-:W1:Y:S01]  /*283e0*/  S2R R0, SR_TID.X ;  /* 0x0000000000007919 */ /* 0x000e620000002100 */
[----:B------:R-:W-:Y:S06]  /*283f0*/  BAR.SYNC.DEFER_BLOCKING 0x0 ;  /* 0x0000000000007b1d */ /* 0x000fec0000010000 */
[----:B0-----:R-:W3:Y:S01]  /*28400*/  LDL.LU R44, [R1+0x27c] ;  /* 0x00027c00012c7983 */ /* 0x001ee20000300800 */
[----:B------:R0:W-:Y:S03]  /*28410*/  STL [R1+0x204], R49 ;  /* 0x0002043101007387 */ /* 0x0001e60000100800 */
[----:B0-----:R-:W4:Y:S01]  /*28420*/  LDL.LU R49, [R1+0x278] ;  /* 0x0002780001317983 */ /* 0x001f220000300800 */
[----:B------:R-:W4:Y:S02]  /*28430*/  LDL.LU R50, [R1+0x258] ;  /* 0x0002580001327983 */ /* 0x000f240000300800 */
[----:B------:R-:W4:Y:S02]  /*28440*/  LDL.LU R51, [R1+0x254] ;  /* 0x0002540001337983 */ /* 0x000f240000300800 */
[----:B------:R-:W4:Y:S01]  /*28450*/  LDL.LU R52, [R1+0x218] ;  /* 0x0002180001347983 */ /* 0x000f220000300800 */
[----:B------:R-:W4:Y:S01]  /*28460*/  LDL.LU R53, [R1+0x214] ;  /* 0x0002140001357983 */ /* 0x000f220000300800 */
        /* <DEDUP_REMOVED lines=8> */
[----:B-1----:R-:W-:-:S03]  /*284f0*/  LOP3.LUT R0, R0, 0x1f, RZ, 0xc0, !PT ;  /* 0x0000001f00007812 */ /* 0x002fc600078ec0ff */
[----:B------:R-:W0:Y:S02]  /*28500*/  S2R R38, SR_TID.X ;  /* 0x0000000000267919 */ /* 0x000e240000002100 */
[----:B------:R-:W-:Y:S02]  /*28510*/  IMAD.SHL.U32 R0, R0, 0x2, RZ ;  /* 0x0000000200007824 */ /* 0x000fe400078e00ff */
[----:B--2---:R1:W-:Y:S04]  /*28520*/  STL [R1+0x1cc], R2 ;  /* 0x0001cc0201007387 */ /* 0x0043e80000100800 */
[----:B-1----:R-:W2:Y:S01]  /*28530*/  LDL.LU R2, [R1+0x178] ;  /* 0x0001780001027983 */ /* 0x002ea20000300800 */
[----:B------:R-:W-:Y:S02]  /*28540*/  STL [R1+0x3fc8], R31 ;  /* 0x003fc81f01007387 */ /* 0x000fe40000100800 */
[----:B------:R-:W-:Y:S02]  /*28550*/  STL [R1+0x3fd0], R31 ;  /* 0x003fd01f01007387 */ /* 0x000fe40000100800 */
[----:B---3--:R-:W-:Y:S01]  /*28560*/  STL [R1+0x1f4], R37 ;  /* 0x0001f42501007387 */ /* 0x008fe20000100800 */
[----:B------:R-:W-:Y:S01]  /*28570*/  STL [R1+0x3fd8], R31 ;  /* 0x003fd81f01007387 */ /* 0x000fe20000100800 */
[----:B------:R-:W-:Y:S02]  /*28580*/  STL [R1+0x3fe0], R31 ;  /* 0x003fe01f01007387 */ /* 0x000fe40000100800 */
[----:B------:R-:W-:Y:S02]  /*28590*/  STL [R1+0x3fe8], R31 ;  /* 0x003fe81f01007387 */ /* 0x000fe40000100800 */
[----:B----4-:R-:W-:Y:S01]  /*285a0*/  STL [R1+0x1e8], R28 ;  /* 0x0001e81c01007387 */ /* 0x010fe20000100800 */
[----:B------:R-:W-:Y:S01]  /*285b0*/  STL [R1+0x3ff0], R31 ;  /* 0x003ff01f01007387 */ /* 0x000fe20000100800 */
[----:B------:R-:W-:Y:S02]  /*285c0*/  STL [R1+0x3ff8], R31 ;  /* 0x003ff81f01007387 */ /* 0x000fe40000100800 */
[----:B------:R-:W-:Y:S02]  /*285d0*/  STL [R1+0x4000], R31 ;  /* 0x0040001f01007387 */ /* 0x000fe40000100800 */
[----:B------:R-:W-:Y:S01]  /*285e0*/  STL [R1+0x4008], R31 ;  /* 0x0040081f01007387 */ /* 0x000fe20000100800 */
        /* <DEDUP_REMOVED lines=36> */
[----:B------:R1:W-:Y:S04]  /*28830*/  STS.U16 [R0+0x8200], R51 ;  /* 0x0082003300007388 */ /* 0x0003e80000000400 */
[----:B------:R3:W-:Y:S04]  /*28840*/  STS.U16 [R0+0x8400], R52 ;  /* 0x0084003400007388 */ /* 0x0007e80000000400 */
[----:B------:R4:W-:Y:S04]  /*28850*/  STS.U16 [R0+0x8440], R53 ;  /* 0x0084403500007388 */ /* 0x0009e80000000400 */
[----:B------:R0:W-:Y:S04]  /*28860*/  STS.U16 [R0+0x8640], R54 ;  /* 0x0086403600007388 */ /* 0x0001e80000000400 */
[----:B------:R0:W-:Y:S04]  /*28870*/  STS.U16 [R0+0x8840], R57 ;  /* 0x0088403900007388 */ /* 0x0001e80000000400 */
[----:B------:R0:W-:Y:S04]  /*28880*/  STS.U16 [R0+0x8a40], R58 ;  /* 0x008a403a00007388 */ /* 0x0001e80000000400 */
[----:B-1----:R-:W2:Y:S01]  /*28890*/  LDL.LU R51, [R1+0x174] ;  /* 0x0001740001337983 */ /* 0x002ea20000300800 */
[----:B---3--:R-:W3:Y:S02]  /*288a0*/  LDL.LU R52, [R1+0x160] ;  /* 0x0001600001347983 */ /* 0x008ee40000300800 */
[----:B----4-:R-:W4:Y:S02]  /*288b0*/  LDL.LU R53, [R1+0x15c] ;  /* 0x00015c0001357983 */ /* 0x010f240000300800 */
[----:B0-----:R-:W4:Y:S01]  /*288c0*/  LDL.LU R54, [R1+0x148] ;  /* 0x0001480001367983 */ /* 0x001f220000300800 */
[----:B------:R-:W4:Y:S04]  /*288d0*/  LDL.LU R57, [R1+0x144] ;  /* 0x0001440001397983 */ /* 0x000f280000300800 */
[----:B------:R0:W-:Y:S01]  /*288e0*/  STS.U16 [R0+0x8a00], R59 ;  /* 0x008a003b00007388 */ /* 0x0001e20000000400 */
[----:B------:R-:W4:Y:S03]  /*288f0*/  LDL.LU R58, [R1+0x130] ;  /* 0x00013000013a7983 */ /* 0x000f260000300800 */
[----:B------:R1:W-:Y:S01]  /*28900*/  STS.U16 [R0+0x8c00], R60 ;  /* 0x008c003c00007388 */ /* 0x0003e20000000400 */
[----:B------:R-:W-:-:S03]  /*28910*/  LOP3.LUT R43, R38, 0x1f, RZ, 0xc0, !PT ;  /* 0x0000001f262b7812 */ /* 0x000fc600078ec0ff */
[----:B0-----:R-:W4:Y:S01]  /*28920*/  LDL.LU R59, [R1+0x12c] ;  /* 0x00012c00013b7983 */ /* 0x001f220000300800 */
[----:B-1----:R-:W4:Y:S01]  /*28930*/  LDL.LU R60, [R1+0x118] ;  /* 0x00011800013c7983 */ /* 0x002f220000300800 */
[C---:B------:R-:W-:Y:S02]  /*28940*/  LOP3.LUT R22, R43.reuse, 0x60, RZ, 0xfc, !PT ;  /* 0x000000602b167812 */ /* 0x040fe400078efcff */
[----:B------:R-:W-:Y:S02]  /*28950*/  LOP3.LUT R30, R38, 0x1f, RZ, 0xc0, !PT ;  /* 0x0000001f261e7812 */ /* 0x000fe400078ec0ff */
[C---:B------:R-:W-:Y:S02]  /*28960*/  LOP3.LUT R13, R43.reuse, 0x20, RZ, 0xfc, !PT ;  /* 0x000000202b0d7812 */ /* 0x040fe400078efcff */
[----:B------:R-:W-:Y:S02]  /*28970*/  LOP3.LUT R3, R43, 0x40, RZ, 0xfc, !PT ;  /* 0x000000402b037812 */ /* 0x000fe400078efcff */
[----:B------:R-:W-:-:S02]  /*28980*/  ISETP.GE.AND P3, PT, R22, R4, PT ;  /* 0x000000041600720c */ /* 0x000fc40003f66270 */
[-C--:B------:R-:W-:Y:S02]  /*28990*/  ISETP.GE.AND P0, PT, R30, R4.reuse, PT ;  /* 0x000000041e00720c */ /* 0x080fe40003f06270 */
[-C--:B------:R-:W-:Y:S02]  /*289a0*/  ISETP.GE.AND P1, PT, R13, R4.reuse, PT ;  /* 0x000000040d00720c */ /* 0x080fe40003f26270 */
[----:B------:R-:W-:Y:S02]  /*289b0*/  ISETP.GE.AND P2, PT, R3, R4, PT ;  /* 0x000000040300720c */ /* 0x000fe40003f46270 */
        /* <DEDUP_REMOVED lines=14> */
[----:B------:R-:W4:Y:S01]  /*28aa0*/  LDL.LU R38, [R1+0x6c] ;  /* 0x00006c0001267983 */ /* 0x000f220000300800 */
[----:B------:R0:W-:Y:S01]  /*28ab0*/  STS.U16 [R0+0x8000], R44 ;  /* 0x0080002c00007388 */ /* 0x0001e20000000400 */
[----:B------:R-:W4:Y:S03]  /*28ac0*/  LDL.LU R43, [R1+0x58] ;  /* 0x00005800012b7983 */ /* 0x000f260000300800 */
[----:B------:R1:W-:Y:S04]  /*28ad0*/  STS.U16 [R0+0x8040], R49 ;  /* 0x0080403100007388 */ /* 0x0003e80000000400 */
[----:B------:R1:W-:Y:S04]  /*28ae0*/  STS.U16 [R0+0x8240], R50 ;  /* 0x0082403200007388 */ /* 0x0003e80000000400 */
[----:B------:R1:W-:Y:S04]  /*28af0*/  STS.U16 [R0+0x8600], R55 ;  /* 0x0086003700007388 */ /* 0x0003e80000000400 */
[----:B------:R1:W-:Y:S04]  /*28b00*/  STS.U16 [R0+0x8800], R56 ;  /* 0x0088003800007388 */ /* 0x0003e80000000400 */
[----:B------:R1:W-:Y:S04]  /*28b10*/  STS.U16 [R0+0x8c40], R61 ;  /* 0x008c403d00007388 */ /* 0x0003e80000000400 */
[----:B0-----:R-:W4:Y:S01]  /*28b20*/  LDL.LU R44, [R1+0x54] ;  /* 0x00005400012c7983 */ /* 0x001f220000300800 */
[----:B-1----:R-:W4:Y:S02]  /*28b30*/  LDL.LU R49, [R1+0x40] ;  /* 0x0000400001317983 */ /* 0x002f240000300800 */
[----:B------:R-:W4:Y:S01]  /*28b40*/  LDL.LU R50, [R1+0x3c] ;  /* 0x00003c0001327983 */ /* 0x000f220000300800 */
[----:B------:R-:W4:Y:S01]  /*28b50*/  LDL.LU R55, [R1+0x28] ;  /* 0x0000280001377983 */ /* 0x000f220000300800 */
[----:B------:R-:W4:Y:S02]  /*28b60*/  LDL.LU R56, [R1+0x24] ;  /* 0x0000240001387983 */ /* 0x000f240000300800 */
[----:B------:R-:W4:Y:S01]  /*28b70*/  LDL.LU R61, [R1+0x10] ;  /* 0x00001000013d7983 */ /* 0x000f220000300800 */
[----:B--2---:R0:W-:Y:S04]  /*28b80*/  STS.U16 [R0+0x8e40], R2 ;  /* 0x008e400200007388 */ /* 0x0041e80000000400 */
[----:B0-----:R-:W2:Y:S04]  /*28b90*/  LDL.LU R2, [R1+0xc] ;  /* 0x00000c0001027983 */ /* 0x001ea80000300800 */
[----:B------:R0:W-:Y:S04]  /*28ba0*/  STS.U16 [R0+0x8e00], R51 ;  /* 0x008e003300007388 */ /* 0x0001e80000000400 */
[----:B---3--:R1:W-:Y:S04]  /*28bb0*/  STS.U16 [R0+0x9000], R52 ;  /* 0x0090003400007388 */ /* 0x0083e80000000400 */
[----:B----4-:R3:W-:Y:S04]  /*28bc0*/  STS.U16 [R0+0x9040], R53 ;  /* 0x0090403500007388 */ /* 0x0107e80000000400 */
[----:B------:R4:W-:Y:S04]  /*28bd0*/  STS.U16 [R0+0x9240], R54 ;  /* 0x0092403600007388 */ /* 0x0009e80000000400 */
[----:B------:R4:W-:Y:S04]  /*28be0*/  STS.U16 [R0+0x9200], R57 ;  /* 0x0092003900007388 */ /* 0x0009e80000000400 */
[----:B------:R4:W-:Y:S04]  /*28bf0*/  STS.U16 [R0+0x9400], R58 ;  /* 0x0094003a00007388 */ /* 0x0009e80000000400 */
[----:B0-----:R-:W2:Y:S01]  /*28c00*/  LDL.LU R51, [R1+0x419c] ;  /* 0x00419c0001337983 */ /* 0x001ea20000300800 */
[----:B-1----:R-:W2:Y:S03]  /*28c10*/  LDL.LU R52, [R1+0x4198] ;  /* 0x0041980001347983 */ /* 0x002ea60000300800 */
[----:B---3--:R-:W3:Y:S01]  /*28c20*/  LDL.LU R53, [R1+0x4194] ;  /* 0x0041940001357983 */ /* 0x008ee20000300800 */
[----:B----4-:R-:W4:Y:S03]  /*28c30*/  LDL.LU R54, [R1+0x4190] ;  /* 0x0041900001367983 */ /* 0x010f260000300800 */
[----:B------:R-:W4:Y:S01]  /*28c40*/  LDL.LU R57, [R1+0x418c] ;  /* 0x00418c0001397983 */ /* 0x000f220000300800 */
[----:B------:R-:W4:Y:S03]  /*28c50*/  LDL.LU R58, [R1+0x4188] ;  /* 0x00418800013a7983 */ /* 0x000f260000300800 */
[----:B------:R0:W-:Y:S04]  /*28c60*/  STS.U16 [R0+0x9440], R59 ;  /* 0x0094403b00007388 */ /* 0x0001e80000000400 */
[----:B------:R1:W-:Y:S04]  /*28c70*/  STS.U16 [R0+0x9640], R60 ;  /* 0x0096403c00007388 */ /* 0x0003e80000000400 */
[----:B0-----:R-:W4:Y:S01]  /*28c80*/  LDL.LU R59, [R1+0x4184] ;  /* 0x00418400013b7983 */ /* 0x001f220000300800 */
[----:B-1----:R-:W4:Y:S03]  /*28c90*/  LDL.LU R60, [R1+0x4180] ;  /* 0x00418000013c7983 */ /* 0x002f260000300800 */
[----:B------:R0:W-:Y:S04]  /*28ca0*/  STS.U16 [R0+0x9e00], R24 ;  /* 0x009e001800007388 */ /* 0x0001e80000000400 */
[----:B------:R1:W-:Y:S04]  /*28cb0*/  STS.U16 [R0+0xa000], R23 ;  /* 0x00a0001700007388 */ /* 0x0003e80000000400 */
[----:B------:R1:W-:Y:S04]  /*28cc0*/  STS.U16 [R0+0xa040], R22 ;  /* 0x00a0401600007388 */ /* 0x0003e80000000400 */
[----:B------:R1:W-:Y:S04]  /*28cd0*/  STS.U16 [R0+0xa240], R13 ;  /* 0x00a2400d00007388 */ /* 0x0003e80000000400 */
[----:B------:R1:W-:Y:S04]  /*28ce0*/  STS.U16 [R0+0xa200], R32 ;  /* 0x00a2002000007388 */ /* 0x0003e80000000400 */
[----:B------:R1:W-:Y:S04]  /*28cf0*/  STS.U16 [R0+0xa400], R37 ;  /* 0x00a4002500007388 */ /* 0x0003e80000000400 */
[----:B0-----:R-:W4:Y:S01]  /*28d00*/  LDL.LU R24, [R1+0x274] ;  /* 0x0002740001187983 */ /* 0x001f220000300800 */
[----:B-1----:R-:W4:Y:S02]  /*28d10*/  LDL.LU R23, [R1+0x270] ;  /* 0x0002700001177983 */ /* 0x002f240000300800 */
[----:B------:R-:W4:Y:S02]  /*28d20*/  LDL.LU R22, [R1+0x240] ;  /* 0x0002400001167983 */ /* 0x000f240000300800 */
[----:B------:R-:W4:Y:S01]  /*28d30*/  LDL.LU R13, [R1+0x23c] ;  /* 0x00023c00010d7983 */ /* 0x000f220000300800 */
[----:B------:R-:W4:Y:S04]  /*28d40*/  LDL.LU R32, [R1+0x20c] ;  /* 0x00020c0001207983 */ /* 0x000f280000300800 */
        /* <DEDUP_REMOVED lines=11> */
[----:B------:R-:W4:Y:S03]  /*28e00*/  LDL.LU R50, [R1+0x1a0] ;  /* 0x0001a00001327983 */ /* 0x000f260000300800 */
[----:B------:R0:W-:Y:S01]  /*28e10*/  STS.U16 [R0+0xaa00], R56 ;  /* 0x00aa003800007388 */ /* 0x0001e20000000400 */
[----:B------:R-:W4:Y:S03]  /*28e20*/  LDL.LU R55, [R1+0x19c] ;  /* 0x00019c0001377983 */ /* 0x000f260000300800 */
[----:B------:R1:W-:Y:S04]  /*28e30*/  STS.U16 [R0+0xac00], R61 ;  /* 0x00ac003d00007388 */ /* 0x0003e80000000400 */
[----:B0-----:R-:W4:Y:S01]  /*28e40*/  LDL.LU R56, [R1+0x188] ;  /* 0x0001880001387983 */ /* 0x001f220000300800 */
[----:B-1----:R-:W4:Y:S03]  /*28e50*/  LDL.LU R61, [R1+0x184] ;  /* 0x00018400013d7983 */ /* 0x002f260000300800 */
[----:B--2---:R0:W-:Y:S04]  /*28e60*/  STS.U16 [R0+0xac40], R2 ;  /* 0x00ac400200007388 */ /* 0x0041e80000000400 */
[----:B0-----:R-:W2:Y:S04]  /*28e70*/  LDL.LU R2, [R1+0x170] ;  /* 0x0001700001027983 */ /* 0x001ea80000300800 */
[----:B------:R-:W-:Y:S04]  /*28e80*/  STS.U16 [R0+0xbe00], R5 ;  /* 0x00be000500007388 */ /* 0x000fe80000000400 */
[----:B------:R-:W-:Y:S04]  /*28e90*/  STS.U16 [R0+0xb440], R41 ;  /* 0x00b4402900007388 */ /* 0x000fe80000000400 */
[----:B------:R-:W-:Y:S04]  /*28ea0*/  STS.U16 [R0+0xb400], R42 ;  /* 0x00b4002a00007388 */ /* 0x000fe80000000400 */
[----:B------:R-:W-:Y:S04]  /*28eb0*/  STS.U16 [R0+0xb200], R47 ;  /* 0x00b2002f00007388 */ /* 0x000fe80000000400 */
[----:B------:R-:W-:Y:S04]  /*28ec0*/  STS.U16 [R0+0xb240], R48 ;  /* 0x00b2403000007388 */ /* 0x000fe80000000400 */
[----:B------:R-:W-:Y:S04]  /*28ed0*/  STS.U16 [R0+0x9600], R4 ;  /* 0x0096000400007388 */ /* 0x000fe80000000400 */
[----:B------:R-:W-:Y:S04]  /*28ee0*/  STS.U16 [R0+0x9800], R31 ;  /* 0x0098001f00007388 */ /* 0x000fe80000000400 */
[----:B------:R0:W-:Y:S04]  /*28ef0*/  STS.U16 [R0+0x9a00], R3 ;  /* 0x009a000300007388 */ /* 0x0001e80000000400 */
[----:B------:R-:W-:Y:S04]  /*28f00*/  STS.U16 [R0+0x9840], R29 ;  /* 0x0098401d00007388 */ /* 0x000fe80000000400 */
[----:B------:R-:W-:Y:S04]  /*28f10*/  STS.U16 [R0+0x9a40], R28 ;  /* 0x009a401c00007388 */ /* 0x000fe80000000400 */
[----:B------:R-:W-:Y:S04]  /*28f20*/  STS.U16 [R0+0x9c00], R27 ;  /* 0x009c001b00007388 */ /* 0x000fe80000000400 */
[----:B------:R-:W-:Y:S04]  /*28f30*/  STS.U16 [R0+0x9c40], R26 ;  /* 0x009c401a00007388 */ /* 0x000fe80000000400 */
[----:B------:R-:W-:Y:S04]  /*28f40*/  STS.U16 [R0+0x9e40], R25 ;  /* 0x009e401900007388 */ /* 0x000fe80000000400 */
[----:B------:R-:W-:Y:S01]  /*28f50*/  STS.U16 [R0+0xb640], R36 ;  /* 0x00b6402400007388 */ /* 0x000fe20000000400 */
[----:B0-----:R-:W-:-:S03]  /*28f60*/  LOP3.LUT R3, R0, 0x10, RZ, 0x3c, !PT ;  /* 0x0000001000037812 */ /* 0x001fc600078e3cff */
[----:B------:R-:W-:Y:S04]  /*28f70*/  STS.U16 [R0+0xb600], R35 ;  /* 0x00b6002300007388 */ /* 0x000fe80000000400 */
[----:B------:R-:W-:Y:S04]  /*28f80*/  STS.U16 [R0+0xb800], R12 ;  /* 0x00b8000c00007388 */ /* 0x000fe80000000400 */
[----:B------:R-:W-:Y:S04]  /*28f90*/  STS.U16 [R0+0xb840], R11 ;  /* 0x00b8400b00007388 */ /* 0x000fe80000000400 */
[----:B------:R-:W-:Y:S04]  /*28fa0*/  STS.U16 [R0+0xba40], R10 ;  /* 0x00ba400a00007388 */ /* 0x000fe80000000400 */
[----:B------:R-:W-:Y:S04]  /*28fb0*/  STS.U16 [R0+0xba00], R9 ;  /* 0x00ba000900007388 */ /* 0x000fe80000000400 */
[----:B------:R-:W-:Y:S04]  /*28fc0*/  STS.U16 [R0+0xbc00], R8 ;  /* 0x00bc000800007388 */ /* 0x000fe80000000400 */
[----:B------:R-:W-:Y:S04]  /*28fd0*/  STS.U16 [R0+0xbc40], R7 ;  /* 0x00bc400700007388 */ /* 0x000fe80000000400 */
[----:B------:R-:W-:Y:S04]  /*28fe0*/  STS.U16 [R0+0xbe40], R6 ;  /* 0x00be400600007388 */ /* 0x000fe80000000400 */
[----:B---3--:R-:W-:Y:S04]  /*28ff0*/  STS.U16 [R0+0xb040], R53 ;  /* 0x00b0403500007388 */ /* 0x008fe80000000400 */
[----:B----4-:R-:W-:Y:S04]  /*29000*/  STS.U16 [R0+0xb000], R54 ;  /* 0x00b0003600007388 */ /* 0x010fe80000000400 */
[----:B------:R-:W-:Y:S01]  /*29010*/  STL [R1+0x4108], R60 ;  /* 0x0041083c01007387 */ /* 0x000fe20000100800 */
[----:B------:R-:W-:Y:S02]  /*29020*/  STL [R1+0x4114], R59 ;  /* 0x0041143b01007387 */ /* 0x000fe40000100800 */
[----:B------:R-:W-:Y:S02]  /*29030*/  STL [R1+0x4118], R54 ;  /* 0x0041183601007387 */ /* 0x000fe40000100800 */
[----:B------:R-:W-:Y:S01]  /*29040*/  STL [R1+0x411c], R53 ;  /* 0x00411c3501007387 */ /* 0x000fe20000100800 */
[----:B------:R-:W-:Y:S01]  /*29050*/  STL [R1+0x4120], R48 ;  /* 0x0041203001007387 */ /* 0x000fe20000100800 */
[----:B------:R-:W-:Y:S02]  /*29060*/  STL [R1+0x4124], R47 ;  /* 0x0041242f01007387 */ /* 0x000fe40000100800 */
[----:B------:R-:W-:Y:S02]  /*29070*/  STL [R1+0x4178], R42 ;  /* 0x0041782a01007387 */ /* 0x000fe40000100800 */
[----:B------:R0:W-:Y:S01]  /*29080*/  STL [R1+0x417c], R41 ;  /* 0x00417c2901007387 */ /* 0x0001e20000100800 */
[----:B------:R-:W3:Y:S04]  /*29090*/  LDL.LU R5, [R1+0x16c] ;  /* 0x00016c0001057983 */ /* 0x000ee80000300800 */
[----:B------:R1:W-:Y:S04]  /*290a0*/  STS.U16 [R0+0xae00], R59 ;  /* 0x00ae003b00007388 */ /* 0x0003e80000000400 */
[----:B------:R4:W-:Y:S04]  /*290b0*/  STS.U16 [R0+0xae40], R60 ;  /* 0x00ae403c00007388 */ /* 0x0009e80000000400 */
[----:B0-----:R-:W3:Y:S01]  /*290c0*/  LDL.LU R41, [R1+0x158] ;  /* 0x0001580001297983 */ /* 0x001ee20000300800 */
[----:B------:R-:W3:Y:S02]  /*290d0*/  LDL.LU R42, [R1+0x154] ;  /* 0x00015400012a7983 */ /* 0x000ee40000300800 */
[----:B------:R-:W3:Y:S02]  /*290e0*/  LDL.LU R47, [R1+0x140] ;  /* 0x00014000012f7983 */ /* 0x000ee40000300800 */
[----:B------:R-:W3:Y:S01]  /*290f0*/  LDL.LU R48, [R1+0x13c] ;  /* 0x00013c0001307983 */ /* 0x000ee20000300800 */
[----:B------:R-:W3:Y:S01]  /*29100*/  LDL.LU R53, [R1+0x128] ;  /* 0x0001280001357983 */ /* 0x000ee20000300800 */
[----:B------:R-:W3:Y:S02]  /*29110*/  LDL.LU R54, [R1+0x124] ;  /* 0x0001240001367983 */ /* 0x000ee40000300800 */
[----:B-1----:R-:W3:Y:S02]  /*29120*/  LDL.LU R59, [R1+0x110] ;  /* 0x00011000013b7983 */ /* 0x002ee40000300800 */
[----:B----4-:R-:W4:Y:S01]  /*29130*/  LDL.LU R60, [R1+0x10c] ;  /* 0x00010c00013c7983 */ /* 0x010f220000300800 */
[----:B------:R-:W4:Y:S01]  /*29140*/  LDL.LU R4, [R1+0xf8] ;  /* 0x0000f80001047983 */ /* 0x000f220000300800 */
[----:B------:R-:W4:Y:S02]  /*29150*/  LDL.LU R31, [R1+0xf4] ;  /* 0x0000f400011f7983 */ /* 0x000f240000300800 */
[----:B------:R-:W4:Y:S02]  /*29160*/  LDL.LU R29, [R1+0xe0] ;  /* 0x0000e000011d7983 */ /* 0x000f240000300800 */
[----:B------:R-:W4:Y:S01]  /*29170*/  LDL.LU R28, [R1+0xdc] ;  /* 0x0000dc00011c7983 */ /* 0x000f220000300800 */
[----:B------:R-:W4:Y:S01]  /*29180*/  LDL.LU R27, [R1+0xc8] ;  /* 0x0000c800011b7983 */ /* 0x000f220000300800 */
[----:B------:R-:W4:Y:S03]  /*29190*/  LDL.LU R26, [R1+0xc4] ;  /* 0x0000c400011a7983 */ /* 0x000f260000300800 */
[----:B------:R0:W-:Y:S01]  /*291a0*/  STS.U16 [R3+0x8080], R24 ;  /* 0x0080801803007388 */ /* 0x0001e20000000400 */
[----:B------:R-:W4:Y:S02]  /*291b0*/  LDL.LU R25, [R1+0xb0] ;  /* 0x0000b00001197983 */ /* 0x000f240000300800 */
[----:B------:R1:W-:Y:S02]  /*291c0*/  STS.U16 [R3+0x80c0], R23 ;  /* 0x0080c01703007388 */ /* 0x0003e40000000400 */
[----:B------:R1:W-:Y:S01]  /*291d0*/  STS.U16 [R3+0x82c0], R22 ;  /* 0x0082c01603007388 */ /* 0x0003e20000000400 */
[----:B------:R1:W-:Y:S01]  /*291e0*/  STS.U16 [R3+0x8280], R13 ;  /* 0x0082800d03007388 */ /* 0x0003e20000000400 */
[----:B------:R1:W-:Y:S02]  /*291f0*/  STS.U16 [R3+0x8480], R32 ;  /* 0x0084802003007388 */ /* 0x0003e40000000400 */
[----:B------:R1:W-:Y:S01]  /*29200*/  STS.U16 [R3+0x84c0], R37 ;  /* 0x0084c02503007388 */ /* 0x0003e20000000400 */
[----:B0-----:R-:W4:Y:S01]  /*29210*/  LDL.LU R24, [R1+0xac] ;  /* 0x0000ac0001187983 */ /* 0x001f220000300800 */
[----:B-1----:R-:W4:Y:S03]  /*29220*/  LDL.LU R23, [R1+0x98] ;  /* 0x0000980001177983 */ /* 0x002f260000300800 */
[----:B------:R-:W4:Y:S04]  /*29230*/  LDL.LU R22, [R1+0x94] ;  /* 0x0000940001167983 */ /* 0x000f280000300800 */
[----:B------:R-:W4:Y:S01]  /*29240*/  LDL.LU R13, [R1+0x80] ;  /* 0x00008000010d7983 */ /* 0x000f220000300800 */
[----:B------:R-:W4:Y:S02]  /*29250*/  LDL.LU R32, [R1+0x7c] ;  /* 0x00007c0001207983 */ /* 0x000f240000300800 */
[----:B------:R0:W-:Y:S02]  /*29260*/  STS.U16 [R3+0x86c0], R38 ;  /* 0x0086c02603007388 */ /* 0x0001e40000000400 */
[----:B------:R-:W4:Y:S01]  /*29270*/  LDL.LU R37, [R1+0x68] ;  /* 0x0000680001257983 */ /* 0x000f220000300800 */
[----:B------:R1:W-:Y:S01]  /*29280*/  STS.U16 [R3+0x8680], R43 ;  /* 0x0086802b03007388 */ /* 0x0003e20000000400 */
[----:B------:R1:W-:Y:S02]  /*29290*/  STS.U16 [R3+0x8880], R44 ;  /* 0x0088802c03007388 */ /* 0x0003e40000000400 */
[----:B------:R1:W-:Y:S02]  /*292a0*/  STS.U16 [R3+0x88c0], R49 ;  /* 0x0088c03103007388 */ /* 0x0003e40000000400 */
[----:B------:R1:W-:Y:S01]  /*292b0*/  STS.U16 [R3+0x8ac0], R50 ;  /* 0x008ac03203007388 */ /* 0x0003e20000000400 */
[----:B------:R1:W-:Y:S04]  /*292c0*/  STS.U16 [R3+0x8a80], R55 ;  /* 0x008a803703007388 */ /* 0x0003e80000000400 */
[----:B0-----:R-:W4:Y:S01]  /*292d0*/  LDL.LU R38, [R1+0x64] ;  /* 0x0000640001267983 */ /* 0x001f220000300800 */
[----:B-1----:R-:W4:Y:S03]  /*292e0*/  LDL.LU R43, [R1+0x50] ;  /* 0x00005000012b7983 */ /* 0x002f260000300800 */
[----:B------:R-:W4:Y:S04]  /*292f0*/  LDL.LU R44, [R1+0x4c] ;  /* 0x00004c00012c7983 */ /* 0x000f280000300800 */
[----:B------:R-:W4:Y:S01]  /*29300*/  LDL.LU R49, [R1+0x38] ;  /* 0x0000380001317983 */ /* 0x000f220000300800 */
[----:B------:R-:W4:Y:S02]  /*29310*/  LDL.LU R50, [R1+0x34] ;  /* 0x0000340001327983 */ /* 0x000f240000300800 */
[----:B------:R0:W-:Y:S02]  /*29320*/  STS.U16 [R3+0x8c80], R56 ;  /* 0x008c803803007388 */ /* 0x0001e40000000400 */
[----:B------:R-:W4:Y:S01]  /*29330*/  LDL.LU R55, [R1+0x20] ;  /* 0x0000200001377983 */ /* 0x000f220000300800 */
[----:B------:R1:W-:Y:S04]  /*29340*/  STS.U16 [R3+0x8cc0], R61 ;  /* 0x008cc03d03007388 */ /* 0x0003e80000000400 */
[----:B0-----:R-:W4:Y:S01]  /*29350*/  LDL.LU R56, [R1+0x1c] ;  /* 0x00001c0001387983 */ /* 0x001f220000300800 */
[----:B-1----:R-:W4:Y:S03]  /*29360*/  LDL.LU R61, [R1+0x8] ;  /* 0x00000800013d7983 */ /* 0x002f260000300800 */
[----:B--2---:R0:W-:Y:S04]  /*29370*/  STS.U16 [R3+0x8ec0], R2 ;  /* 0x008ec00203007388 */ /* 0x0041e80000000400 */
[----:B0-----:R-:W2:Y:S04]  /*29380*/  LDL.LU R2, [R1+0x4] ;  /* 0x0000040001027983 */ /* 0x001ea80000300800 */
[----:B---3--:R-:W-:Y:S04]  /*29390*/  STS.U16 [R3+0x8e80], R5 ;  /* 0x008e800503007388 */ /* 0x008fe80000000400 */
[----:B------:R-:W-:Y:S01]  /*293a0*/  STS.U16 [R3+0x9080], R41 ;  /* 0x0090802903007388 */ /* 0x000fe20000000400 */
[----:B------:R-:W-:Y:S02]  /*293b0*/  STS.U16 [R3+0x90c0], R42 ;  /* 0x0090c02a03007388 */ /* 0x000fe40000000400 */
[----:B------:R-:W-:Y:S02]  /*293c0*/  STS.U16 [R3+0x92c0], R47 ;  /* 0x0092c02f03007388 */ /* 0x000fe40000000400 */
[----:B------:R-:W-:Y:S01]  /*293d0*/  STS.U16 [R3+0x9280], R48 ;  /* 0x0092803003007388 */ /* 0x000fe20000000400 */
[----:B------:R-:W-:Y:S01]  /*293e0*/  STS.U16 [R3+0x9480], R53 ;  /* 0x0094803503007388 */ /* 0x000fe20000000400 */
[----:B------:R-:W-:Y:S02]  /*293f0*/  STS.U16 [R3+0x94c0], R54 ;  /* 0x0094c03603007388 */ /* 0x000fe40000000400 */
[----:B------:R-:W-:Y:S02]  /*29400*/  STS.U16 [R3+0x96c0], R59 ;  /* 0x0096c03b03007388 */ /* 0x000fe40000000400 */
[----:B----4-:R-:W-:Y:S01]  /*29410*/  STS.U16 [R3+0x9680], R60 ;  /* 0x0096803c03007388 */ /* 0x010fe20000000400 */
[----:B------:R-:W-:Y:S01]  /*29420*/  STS.U16 [R3+0x9880], R4 ;  /* 0x0098800403007388 */ /* 0x000fe20000000400 */
[----:B------:R-:W-:Y:S02]  /*29430*/  STS.U16 [R3+0x98c0], R31 ;  /* 0x0098c01f03007388 */ /* 0x000fe40000000400 */
[----:B------:R-:W-:Y:S02]  /*29440*/  STS.U16 [R3+0x9ac0], R29 ;  /* 0x009ac01d03007388 */ /* 0x000fe40000000400 */
[----:B------:R-:W-:Y:S01]  /*29450*/  STS.U16 [R3+0x9a80], R28 ;  /* 0x009a801c03007388 */ /* 0x000fe20000000400 */
[----:B------:R-:W-:Y:S01]  /*29460*/  STS.U16 [R3+0x9c80], R27 ;  /* 0x009c801b03007388 */ /* 0x000fe20000000400 */
[----:B------:R-:W-:Y:S02]  /*29470*/  STS.U16 [R3+0x9cc0], R26 ;  /* 0x009cc01a03007388 */ /* 0x000fe40000000400 */
[----:B------:R-:W-:Y:S01]  /*29480*/  STS.U16 [R3+0x9ec0], R25 ;  /* 0x009ec01903007388 */ /* 0x000fe20000000400 */
[----:B------:R-:W-:Y:S01]  /*29490*/  STS.U16 [R3+0x9e80], R24 ;  /* 0x009e801803007388 */ /* 0x000fe20000000400 */
[----:B------:R-:W-:Y:S02]  /*294a0*/  STS.U16 [R3+0xa080], R23 ;  /* 0x00a0801703007388 */ /* 0x000fe40000000400 */
[----:B------:R0:W-:Y:S01]  /*294b0*/  STS.U16 [R3+0xa0c0], R22 ;  /* 0x00a0c01603007388 */ /* 0x0001e20000000400 */
[----:B------:R1:W-:Y:S01]  /*294c0*/  STS.U16 [R3+0xa2c0], R13 ;  /* 0x00a2c00d03007388 */ /* 0x0003e20000000400 */
[----:B------:R3:W-:Y:S02]  /*294d0*/  STS.U16 [R3+0xa280], R32 ;  /* 0x00a2802003007388 */ /* 0x0007e40000000400 */
[----:B------:R4:W-:Y:S01]  /*294e0*/  STS.U16 [R3+0xa480], R37 ;  /* 0x00a4802503007388 */ /* 0x0009e20000000400 */
[----:B0-----:R-:W2:Y:S01]  /*294f0*/  LDL.LU R22, [R1+0x26c] ;  /* 0x00026c0001167983 */ /* 0x001ea20000300800 */
[----:B-1----:R-:W2:Y:S02]  /*29500*/  LDL.LU R13, [R1+0x268] ;  /* 0x00026800010d7983 */ /* 0x002ea40000300800 */
[----:B---3--:R-:W3:Y:S01]  /*29510*/  LDL.LU R32, [R1+0x234] ;  /* 0x0002340001207983 */ /* 0x008ee20000300800 */
[----:B------:R0:W-:Y:S04]  /*29520*/  STS.U16 [R3+0xa4c0], R38 ;  /* 0x00a4c02603007388 */ /* 0x0001e80000000400 */
[----:B----4-:R-:W4:Y:S01]  /*29530*/  LDL.LU R37, [R1+0x230] ;  /* 0x0002300001257983 */ /* 0x010f220000300800 */
[----:B------:R1:W-:Y:S02]  /*29540*/  STS.U16 [R3+0xa6c0], R43 ;  /* 0x00a6c02b03007388 */ /* 0x0003e40000000400 */
[----:B------:R1:W-:Y:S02]  /*29550*/  STS.U16 [R3+0xa680], R44 ;  /* 0x00a6802c03007388 */ /* 0x0003e40000000400 */
[----:B------:R1:W-:Y:S01]  /*29560*/  STS.U16 [R3+0xa880], R49 ;  /* 0x00a8803103007388 */ /* 0x0003e20000000400 */
[----:B------:R1:W-:Y:S01]  /*29570*/  STS.U16 [R3+0xa8c0], R50 ;  /* 0x00a8c03203007388 */ /* 0x0003e20000000400 */
[----:B------:R1:W-:Y:S03]  /*29580*/  STS.U16 [R3+0xaac0], R55 ;  /* 0x00aac03703007388 */ /* 0x0003e60000000400 */
[----:B0-----:R-:W4:Y:S01]  /*29590*/  LDL.LU R38, [R1+0x200] ;  /* 0x0002000001267983 */ /* 0x001f220000300800 */
[----:B-1----:R-:W4:Y:S03]  /*295a0*/  LDL.LU R43, [R1+0x1fc] ;  /* 0x0001fc00012b7983 */ /* 0x002f260000300800 */
[----:B------:R-:W4:Y:S04]  /*295b0*/  LDL.LU R44, [R1+0x1c8] ;  /* 0x0001c800012c7983 */ /* 0x000f280000300800 */
[----:B------:R-:W4:Y:S01]  /*295c0*/  LDL.LU R49, [R1+0x1c4] ;  /* 0x0001c40001317983 */ /* 0x000f220000300800 */
[----:B------:R-:W4:Y:S03]  /*295d0*/  LDL.LU R50, [R1+0x1b0] ;  /* 0x0001b00001327983 */ /* 0x000f260000300800 */
[----:B------:R0:W-:Y:S01]  /*295e0*/  STS.U16 [R3+0xaa80], R56 ;  /* 0x00aa803803007388 */ /* 0x0001e20000000400 */
[----:B------:R-:W4:Y:S02]  /*295f0*/  LDL.LU R55, [R1+0x1ac] ;  /* 0x0001ac0001377983 */ /* 0x000f240000300800 */
[----:B------:R1:W-:Y:S01]  /*29600*/  STS.U16 [R3+0xac80], R61 ;  /* 0x00ac803d03007388 */ /* 0x0003e20000000400 */
[----:B0-----:R-:W4:Y:S01]  /*29610*/  LDL.LU R56, [R1+0x198] ;  /* 0x0001980001387983 */ /* 0x001f220000300800 */
[----:B-1----:R-:W4:Y:S03]  /*29620*/  LDL.LU R61, [R1+0x194] ;  /* 0x00019400013d7983 */ /* 0x002f260000300800 */
[----:B--2---:R0:W-:Y:S04]  /*29630*/  STS.U16 [R3+0xacc0], R2 ;  /* 0x00acc00203007388 */ /* 0x0041e80000000400 */
[----:B0-----:R-:W2:Y:S01]  /*29640*/  LDL.LU R2, [R1+0x180] ;  /* 0x0001800001027983 */ /* 0x001ea20000300800 */
[----:B------:R-:W-:Y:S02]  /*29650*/  STS.U16 [R3+0xaec0], R58 ;  /* 0x00aec03a03007388 */ /* 0x000fe40000000400 */
[----:B------:R-:W-:Y:S02]  /*29660*/  STS.U16 [R3+0xae80], R57 ;  /* 0x00ae803903007388 */ /* 0x000fe40000000400 */
[----:B------:R-:W-:Y:S01]  /*29670*/  STS.U16 [R3+0xb080], R52 ;  /* 0x00b0803403007388 */ /* 0x000fe20000000400 */
[----:B------:R-:W-:Y:S01]  /*29680*/  STS.U16 [R3+0xb0c0], R51 ;  /* 0x00b0c03303007388 */ /* 0x000fe20000000400 */
[----:B------:R-:W-:Y:S02]  /*29690*/  STS.U16 [R3+0xb2c0], R46 ;  /* 0x00b2c02e03007388 */ /* 0x000fe40000000400 */
[----:B------:R-:W-:Y:S02]  /*296a0*/  STS.U16 [R3+0xb280], R45 ;  /* 0x00b2802d03007388 */ /* 0x000fe40000000400 */
[----:B------:R-:W-:Y:S01]  /*296b0*/  STS.U16 [R3+0xb480], R40 ;  /* 0x00b4802803007388 */ /* 0x000fe20000000400 */
[----:B------:R-:W-:Y:S01]  /*296c0*/  STS.U16 [R3+0xb4c0], R39 ;  /* 0x00b4c02703007388 */ /* 0x000fe20000000400 */
[----:B------:R-:W-:Y:S02]  /*296d0*/  STS.U16 [R3+0xb6c0], R34 ;  /* 0x00b6c02203007388 */ /* 0x000fe40000000400 */
[----:B------:R-:W-:-:S02]  /*296e0*/  IMAD.SHL.U32 R47, R30, 0x2, RZ ;  /* 0x000000021e2f7824 */ /* 0x000fc400078e00ff */
[----:B------:R-:W-:Y:S01]  /*296f0*/  STS.U16 [R3+0xb680], R33 ;  /* 0x00b6802103007388 */ /* 0x000fe20000000400 */
[----:B------:R-:W-:Y:S04]  /*29700*/  STS.U16 [R3+0xb880], R14 ;  /* 0x00b8800e03007388 */ /* 0x000fe80000000400 */
[----:B------:R-:W2:Y:S01]  /*29710*/  LDL.LU R41, [R1+0x17c] ;  /* 0x00017c0001297983 */ /* 0x000ea20000300800 */
[----:B------:R-:W-:Y:S02]  /*29720*/  STS.U16 [R3+0xb8c0], R15 ;  /* 0x00b8c00f03007388 */ /* 0x000fe40000000400 */
[----:B------:R-:W2:Y:S02]  /*29730*/  LDL.LU R42, [R1+0x168] ;  /* 0x00016800012a7983 */ /* 0x000ea40000300800 */
[----:B------:R-:W-:Y:S01]  /*29740*/  STS.U16 [R3+0xbac0], R16 ;  /* 0x00bac01003007388 */ /* 0x000fe20000000400 */
[----:B------:R-:W2:Y:S04]  /*29750*/  LDL.LU R29, [R1+0x164] ;  /* 0x00016400011d7983 */ /* 0x000ea80000300800 */
[----:B------:R-:W-:Y:S01]  /*29760*/  STS.U16 [R3+0xba80], R17 ;  /* 0x00ba801103007388 */ /* 0x000fe20000000400 */
[----:B------:R-:W-:Y:S01]  /*29770*/  LOP3.LUT R47, R47, 0x20, RZ, 0x3c, !PT ;  /* 0x000000202f2f7812 */ /* 0x000fe200078e3cff */
[----:B------:R-:W2:Y:S02]  /*29780*/  LDL.LU R28, [R1+0x150] ;  /* 0x00015000011c7983 */ /* 0x000ea40000300800 */
[----:B------:R-:W-:Y:S01]  /*29790*/  STS.U16 [R3+0xbc80], R18 ;  /* 0x00bc801203007388 */ /* 0x000fe20000000400 */
[----:B------:R-:W2:Y:S04]  /*297a0*/  LDL.LU R27, [R1+0x14c] ;  /* 0x00014c00011b7983 */ /* 0x000ea80000300800 */
[----:B------:R-:W-:Y:S01]  /*297b0*/  STS.U16 [R3+0xbcc0], R19 ;  /* 0x00bcc01303007388 */ /* 0x000fe20000000400 */
[----:B------:R-:W2:Y:S02]  /*297c0*/  LDL.LU R26, [R1+0x138] ;  /* 0x00013800011a7983 */ /* 0x000ea40000300800 */
[----:B------:R-:W-:Y:S02]  /*297d0*/  STS.U16 [R3+0xbec0], R20 ;  /* 0x00bec01403007388 */ /* 0x000fe40000000400 */
[----:B------:R-:W2:Y:S01]  /*297e0*/  LDL.LU R25, [R1+0x134] ;  /* 0x0001340001197983 */ /* 0x000ea20000300800 */
[----:B------:R-:W-:Y:S04]  /*297f0*/  STS.U16 [R3+0xbe80], R21 ;  /* 0x00be801503007388 */ /* 0x000fe80000000400 */
[----:B------:R-:W2:Y:S01]  /*29800*/  LDL.LU R24, [R1+0x120] ;  /* 0x0001200001187983 */ /* 0x000ea20000300800 */
[----:B------:R-:W2:Y:S03]  /*29810*/  LDL.LU R23, [R1+0x11c] ;  /* 0x00011c0001177983 */ /* 0x000ea60000300800 */
[----:B------:R0:W-:Y:S01]  /*29820*/  STS.U16 [R47+0x8100], R22 ;  /* 0x008100162f007388 */ /* 0x0001e20000000400 */
[----:B------:R1:W-:Y:S02]  /*29830*/  STS.U16 [R47+0x8140], R13 ;  /* 0x0081400d2f007388 */ /* 0x0003e40000000400 */
[----:B---3--:R3:W-:Y:S01]  /*29840*/  STS.U16 [R47+0x8340], R32 ;  /* 0x008340202f007388 */ /* 0x0087e20000000400 */
[----:B----4-:R4:W-:Y:S04]  /*29850*/  STS.U16 [R47+0x8300], R37 ;  /* 0x008300252f007388 */ /* 0x0109e80000000400 */
        /* <DEDUP_REMOVED lines=22> */
[----:B------:R-:W2:Y:S02]  /*299c0*/  LDL.LU R5, [R1+0x74] ;  /* 0x0000740001057983 */ /* 0x000ea40000300800 */
[----:B------:R-:W2:Y:S02]  /*299d0*/  LDL.LU R48, [R1+0x60] ;  /* 0x0000600001307983 */ /* 0x000ea40000300800 */
[----:B------:R-:W2:Y:S01]  /*299e0*/  LDL.LU R53, [R1+0x5c] ;  /* 0x00005c0001357983 */ /* 0x000ea20000300800 */
[----:B------:R-:W2:Y:S01]  /*299f0*/  LDL.LU R54, [R1+0x48] ;  /* 0x0000480001367983 */ /* 0x000ea20000300800 */
[----:B------:R-:W2:Y:S02]  /*29a00*/  LDL.LU R59, [R1+0x44] ;  /* 0x00004400013b7983 */ /* 0x000ea40000300800 */
[----:B------:R-:W2:Y:S02]  /*29a10*/  LDL.LU R60, [R1+0x30] ;  /* 0x00003000013c7983 */ /* 0x000ea40000300800 */
[----:B------:R-:W2:Y:S01]  /*29a20*/  LDL.LU R4, [R1+0x2c] ;  /* 0x00002c0001047983 */ /* 0x000ea20000300800 */
[----:B------:R-:W2:Y:S01]  /*29a30*/  LDL.LU R31, [R1+0x18] ;  /* 0x00001800011f7983 */ /* 0x000ea20000300800 */
[----:B------:R-:W2:Y:S03]  /*29a40*/  LDL.LU R3, [R1+0x14] ;  /* 0x0000140001037983 */ /* 0x000ea60000300800 */
[----:B------:R0:W-:Y:S01]  /*29a50*/  STS.U16 [R47+0x8d40], R41 ;  /* 0x008d40292f007388 */ /* 0x0001e20000000400 */
[----:B------:R1:W-:Y:S02]  /*29a60*/  STS.U16 [R47+0x8f40], R42 ;  /* 0x008f402a2f007388 */ /* 0x0003e40000000400 */
[----:B------:R1:W-:Y:S02]  /*29a70*/  STS.U16 [R47+0x8f00], R29 ;  /* 0x008f001d2f007388 */ /* 0x0003e40000000400 */
[----:B------:R1:W-:Y:S01]  /*29a80*/  STS.U16 [R47+0x9100], R28 ;  /* 0x0091001c2f007388 */ /* 0x0003e20000000400 */
[----:B------:R1:W-:Y:S01]  /*29a90*/  STS.U16 [R47+0x9140], R27 ;  /* 0x0091401b2f007388 */ /* 0x0003e20000000400 */
[----:B------:R1:W-:Y:S03]  /*29aa0*/  STS.U16 [R47+0x9340], R26 ;  /* 0x0093401a2f007388 */ /* 0x0003e60000000400 */
[----:B0-----:R-:W2:Y:S01]  /*29ab0*/  LDL.LU R41, [R1+0x417c] ;  /* 0x00417c0001297983 */ /* 0x001ea20000300800 */
[----:B-1----:R-:W2:Y:S03]  /*29ac0*/  LDL.LU R42, [R1+0x4178] ;  /* 0x00417800012a7983 */ /* 0x002ea60000300800 */
[----:B------:R-:W2:Y:S01]  /*29ad0*/  LDL.LU R29, [R1+0x4174] ;  /* 0x00417400011d7983 */ /* 0x000ea20000300800 */
[----:B------:R-:W2:Y:S03]  /*29ae0*/  LDL.LU R28, [R1+0x4170] ;  /* 0x00417000011c7983 */ /* 0x000ea60000300800 */
[----:B------:R-:W2:Y:S01]  /*29af0*/  LDL.LU R27, [R1+0x416c] ;  /* 0x00416c00011b7983 */ /* 0x000ea20000300800 */
[----:B------:R-:W2:Y:S03]  /*29b00*/  LDL.LU R26, [R1+0x4168] ;  /* 0x00416800011a7983 */ /* 0x000ea60000300800 */
[----:B------:R0:W-:Y:S01]  /*29b10*/  STS.U16 [R47+0x9300], R25 ;  /* 0x009300192f007388 */ /* 0x0001e20000000400 */
[----:B------:R1:W-:Y:S02]  /*29b20*/  STS.U16 [R47+0x9500], R24 ;  /* 0x009500182f007388 */ /* 0x0003e40000000400 */
[----:B------:R1:W-:Y:S01]  /*29b30*/  STS.U16 [R47+0x9540], R23 ;  /* 0x009540172f007388 */ /* 0x0003e20000000400 */
[----:B0-----:R-:W2:Y:S01]  /*29b40*/  LDL.LU R25, [R1+0x4164] ;  /* 0x0041640001197983 */ /* 0x001ea20000300800 */
[----:B-1----:R-:W2:Y:S02]  /*29b50*/  LDL.LU R24, [R1+0x4160] ;  /* 0x0041600001187983 */ /* 0x002ea40000300800 */
[----:B------:R-:W2:Y:S01]  /*29b60*/  LDL.LU R23, [R1+0x415c] ;  /* 0x00415c0001177983 */ /* 0x000ea20000300800 */
        /* <DEDUP_REMOVED lines=14> */
[----:B0-----:R-:W3:Y:S01]  /*29c50*/  LDL.LU R38, [R1+0x4148] ;  /* 0x0041480001267983 */ /* 0x001ee20000300800 */
[----:B-1----:R-:W3:Y:S03]  /*29c60*/  LDL.LU R43, [R1+0x4144] ;  /* 0x00414400012b7983 */ /* 0x002ee60000300800 */
[----:B------:R-:W3:Y:S04]  /*29c70*/  LDL.LU R44, [R1+0x4140] ;  /* 0x00414000012c7983 */ /* 0x000ee80000300800 */
[----:B------:R-:W3:Y:S01]  /*29c80*/  LDL.LU R49, [R1+0x413c] ;  /* 0x00413c0001317983 */ /* 0x000ee20000300800 */
[----:B------:R-:W3:Y:S02]  /*29c90*/  LDL.LU R50, [R1+0x4138] ;  /* 0x0041380001327983 */ /* 0x000ee40000300800 */
[----:B------:R-:W3:Y:S01]  /*29ca0*/  LDL.LU R55, [R1+0x4134] ;  /* 0x0041340001377983 */ /* 0x000ee20000300800 */
[----:B------:R0:W-:Y:S01]  /*29cb0*/  STS.U16 [R47+0xa100], R56 ;  /* 0x00a100382f007388 */ /* 0x0001e20000000400 */
[----:B------:R1:W-:Y:S03]  /*29cc0*/  STS.U16 [R47+0xa140], R61 ;  /* 0x00a1403d2f007388 */ /* 0x0003e60000000400 */
[----:B0-----:R-:W3:Y:S01]  /*29cd0*/  LDL.LU R56, [R1+0x4130] ;  /* 0x0041300001387983 */ /* 0x001ee20000300800 */
[----:B-1----:R-:W3:Y:S03]  /*29ce0*/  LDL.LU R61, [R1+0x412c] ;  /* 0x00412c00013d7983 */ /* 0x002ee60000300800 */
[----:B--2---:R0:W-:Y:S04]  /*29cf0*/  STS.U16 [R47+0xa340], R2 ;  /* 0x00a340022f007388 */ /* 0x0041e80000000400 */
[----:B0-----:R-:W2:Y:S01]  /*29d00*/  LDL.LU R2, [R1+0x4128] ;  /* 0x0041280001027983 */ /* 0x001ea20000300800 */
[----:B------:R-:W-:Y:S02]  /*29d10*/  STS.U16 [R47+0xa300], R5 ;  /* 0x00a300052f007388 */ /* 0x000fe40000000400 */
[----:B------:R0:W-:Y:S02]  /*29d20*/  STS.U16 [R47+0xa500], R48 ;  /* 0x00a500302f007388 */ /* 0x0001e40000000400 */
[----:B------:R1:W-:Y:S01]  /*29d30*/  STS.U16 [R47+0xa540], R53 ;  /* 0x00a540352f007388 */ /* 0x0003e20000000400 */
[----:B------:R1:W-:Y:S01]  /*29d40*/  STS.U16 [R47+0xa740], R54 ;  /* 0x00a740362f007388 */ /* 0x0003e20000000400 */
[----:B------:R1:W-:Y:S02]  /*29d50*/  STS.U16 [R47+0xa700], R59 ;  /* 0x00a7003b2f007388 */ /* 0x0003e40000000400 */
[----:B------:R-:W-:Y:S02]  /*29d60*/  STS.U16 [R47+0xa900], R60 ;  /* 0x00a9003c2f007388 */ /* 0x000fe40000000400 */
[----:B------:R-:W-:Y:S01]  /*29d70*/  STS.U16 [R47+0xa940], R4 ;  /* 0x00a940042f007388 */ /* 0x000fe20000000400 */
[----:B------:R-:W-:Y:S01]  /*29d80*/  STS.U16 [R47+0xab40], R31 ;  /* 0x00ab401f2f007388 */ /* 0x000fe20000000400 */
[----:B------:R-:W-:Y:S03]  /*29d90*/  STS.U16 [R47+0xab00], R3 ;  /* 0x00ab00032f007388 */ /* 0x000fe60000000400 */
[----:B0-----:R-:W4:Y:S01]  /*29da0*/  LDL.LU R48, [R1+0x264] ;  /* 0x0002640001307983 */ /* 0x001f220000300800 */
[----:B-1----:R-:W4:Y:S02]  /*29db0*/  LDL.LU R53, [R1+0x260] ;  /* 0x0002600001357983 */ /* 0x002f240000300800 */
[----:B------:R-:W4:Y:S01]  /*29dc0*/  LDL.LU R54, [R1+0x228] ;  /* 0x0002280001367983 */ /* 0x000f220000300800 */
[----:B------:R-:W4:Y:S04]  /*29dd0*/  LDL.LU R59, [R1+0x224] ;  /* 0x00022400013b7983 */ /* 0x000f280000300800 */
[----:B--2---:R0:W-:Y:S04]  /*29de0*/  STS.U16 [R47+0xad00], R2 ;  /* 0x00ad00022f007388 */ /* 0x0041e80000000400 */
[----:B0-----:R-:W2:Y:S01]  /*29df0*/  LDL.LU R2, [R1+0x1f0] ;  /* 0x0001f00001027983 */ /* 0x001ea20000300800 */
[----:B---3--:R-:W-:Y:S02]  /*29e00*/  STS.U16 [R47+0xad40], R61 ;  /* 0x00ad403d2f007388 */ /* 0x008fe40000000400 */
[----:B------:R-:W-:Y:S02]  /*29e10*/  STS.U16 [R47+0xaf40], R56 ;  /* 0x00af40382f007388 */ /* 0x000fe40000000400 */
[----:B------:R-:W-:Y:S01]  /*29e20*/  STS.U16 [R47+0xaf00], R55 ;  /* 0x00af00372f007388 */ /* 0x000fe20000000400 */
[----:B------:R-:W-:Y:S01]  /*29e30*/  STS.U16 [R47+0xb100], R50 ;  /* 0x00b100322f007388 */ /* 0x000fe20000000400 */
[----:B------:R-:W-:Y:S02]  /*29e40*/  STS.U16 [R47+0xb140], R49 ;  /* 0x00b140312f007388 */ /* 0x000fe40000000400 */
[----:B------:R-:W-:Y:S02]  /*29e50*/  STS.U16 [R47+0xb340], R44 ;  /* 0x00b3402c2f007388 */ /* 0x000fe40000000400 */
[----:B------:R-:W-:Y:S01]  /*29e60*/  STS.U16 [R47+0xb300], R43 ;  /* 0x00b3002b2f007388 */ /* 0x000fe20000000400 */
[----:B------:R-:W-:Y:S01]  /*29e70*/  STS.U16 [R47+0xb500], R38 ;  /* 0x00b500262f007388 */ /* 0x000fe20000000400 */
[----:B----4-:R-:W-:Y:S02]  /*29e80*/  STS.U16 [R47+0xb540], R37 ;  /* 0x00b540252f007388 */ /* 0x010fe40000000400 */
[----:B------:R-:W-:Y:S02]  /*29e90*/  STS.U16 [R47+0xb740], R32 ;  /* 0x00b740202f007388 */ /* 0x000fe40000000400 */
[----:B------:R-:W-:Y:S01]  /*29ea0*/  IMAD.SHL.U32 R30, R30, 0x2, RZ ;  /* 0x000000021e1e7824 */ /* 0x000fe200078e00ff */
[----:B------:R-:W-:Y:S01]  /*29eb0*/  STS.U16 [R47+0xb700], R13 ;  /* 0x00b7000d2f007388 */ /* 0x000fe20000000400 */
[----:B------:R-:W-:Y:S02]  /*29ec0*/  STS.U16 [R47+0xb900], R22 ;  /* 0x00b900162f007388 */ /* 0x000fe40000000400 */
[----:B------:R-:W-:Y:S02]  /*29ed0*/  STS.U16 [R47+0xb940], R23 ;  /* 0x00b940172f007388 */ /* 0x000fe40000000400 */
[----:B------:R-:W-:Y:S01]  /*29ee0*/  STS.U16 [R47+0xbb40], R24 ;  /* 0x00bb40182f007388 */ /* 0x000fe20000000400 */
[----:B------:R-:W-:Y:S01]  /*29ef0*/  STS.U16 [R47+0xbb00], R25 ;  /* 0x00bb00192f007388 */ /* 0x000fe20000000400 */
[----:B------:R-:W-:-:S03]  /*29f00*/  LOP3.LUT R30, R30, 0x30, RZ, 0x3c, !PT ;  /* 0x000000301e1e7812 */ /* 0x000fc600078e3cff */
[----:B------:R-:W3:Y:S01]  /*29f10*/  LDL.LU R60, [R1+0x24c] ;  /* 0x00024c00013c7983 */ /* 0x000ee20000300800 */
[----:B------:R-:W-:Y:S02]  /*29f20*/  STS.U16 [R47+0xbd00], R26 ;  /* 0x00bd001a2f007388 */ /* 0x000fe40000000400 */
[----:B------:R-:W4:Y:S02]  /*29f30*/  LDL.LU R31, [R1+0x248] ;  /* 0x00024800011f7983 */ /* 0x000f240000300800 */
[----:B------:R-:W-:Y:S01]  /*29f40*/  STS.U16 [R47+0xbd40], R27 ;  /* 0x00bd401b2f007388 */ /* 0x000fe20000000400 */
[----:B------:R-:W3:Y:S04]  /*29f50*/  LDL R5, [R1+0x179c] ;  /* 0x00179c0001057983 */ /* 0x000ee80000100800 */
[----:B------:R-:W3:Y:S04]  /*29f60*/  LDL R4, [R1+0x17a0] ;  /* 0x0017a00001047983 */ /* 0x000ee80000100800 */
[----:B------:R-:W-:Y:S01]  /*29f70*/  STS.U16 [R47+0xbf40], R28 ;  /* 0x00bf401c2f007388 */ /* 0x000fe20000000400 */
[----:B------:R-:W3:Y:S02]  /*29f80*/  LDL.LU R3, [R1+0x1798] ;  /* 0x0017980001037983 */ /* 0x000ee40000300800 */
[----:B------:R0:W-:Y:S02]  /*29f90*/  STS.U16 [R47+0xbf00], R29 ;  /* 0x00bf001d2f007388 */ /* 0x0001e40000000400 */
[----:B------:R1:W-:Y:S01]  /*29fa0*/  STS.U16 [R30+0x8180], R48 ;  /* 0x008180301e007388 */ /* 0x0003e20000000400 */
[----:B------:R1:W-:Y:S01]  /*29fb0*/  STS.U16 [R30+0x81c0], R53 ;  /* 0x0081c0351e007388 */ /* 0x0003e20000000400 */
[----:B------:R1:W-:Y:S02]  /*29fc0*/  STS.U16 [R30+0x83c0], R54 ;  /* 0x0083c0361e007388 */ /* 0x0003e40000000400 */
[----:B------:R1:W-:Y:S01]  /*29fd0*/  STS.U16 [R30+0x8380], R59 ;  /* 0x0083803b1e007388 */ /* 0x0003e20000000400 */
[----:B0-----:R-:W3:Y:S01]  /*29fe0*/  LDL.LU R47, [R1+0x4124] ;  /* 0x00412400012f7983 */ /* 0x001ee20000300800 */
[----:B-1----:R-:W3:Y:S02]  /*29ff0*/  LDL.LU R48, [R1+0x4120] ;  /* 0x0041200001307983 */ /* 0x002ee40000300800 */
[----:B------:R-:W3:Y:S01]  /*2a000*/  LDL.LU R53, [R1+0x411c] ;  /* 0x00411c0001357983 */ /* 0x000ee20000300800 */
[----:B------:R-:W3:Y:S04]  /*2a010*/  LDL.LU R54, [R1+0x4118] ;  /* 0x0041180001367983 */ /* 0x000ee80000300800 */
[----:B------:R-:W3:Y:S04]  /*2a020*/  LDL.LU R59, [R1+0x4114] ;  /* 0x00411400013b7983 */ /* 0x000ee80000300800 */
[----:B--2---:R0:W-:Y:S04]  /*2a030*/  STS.U16 [R30+0x8580], R2 ;  /* 0x008580021e007388 */ /* 0x0041e80000000400 */
[----:B0-----:R-:W2:Y:S04]  /*2a040*/  LDL.LU R2, [R1+0x4110] ;  /* 0x0041100001027983 */ /* 0x001ea80000300800 */
[----:B--2---:R0:W-:Y:S04]  /*2a050*/  STS.U16 [R30+0x85c0], R2 ;  /* 0x0085c0021e007388 */ /* 0x0041e80000000400 */
[----:B0-----:R-:W2:Y:S01]  /*2a060*/  LDL.LU R2, [R1+0x410c] ;  /* 0x00410c0001027983 */ /* 0x001ea20000300800 */
[----:B---3--:R0:W-:Y:S01]  /*2a070*/  STS.U16 [R30+0x87c0], R60 ;  /* 0x0087c03c1e007388 */ /* 0x0081e20000000400 */
[----:B--2---:R-:W-:-:S02]  /*2a080*/  PRMT R2, RZ, 0x7610, R2 ;  /* 0x00007610ff027816 */ /* 0x004fc40000000002 */
[----:B0-----:R-:W2:Y:S04]  /*2a090*/  LDL.LU R60, [R1+0x4108] ;  /* 0x00410800013c7983 */ /* 0x001ea80000300800 */
[----:B------:R-:W3:Y:S04]  /*2a0a0*/  @!P0 LDG.E.U16 R2, [R4.64] ;  /* 0x0000000404028981 */ /* 0x000ee8000c1e1500 */
[----:B----4-:R0:W-:Y:S04]  /*2a0b0*/  STS.U16 [R30+0x8780], R31 ;  /* 0x0087801f1e007388 */ /* 0x0101e80000000400 */
[----:B0-----:R-:W4:Y:S01]  /*2a0c0*/  LDL.LU R30, [R1+0x4104] ;  /* 0x00410400011e7983 */ /* 0x001f220000300800 */
[----:B------:R-:W2:Y:S03]  /*2a0d0*/  LDL.LU R31, [R1+0x4100] ;  /* 0x00410000011f7983 */ /* 0x000ea60000300800 */
[----:B---3--:R0:W-:Y:S04]  /*2a0e0*/  STL [R1+0x15c], R2 ;  /* 0x00015c0201007387 */ /* 0x0081e80000100800 */
[----:B0-----:R-:W3:Y:S01]  /*2a0f0*/  LDL.LU R2, [R1+0x40fc] ;  /* 0x0040fc0001027983 */ /* 0x001ee20000300800 */
[----:B------:R-:W3:Y:S01]  /*2a100*/  LDL R5, [R1+0x1794] ;  /* 0x0017940001057983 */ /* 0x000ee20000100800 */
[----:B--2---:R-:W-:Y:S01]  /*2a110*/  PRMT R31, RZ, 0x7610, R31 ;  /* 0x00007610ff1f7816 */ /* 0x004fe2000000001f */
[----:B------:R-:W-:Y:S01]  /*2a120*/  @!P1 IMAD.MOV.U32 R4, RZ, RZ, R3 ;  /* 0x000000ffff049224 */ /* 0x000fe200078e0003 */
        /* <DEDUP_REMOVED lines=82> */
[----:B------:R-:W-:Y:S01]  /*2a650*/  STL [R1+0x3c8c], R3 ;  /* 0x003c8c0301007387 */ /* 0x000fe20000100800 */
[----:B---3--:R-:W2:Y:S01]  /*2a660*/  @!P1 LDG.E.U16 R31, [R4.64] ;  /* 0x00000004041f9981 */ /* 0x008ea2000c1e1500 */
        /* <DEDUP_REMOVED lines=84> */
[----:B------:R-:W-:Y:S03]  /*2abb0*/  STL [R1+0x3f34], R3 ;  /* 0x003f340301007387 */ /* 0x000fe60000100800 */
[----:B--2---:R0:W-:Y:S04]  /*2abc0*/  STL [R1+0x158], R31 ;  /* 0x0001581f01007387 */ /* 0x0041e80000100800 */
[----:B0-----:R-:W2:Y:S01]  /*2abd0*/  LDL.LU R31, [R1+0x40f8] ;  /* 0x0040f800011f7983 */ /* 0x001ea20000300800 */
[----:B------:R-:W3:Y:S02]  /*2abe0*/  LDL R4, [R1+0x178c] ;  /* 0x00178c0001047983 */ /* 0x000ee40000100800 */
[----:B------:R-:W3:Y:S01]  /*2abf0*/  LDL R5, [R1+0x1790] ;  /* 0x0017900001057983 */ /* 0x000ee20000100800 */
[----:B------:R-:W-:-:S02]  /*2ac00*/  PRMT R2, RZ, 0x7610, R2 ;  /* 0x00007610ff027816 */ /* 0x000fc40000000002 */
[----:B---3--:R-:W-:-:S04]  /*2ac10*/  @!P2 LOP3.LUT R5, R5, R4, RZ, 0x3c, !PT ;  /* 0x000000040505a212 */ /* 0x008fc800078e3cff */
[----:B------:R-:W-:-:S04]  /*2ac20*/  @!P2 LOP3.LUT R4, R5, R4, RZ, 0x3c, !PT ;  /* 0x000000040504a212 */ /* 0x000fc800078e3cff */
[----:B------:R-:W-:-:S05]  /*2ac30*/  @!P2 LOP3.LUT R5, R5, R4, RZ, 0x3c, !PT ;  /* 0x000000040505a212 */ /* 0x000fca00078e3cff */
[----:B------:R-:W3:Y:S04]  /*2ac40*/  @!P2 LDG.E.U16 R2, [R4.64] ;  /* 0x000000040402a981 */ /* 0x000ee8000c1e1500 */
[----:B---3--:R0:W-:Y:S04]  /*2ac50*/  STL [R1+0x154], R2 ;  /* 0x0001540201007387 */ /* 0x0081e80000100800 */
[----:B0-----:R-:W3:Y:S01]  /*2ac60*/  LDL.LU R2, [R1+0x40f4] ;  /* 0x0040f40001027983 */ /* 0x001ee20000300800 */
[----:B------:R-:W3:Y:S02]  /*2ac70*/  LDL R4, [R1+0x1784] ;  /* 0x0017840001047983 */ /* 0x000ee40000100800 */
[----:B------:R-:W3:Y:S01]  /*2ac80*/  LDL R5, [R1+0x1788] ;  /* 0x0017880001057983 */ /* 0x000ee20000100800 */
[----:B--2---:R-:W-:-:S02]  /*2ac90*/  PRMT R31, RZ, 0x7610, R31 ;  /* 0x00007610ff1f7816 */ /* 0x004fc4000000001f */
[----:B---3--:R-:W-:-:S04]  /*2aca0*/  @!P3 LOP3.LUT R5, R5, R4, RZ, 0x3c, !PT ;  /* 0x000000040505b212 */ /* 0x008fc800078e3cff */
[----:B------:R-:W-:-:S04]  /*2acb0*/  @!P3 LOP3.LUT R4, R5, R4, RZ, 0x3c, !PT ;  /* 0x000000040504b212 */ /* 0x000fc800078e3cff */
[----:B------:R-:W-:-:S05]  /*2acc0*/  @!P3 LOP3.LUT R5, R5, R4, RZ, 0x3c, !PT ;  /* 0x000000040505b212 */ /* 0x000fca00078e3cff */
[----:B------:R-:W2:Y:S04]  /*2acd0*/  @!P3 LDG.E.U16 R31, [R4.64] ;  /* 0x00000004041fb981 */ /* 0x000ea8000c1e1500 */
        /* <DEDUP_REMOVED lines=683> */
[----:B------:R0:W2:Y:S04]  /*2d790*/  @!P3 LDG.E.U16 R31, [R4.64] ;  /* 0x00000004041fb981 */ /* 0x0000a8000c1e1500 */
[----:B0-----:R-:W3:Y:S04]  /*2d7a0*/  LDL R4, [R1+0xd9c] ;  /* 0x000d9c0001047983 */ /* 0x001ee80000100800 */
[----:B------:R-:W3:Y:S01]  /*2d7b0*/  LDL R5, [R1+0xda0] ;  /* 0x000da00001057983 */ /* 0x000ee20000100800 */
[----:B------:R-:W-:Y:S02]  /*2d7c0*/  PRMT R2, RZ, 0x7610, R2 ;  /* 0x00007610ff027816 */ /* 0x000fe40000000002 */
[----:B---3--:R-:W-:-:S04]  /*2d7d0*/  @!P0 LOP3.LUT R5, R5, R4, RZ, 0x3c, !PT ;  /* 0x0000000405058212 */ /* 0x008fc800078e3cff */
[----:B------:R-:W-:-:S04]  /*2d7e0*/  @!P0 LOP3.LUT R4, R5, R4, RZ, 0x3c, !PT ;  /* 0x0000000405048212 */ /* 0x000fc800078e3cff */
[----:B------:R-:W-:-:S05]  /*2d7f0*/  @!P0 LOP3.LUT R5, R5, R4, RZ, 0x3c, !PT ;  /* 0x0000000405058212 */ /* 0x000fca00078e3cff */
[----:B------:R-:W3:Y:S04]  /*2d800*/  @!P0 LDG.E.U16 R2, [R4.64] ;  /* 0x0000000404028981 */ /* 0x000ee8000c1e1500 */
[----:B--2---:R0:W-:Y:S04]  /*2d810*/  STL [R1+0x20], R31 ;  /* 0x0000201f01007387 */ /* 0x0041e80000100800 */
[----:B0-----:R-:W2:Y:S04]  /*2d820*/  LDL R31, [R1+0xd18] ;  /* 0x000d1800011f7983 */ /* 0x001ea80000100800 */
[----:B---3--:R0:W-:Y:S04]  /*2d830*/  STL [R1+0x1c], R2 ;  /* 0x00001c0201007387 */ /* 0x0081e80000100800 */
[----:B0-----:R-:W3:Y:S01]  /*2d840*/  LDL.LU R2, [R1+0x3fc0] ;  /* 0x003fc00001027983 */ /* 0x001ee20000300800 */
[----:B------:R-:W2:Y:S02]  /*2d850*/  LDL R4, [R1+0xd94] ;  /* 0x000d940001047983 */ /* 0x000ea40000100800 */
[----:B------:R-:W2:Y:S01]  /*2d860*/  LDL R5, [R1+0xd98] ;  /* 0x000d980001057983 */ /* 0x000ea20000100800 */
[----:B----4-:R-:W-:-:S02]  /*2d870*/  PRMT R30, RZ, 0x7610, R30 ;  /* 0x00007610ff1e7816 */ /* 0x010fc4000000001e */
[----:B--2---:R-:W-:-:S04]  /*2d880*/  @!P1 LOP3.LUT R5, R5, R4, RZ, 0x3c, !PT ;  /* 0x0000000405059212 */ /* 0x004fc800078e3cff */
[----:B------:R-:W-:-:S04]  /*2d890*/  @!P1 LOP3.LUT R4, R5, R4, RZ, 0x3c, !PT ;  /* 0x0000000405049212 */ /* 0x000fc800078e3cff */
[----:B------:R-:W-:-:S05]  /*2d8a0*/  @!P1 LOP3.LUT R5, R5, R4, RZ, 0x3c, !PT ;  /* 0x0000000405059212 */ /* 0x000fca00078e3cff */
[----:B------:R-:W2:Y:S04]  /*2d8b0*/  @!P1 LDG.E.U16 R30, [R4.64] ;  /* 0x00000004041e9981 */ /* 0x000ea8000c1e1500 */
[----:B--2---:R0:W-:Y:S04]  /*2d8c0*/  STL [R1+0x18], R30 ;  /* 0x0000181e01007387 */ /* 0x0041e80000100800 */
[----:B0-----:R-:W2:Y:S01]  /*2d8d0*/  LDL.LU R30, [R1+0x3fbc] ;  /* 0x003fbc00011e7983 */ /* 0x001ea20000300800 */
[----:B------:R-:W4:Y:S02]  /*2d8e0*/  LDL R4, [R1+0xd8c] ;  /* 0x000d8c0001047983 */ /* 0x000f240000100800 */
[----:B------:R-:W4:Y:S01]  /*2d8f0*/  LDL R5, [R1+0xd90] ;  /* 0x000d900001057983 */ /* 0x000f220000100800 */
[----:B---3--:R-:W-:-:S02]  /*2d900*/  PRMT R2, RZ, 0x7610, R2 ;  /* 0x00007610ff027816 */ /* 0x008fc40000000002 */
[----:B----4-:R-:W-:-:S04]  /*2d910*/  @!P2 LOP3.LUT R5, R5, R4, RZ, 0x3c, !PT ;  /* 0x000000040505a212 */ /* 0x010fc800078e3cff */
[----:B------:R-:W-:-:S04]  /*2d920*/  @!P2 LOP3.LUT R4, R5, R4, RZ, 0x3c, !PT ;  /* 0x000000040504a212 */ /* 0x000fc800078e3cff */
[----:B------:R-:W-:-:S05]  /*2d930*/  @!P2 LOP3.LUT R5, R5, R4, RZ, 0x3c, !PT ;  /* 0x000000040505a212 */ /* 0x000fca00078e3cff */
[----:B------:R-:W3:Y:S04]  /*2d940*/  @!P2 LDG.E.U16 R2, [R4.64] ;  /* 0x000000040402a981 */ /* 0x000ee8000c1e1500 */
[----:B---3--:R0:W-:Y:S04]  /*2d950*/  STL [R1+0x14], R2 ;  /* 0x0000140201007387 */ /* 0x0081e80000100800 */
[----:B0-----:R-:W3:Y:S01]  /*2d960*/  LDL.LU R2, [R1+0x3fb8] ;  /* 0x003fb80001027983 */ /* 0x001ee20000300800 */
[----:B------:R-:W4:Y:S02]  /*2d970*/  LDL R4, [R1+0xd84] ;  /* 0x000d840001047983 */ /* 0x000f240000100800 */
[----:B------:R-:W4:Y:S01]  /*2d980*/  LDL R5, [R1+0xd88] ;  /* 0x000d880001057983 */ /* 0x000f220000100800 */
[----:B--2---:R-:W-:-:S02]  /*2d990*/  PRMT R30, RZ, 0x7610, R30 ;  /* 0x00007610ff1e7816 */ /* 0x004fc4000000001e */
[----:B----4-:R-:W-:-:S04]  /*2d9a0*/  @!P3 LOP3.LUT R5, R5, R4, RZ, 0x3c, !PT ;  /* 0x000000040505b212 */ /* 0x010fc800078e3cff */
        /* <DEDUP_REMOVED lines=11> */
[----:B------:R-:W3:Y:S01]  /*2da60*/  @!P0 LDG.E.U16 R2, [R4.64] ;  /* 0x0000000404028981 */ /* 0x000ee2000c1e1500 */
[----:B------:R-:W-:-:S03]  /*2da70*/  PRMT R0, RZ, 0x7610, R0 ;  /* 0x00007610ff007816 */ /* 0x000fc60000000000 */
[----:B---3--:R0:W-:Y:S04]  /*2da80*/  STL [R1+0xc], R2 ;  /* 0x00000c0201007387 */ /* 0x0081e80000100800 */
[----:B0-----:R-:W3:Y:S01]  /*2da90*/  LDL.LU R2, [R1+0x3fb0] ;  /* 0x003fb00001027983 */ /* 0x001ee20000300800 */
[----:B------:R-:W4:Y:S02]  /*2daa0*/  LDL R5, [R1+0xd14] ;  /* 0x000d140001057983 */ /* 0x000f240000100800 */
[----:B------:R-:W-:Y:S02]  /*2dab0*/  @!P1 IMAD.MOV.U32 R4, RZ, RZ, R31 ;  /* 0x000000ffff049224 */ /* 0x000fe400078e001f */
[----:B------:R-:W2:Y:S04]  /*2dac0*/  LDL R31, [R1+0xc98] ;  /* 0x000c9800011f7983 */ /* 0x000ea80000100800 */
[----:B----4-:R-:W4:Y:S04]  /*2dad0*/  @!P1 LDG.E.U16 R0, [R4.64] ;  /* 0x0000000404009981 */ /* 0x010f28000c1e1500 */
[----:B----4-:R-:W-:Y:S01]  /*2dae0*/  STL [R1+0x8], R0 ;  /* 0x0000080001007387 */ /* 0x010fe20000100800 */
[----:B------:R-:W4:Y:S02]  /*2daf0*/  LDL R4, [R1+0xd0c] ;  /* 0x000d0c0001047983 */ /* 0x000f240000100800 */
[----:B------:R-:W4:Y:S01]  /*2db00*/  LDL R5, [R1+0xd10] ;  /* 0x000d100001057983 */ /* 0x000f220000100800 */
[----:B--2---:R-:W-:-:S02]  /*2db10*/  PRMT R30, RZ, 0x7610, R30 ;  /* 0x00007610ff1e7816 */ /* 0x004fc4000000001e */
[----:B----4-:R-:W-:-:S04]  /*2db20*/  @!P2 LOP3.LUT R5, R5, R4, RZ, 0x3c, !PT ;  /* 0x000000040505a212 */ /* 0x010fc800078e3cff */
[----:B------:R-:W-:-:S04]  /*2db30*/  @!P2 LOP3.LUT R4, R5, R4, RZ, 0x3c, !PT ;  /* 0x000000040504a212 */ /* 0x000fc800078e3cff */
[----:B------:R-:W-:-:S05]  /*2db40*/  @!P2 LOP3.LUT R5, R5, R4, RZ, 0x3c, !PT ;  /* 0x000000040505a212 */ /* 0x000fca00078e3cff */
[----:B------:R0:W2:Y:S04]  /*2db50*/  @!P2 LDG.E.U16 R30, [R4.64] ;  /* 0x00000004041ea981 */ /* 0x0000a8000c1e1500 */
[----:B0-----:R-:W4:Y:S04]  /*2db60*/  LDL R4, [R1+0xd04] ;  /* 0x000d040001047983 */ /* 0x001f280000100800 */
[----:B------:R-:W4:Y:S01]  /*2db70*/  LDL R5, [R1+0xd08] ;  /* 0x000d080001057983 */ /* 0x000f220000100800 */
[----:B------:R-:W-:Y:S02]  /*2db80*/  PRMT R3, RZ, 0x7610, R3 ;  /* 0x00007610ff037816 */ /* 0x000fe40000000003 */
[----:B----4-:R-:W-:-:S04]  /*2db90*/  @!P3 LOP3.LUT R5, R5, R4, RZ, 0x3c, !PT ;  /* 0x000000040505b212 */ /* 0x010fc800078e3cff */
[----:B------:R-:W-:-:S04]  /*2dba0*/  @!P3 LOP3.LUT R4, R5, R4, RZ, 0x3c, !PT ;  /* 0x000000040504b212 */ /* 0x000fc800078e3cff */
[----:B------:R-:W-:Y:S01]  /*2dbb0*/  @!P3 LOP3.LUT R5, R5, R4, RZ, 0x3c, !PT ;  /* 0x000000040505b212 */ /* 0x000fe200078e3cff */
[----:B--2---:R0:W-:Y:S04]  /*2dbc0*/  STL [R1+0x4], R30 ;  /* 0x0000041e01007387 */ /* 0x0041e80000100800 */
[----:B------:R1:W2:Y:S01]  /*2dbd0*/  @!P3 LDG.E.U16 R3, [R4.64] ;  /* 0x000000040403b981 */ /* 0x0002a2000c1e1500 */
[----:B------:R-:W-:-:S03]  /*2dbe0*/  PRMT R61, RZ, 0x7610, R61 ;  /* 0x00007610ff3d7816 */ /* 0x000fc6000000003d */
[----:B0-----:R-:W4:Y:S04]  /*2dbf0*/  LDL R30, [R1+0xc90] ;  /* 0x000c9000011e7983 */ /* 0x001f280000100800 */
[----:B-1----:R-:W2:Y:S04]  /*2dc00*/  LDL R4, [R1+0xc9c] ;  /* 0x000c9c0001047983 */ /* 0x002ea80000100800 */
[----:B------:R-:W2:Y:S02]  /*2dc10*/  LDL R5, [R1+0xca0] ;  /* 0x000ca00001057983 */ /* 0x000ea40000100800 */
[----:B--2---:R-:W-:-:S04]  /*2dc20*/  @!P0 LOP3.LUT R5, R5, R4, RZ, 0x3c, !PT ;  /* 0x0000000405058212 */ /* 0x004fc800078e3cff */
[----:B------:R-:W-:-:S04]  /*2dc30*/  @!P0 LOP3.LUT R4, R5, R4, RZ, 0x3c, !PT ;  /* 0x0000000405048212 */ /* 0x000fc800078e3cff */
[----:B------:R-:W-:Y:S01]  /*2dc40*/  @!P0 LOP3.LUT R5, R5, R4, RZ, 0x3c, !PT ;  /* 0x0000000405058212 */ /* 0x000fe200078e3cff */
[----:B------:R0:W-:Y:S04]  /*2dc50*/  STL [R1+0x3f38], R3 ;  /* 0x003f380301007387 */ /* 0x0001e80000100800 */
[----:B------:R1:W2:Y:S01]  /*2dc60*/  @!P0 LDG.E.U16 R61, [R4.64] ;  /* 0x00000004043d8981 */ /* 0x0002a2000c1e1500 */
[----:B------:R-:W-:-:S03]  /*2dc70*/  PRMT R60, RZ, 0x7610, R60 ;  /* 0x00007610ff3c7816 */ /* 0x000fc6000000003c */
[----:B0-----:R-:W3:Y:S04]  /*2dc80*/  LDL R3, [R1+0xc88] ;  /* 0x000c880001037983 */ /* 0x001ee80000100800 */
[----:B-1----:R-:W3:Y:S01]  /*2dc90*/  LDL R5, [R1+0xc94] ;  /* 0x000c940001057983 */ /* 0x002ee20000100800 */
[----:B------:R-:W-:-:S03]  /*2dca0*/  @!P1 IMAD.MOV.U32 R4, RZ, RZ, R31 ;  /* 0x000000ffff049224 */ /* 0x000fc600078e001f */
[----:B--2---:R0:W-:Y:S01]  /*2dcb0*/  STL [R1+0x3f3c], R61 ;  /* 0x003f3c3d01007387 */ /* 0x0041e20000100800 */
[----:B------:R-:W-:Y:S02]  /*2dcc0*/  PRMT R59, RZ, 0x7610, R59 ;  /* 0x00007610ff3b7816 */ /* 0x000fe4000000003b */
[----:B------:R-:W-:Y:S01]  /*2dcd0*/  PRMT R58, RZ, 0x7610, R58 ;  /* 0x00007610ff3a7816 */ /* 0x000fe2000000003a */
[----:B------:R-:W2:Y:S01]  /*2dce0*/  LDL R31, [R1+0xc20] ;  /* 0x000c2000011f7983 */ /* 0x000ea20000100800 */
[----:B---3--:R1:W3:Y:S04]  /*2dcf0*/  @!P1 LDG.E.U16 R60, [R4.64] ;  /* 0x00000004043c9981 */ /* 0x0082e8000c1e1500 */
[----:B0-----:R-:W2:Y:S04]  /*2dd00*/  LDL R61, [R1+0xc84] ;  /* 0x000c8400013d7983 */ /* 0x001ea80000100800 */
[----:B-1----:R-:W2:Y:S01]  /*2dd10*/  LDL R5, [R1+0xc8c] ;  /* 0x000c8c0001057983 */ /* 0x002ea20000100800 */
[----:B----4-:R-:W-:-:S03]  /*2dd20*/  @!P2 IMAD.MOV.U32 R4, RZ, RZ, R30 ;  /* 0x000000ffff04a224 */ /* 0x010fc600078e001e */
[----:B---3--:R0:W-:Y:S01]  /*2dd30*/  STL [R1+0x3f40], R60 ;  /* 0x003f403c01007387 */ /* 0x0081e20000100800 */
[----:B------:R-:W3:Y:S03]  /*2dd40*/  LDL R30, [R1+0xc10] ;  /* 0x000c1000011e7983 */ /* 0x000ee60000100800 */
[----:B--2---:R1:W2:Y:S04]  /*2dd50*/  @!P2 LDG.E.U16 R59, [R4.64] ;  /* 0x00000004043ba981 */ /* 0x0042a8000c1e1500 */
[----:B0-----:R-:W4:Y:S01]  /*2dd60*/  LDL R60, [R1+0xc1c] ;  /* 0x000c1c00013c7983 */ /* 0x001f220000100800 */
[----:B-1----:R-:W-:Y:S02]  /*2dd70*/  @!P3 IMAD.MOV.U32 R4, RZ, RZ, R3 ;  /* 0x000000ffff04b224 */ /* 0x002fe400078e0003 */
[----:B------:R-:W-:-:S05]  /*2dd80*/  @!P3 IMAD.MOV.U32 R5, RZ, RZ, R61 ;  /* 0x000000ffff05b224 */ /* 0x000fca00078e003d */
[----:B------:R0:W3:Y:S01]  /*2dd90*/  @!P3 LDG.E.U16 R58, [R4.64] ;  /* 0x00000004043ab981 */ /* 0x0000e2000c1e1500 */
[----:B------:R-:W-:Y:S01]  /*2dda0*/  PRMT R57, RZ, 0x7610, R57 ;  /* 0x00007610ff397816 */ /* 0x000fe20000000039 */
[----:B0-----:R-:W-:Y:S02]  /*2ddb0*/  @!P0 IMAD.MOV.U32 R4, RZ, RZ, R31 ;  /* 0x000000ffff048224 */ /* 0x001fe400078e001f */
[----:B--2---:R0:W-:Y:S01]  /*2ddc0*/  STL [R1+0x3f44], R59 ;  /* 0x003f443b01007387 */ /* 0x0041e20000100800 */
[----:B------:R-:W2:Y:S02]  /*2ddd0*/  LDL R61, [R1+0xc04] ;  /* 0x000c0400013d7983 */ /* 0x000ea40000100800 */
[----:B------:R-:W2:Y:S02]  /*2dde0*/  LDL R3, [R1+0xc08] ;  /* 0x000c080001037983 */ /* 0x000ea40000100800 */
[----:B----4-:R-:W-:-:S05]  /*2ddf0*/  @!P0 IMAD.MOV.U32 R5, RZ, RZ, R60 ;  /* 0x000000ffff058224 */ /* 0x010fca00078e003c */
[----:B------:R1:W4:Y:S04]  /*2de00*/  @!P0 LDG.E.U16 R57, [R4.64] ;  /* 0x0000000404398981 */ /* 0x000328000c1e1500 */
[----:B0-----:R-:W2:Y:S04]  /*2de10*/  LDL R59, [R1+0xc0c] ;  /* 0x000c0c00013b7983 */ /* 0x001ea80000100800 */
[----:B---3--:R0:W-:Y:S01]  /*2de20*/  STL [R1+0x3f48], R58 ;  /* 0x003f483a01007387 */ /* 0x0081e20000100800 */
[----:B-1----:R-:W3:Y:S01]  /*2de30*/  LDL R5, [R1+0xc14] ;  /* 0x000c140001057983 */ /* 0x002ee20000100800 */
[----:B------:R-:W-:-:S02]  /*2de40*/  PRMT R56, RZ, 0x7610, R56 ;  /* 0x00007610ff387816 */ /* 0x000fc40000000038 */
[----:B------:R-:W2:Y:S04]  /*2de50*/  LDL R60, [R1+0xb9c] ;  /* 0x000b9c00013c7983 */ /* 0x000ea80000100800 */
[----:B------:R-:W2:Y:S04]  /*2de60*/  LDL R31, [R1+0xba0] ;  /* 0x000ba000011f7983 */ /* 0x000ea80000100800 */
[----:B0-----:R-:W2:Y:S01]  /*2de70*/  LDL R58, [R1+0xc18] ;  /* 0x000c1800013a7983 */ /* 0x001ea20000100800 */
[----:B------:R-:W-:Y:S02]  /*2de80*/  PRMT R55, RZ, 0x7610, R55 ;  /* 0x00007610ff377816 */ /* 0x000fe40000000037 */
[----:B------:R-:W-:Y:S01]  /*2de90*/  PRMT R54, RZ, 0x7610, R54 ;  /* 0x00007610ff367816 */ /* 0x000fe20000000036 */
[----:B--2---:R-:W-:-:S05]  /*2dea0*/  @!P1 IMAD.MOV.U32 R4, RZ, RZ, R58 ;  /* 0x000000ffff049224 */ /* 0x004fca00078e003a */
[----:B---3--:R0:W2:Y:S02]  /*2deb0*/  @!P1 LDG.E.U16 R56, [R4.64] ;  /* 0x0000000404389981 */ /* 0x0080a4000c1e1500 */
[----:B0-----:R-:W-:Y:S02]  /*2dec0*/  @!P2 IMAD.MOV.U32 R4, RZ, RZ, R30 ;  /* 0x000000ffff04a224 */ /* 0x001fe400078e001e */
[----:B------:R-:W-:-:S05]  /*2ded0*/  @!P2 IMAD.MOV.U32 R5, RZ, RZ, R59 ;  /* 0x000000ffff05a224 */ /* 0x000fca00078e003b */
[----:B------:R0:W3:Y:S02]  /*2dee0*/  @!P2 LDG.E.U16 R55, [R4.64] ;  /* 0x000000040437a981 */ /* 0x0000e4000c1e1500 */
[----:B0-----:R-:W-:Y:S02]  /*2def0*/  @!P3 IMAD.MOV.U32 R4, RZ, RZ, R3 ;  /* 0x000000ffff04b224 */ /* 0x001fe400078e0003 */
[----:B------:R-:W-:-:S05]  /*2df00*/  @!P3 IMAD.MOV.U32 R5, RZ, RZ, R61 ;  /* 0x000000ffff05b224 */ /* 0x000fca00078e003d */
[----:B------:R0:W3:Y:S01]  /*2df10*/  @!P3 LDG.E.U16 R54, [R4.64] ;  /* 0x000000040436b981 */ /* 0x0000e2000c1e1500 */
[----:B------:R-:W-:-:S03]  /*2df20*/  PRMT R53, RZ, 0x7610, R53 ;  /* 0x00007610ff357816 */ /* 0x000fc60000000035 */
[----:B----4-:R1:W-:Y:S01]  /*2df30*/  STL [R1+0x3f4c], R57 ;  /* 0x003f4c3901007387 */ /* 0x0103e20000100800 */
[----:B0-----:R-:W-:Y:S02]  /*2df40*/  @!P0 IMAD.MOV.U32 R4, RZ, RZ, R31 ;  /* 0x000000ffff048224 */ /* 0x001fe400078e001f */
[----:B------:R-:W-:-:S05]  /*2df50*/  @!P0 IMAD.MOV.U32 R5, RZ, RZ, R60 ;  /* 0x000000ffff058224 */ /* 0x000fca00078e003c */
[----:B------:R-:W4:Y:S04]  /*2df60*/  @!P0 LDG.E.U16 R53, [R4.64] ;  /* 0x0000000404358981 */ /* 0x000f28000c1e1500 */
[----:B--2---:R0:W-:Y:S01]  /*2df70*/  STL [R1+0x3f50], R56 ;  /* 0x003f503801007387 */ /* 0x0041e20000100800 */
[----:B------:R-:W2:Y:S02]  /*2df80*/  LDL R59, [R1+0xb94] ;  /* 0x000b9400013b7983 */ /* 0x000ea40000100800 */
[----:B------:R-:W2:Y:S01]  /*2df90*/  LDL R30, [R1+0xb98] ;  /* 0x000b9800011e7983 */ /* 0x000ea20000100800 */
[----:B---3--:R3:W-:Y:S01]  /*2dfa0*/  STL [R1+0x3f54], R55 ;  /* 0x003f543701007387 */ /* 0x0087e20000100800 */
[----:B------:R-:W2:Y:S02]  /*2dfb0*/  LDL R58, [R1+0xb8c] ;  /* 0x000b8c00013a7983 */ /* 0x000ea40000100800 */
[----:B------:R-:W2:Y:S01]  /*2dfc0*/  LDL R3, [R1+0xb90] ;  /* 0x000b900001037983 */ /* 0x000ea20000100800 */
[----:B------:R4:W-:Y:S01]  /*2dfd0*/  STL [R1+0x3f58], R54 ;  /* 0x003f583601007387 */ /* 0x0009e20000100800 */
[----:B-1----:R-:W2:Y:S02]  /*2dfe0*/  LDL R57, [R1+0xb84] ;  /* 0x000b840001397983 */ /* 0x002ea40000100800 */
[----:B0-----:R-:W2:Y:S01]  /*2dff0*/  LDL R56, [R1+0xb88] ;  /* 0x000b880001387983 */ /* 0x001ea20000100800 */
[----:B---3--:R-:W3:Y:S04]  /*2e000*/  LDL R55, [R1+0xb1c] ;  /* 0x000b1c0001377983 */ /* 0x008ee80000100800 */
[----:B------:R-:W3:Y:S01]  /*2e010*/  LDL R31, [R1+0xb20] ;  /* 0x000b2000011f7983 */ /* 0x000ee20000100800 */
[----:B------:R-:W-:-:S02]  /*2e020*/  PRMT R52, RZ, 0x7610, R52 ;  /* 0x00007610ff347816 */ /* 0x000fc40000000034 */
[----:B------:R-:W-:Y:S01]  /*2e030*/  PRMT R51, RZ, 0x7610, R51 ;  /* 0x00007610ff337816 */ /* 0x000fe20000000033 */
[----:B----4-:R0:W-:Y:S01]  /*2e040*/  STL [R1+0x3f5c], R53 ;  /* 0x003f5c3501007387 */ /* 0x0101e20000100800 */
[----:B------:R-:W4:Y:S01]  /*2e050*/  LDL R54, [R1+0xb14] ;  /* 0x000b140001367983 */ /* 0x000f220000100800 */
[----:B------:R-:W-:Y:S01]  /*2e060*/  PRMT R50, RZ, 0x7610, R50 ;  /* 0x00007610ff327816 */ /* 0x000fe20000000032 */
[----:B--2---:R-:W-:Y:S02]  /*2e070*/  @!P1 IMAD.MOV.U32 R5, RZ, RZ, R59 ;  /* 0x000000ffff059224 */ /* 0x004fe400078e003b */
[----:B------:R-:W-:Y:S02]  /*2e080*/  @!P1 IMAD.MOV.U32 R4, RZ, RZ, R30 ;  /* 0x000000ffff049224 */ /* 0x000fe400078e001e */
[----:B------:R-:W2:Y:S04]  /*2e090*/  LDL R30, [R1+0xb18] ;  /* 0x000b1800011e7983 */ /* 0x000ea80000100800 */
[----:B------:R1:W2:Y:S02]  /*2e0a0*/  @!P1 LDG.E.U16 R52, [R4.64] ;  /* 0x0000000404349981 */ /* 0x0002a4000c1e1500 */
[----:B-1----:R-:W-:-:S02]  /*2e0b0*/  @!P2 IMAD.MOV.U32 R5, RZ, RZ, R58 ;  /* 0x000000ffff05a224 */ /* 0x002fc400078e003a */
[----:B------:R-:W-:-:S05]  /*2e0c0*/  @!P2 IMAD.MOV.U32 R4, RZ, RZ, R3 ;  /* 0x000000ffff04a224 */ /* 0x000fca00078e0003 */
[----:B------:R1:W2:Y:S02]  /*2e0d0*/  @!P2 LDG.E.U16 R51, [R4.64] ;  /* 0x000000040433a981 */ /* 0x0002a4000c1e1500 */
[----:B-1----:R-:W-:Y:S02]  /*2e0e0*/  @!P3 IMAD.MOV.U32 R5, RZ, RZ, R57 ;  /* 0x000000ffff05b224 */ /* 0x002fe400078e0039 */
[----:B------:R-:W-:-:S05]  /*2e0f0*/  @!P3 IMAD.MOV.U32 R4, RZ, RZ, R56 ;  /* 0x000000ffff04b224 */ /* 0x000fca00078e0038 */
[----:B------:R3:W2:Y:S01]  /*2e100*/  @!P3 LDG.E.U16 R50, [R4.64] ;  /* 0x000000040432b981 */ /* 0x0006a2000c1e1500 */
[----:B------:R-:W-:Y:S02]  /*2e110*/  PRMT R46, RZ, 0x7610, R46 ;  /* 0x00007610ff2e7816 */ /* 0x000fe4000000002e */
[----:B------:R-:W-:Y:S01]  /*2e120*/  PRMT R44, RZ, 0x7610, R44 ;  /* 0x00007610ff2c7816 */ /* 0x000fe2000000002c */
[----:B---3--:R-:W-:Y:S02]  /*2e130*/  @!P0 IMAD.MOV.U32 R4, RZ, RZ, R31 ;  /* 0x000000ffff048224 */ /* 0x008fe400078e001f */
[----:B------:R-:W-:-:S05]  /*2e140*/  @!P0 IMAD.MOV.U32 R5, RZ, RZ, R55 ;  /* 0x000000ffff058224 */ /* 0x000fca00078e0037 */
[----:B------:R4:W3:Y:S02]  /*2e150*/  @!P0 LDG.E.U16 R46, [R4.64] ;  /* 0x00000004042e8981 */ /* 0x0008e4000c1e1500 */
[----:B----4-:R-:W-:Y:S02]  /*2e160*/  @!P1 IMAD.MOV.U32 R5, RZ, RZ, R54 ;  /* 0x000000ffff059224 */ /* 0x010fe400078e0036 */
[----:B--2---:R-:W-:Y:S01]  /*2e170*/  @!P1 IMAD.MOV.U32 R4, RZ, RZ, R30 ;  /* 0x000000ffff049224 */ /* 0x004fe200078e001e */
[----:B------:R-:W-:Y:S01]  /*2e180*/  STL [R1+0x3f60], R52 ;  /* 0x003f603401007387 */ /* 0x000fe20000100800 */
[----:B0-----:R-:W2:Y:S02]  /*2e190*/  LDL R53, [R1+0xb0c] ;  /* 0x000b0c0001357983 */ /* 0x001ea40000100800 */
[----:B------:R-:W4:Y:S01]  /*2e1a0*/  LDL R3, [R1+0xb10] ;  /* 0x000b100001037983 */ /* 0x000f220000100800 */
[----:B------:R2:W4:Y:S04]  /*2e1b0*/  @!P1 LDG.E.U16 R44, [R4.64] ;  /* 0x00000004042c9981 */ /* 0x000528000c1e1500 */
[----:B------:R-:W-:Y:S04]  /*2e1c0*/  STL [R1+0x3f64], R51 ;  /* 0x003f643301007387 */ /* 0x000fe80000100800 */
[----:B------:R0:W-:Y:S01]  /*2e1d0*/  STL [R1+0x3f68], R50 ;  /* 0x003f683201007387 */ /* 0x0001e20000100800 */
[----:B------:R-:W4:Y:S03]  /*2e1e0*/  LDL R31, [R1+0xb08] ;  /* 0x000b0800011f7983 */ /* 0x000f260000100800 */
[----:B0-----:R-:W4:Y:S01]  /*2e1f0*/  LDL R50, [R1+0xb04] ;  /* 0x000b040001327983 */ /* 0x001f220000100800 */
[----:B------:R-:W-:-:S03]  /*2e200*/  PRMT R29, RZ, 0x7610, R29 ;  /* 0x00007610ff1d7816 */ /* 0x000fc6000000001d */
[----:B---3--:R0:W-:Y:S01]  /*2e210*/  STL [R1+0x3f6c], R46 ;  /* 0x003f6c2e01007387 */ /* 0x0081e20000100800 */
[----:B------:R-:W3:Y:S02]  /*2e220*/  LDL R52, [R1+0xa9c] ;  /* 0x000a9c0001347983 */ /* 0x000ee40000100800 */
[----:B------:R-:W3:Y:S01]  /*2e230*/  LDL R30, [R1+0xaa0] ;  /* 0x000aa000011e7983 */ /* 0x000ee20000100800 */
[----:B------:R-:W-:Y:S01]  /*2e240*/  PRMT R28, RZ, 0x7610, R28 ;  /* 0x00007610ff1c7816 */ /* 0x000fe2000000001c */
[----:B--2---:R-:W-:Y:S02]  /*2e250*/  @!P2 IMAD.MOV.U32 R5, RZ, RZ, R53 ;  /* 0x000000ffff05a224 */ /* 0x004fe400078e0035 */
[----:B----4-:R-:W-:Y:S01]  /*2e260*/  @!P2 IMAD.MOV.U32 R4, RZ, RZ, R3 ;  /* 0x000000ffff04a224 */ /* 0x010fe200078e0003 */
[----:B------:R1:W-:Y:S01]  /*2e270*/  STL [R1+0x3f70], R44 ;  /* 0x003f702c01007387 */ /* 0x0003e20000100800 */
[----:B------:R-:W2:Y:S02]  /*2e280*/  LDL R51, [R1+0xa94] ;  /* 0x000a940001337983 */ /* 0x000ea40000100800 */
[----:B------:R-:W4:Y:S01]  /*2e290*/  LDL R3, [R1+0xa98] ;  /* 0x000a980001037983 */ /* 0x000f220000100800 */
[----:B------:R1:W4:Y:S01]  /*2e2a0*/  @!P2 LDG.E.U16 R29, [R4.64] ;  /* 0x00000004041da981 */ /* 0x000322000c1e1500 */
[----:B------:R-:W-:-:S02]  /*2e2b0*/  PRMT R27, RZ, 0x7610, R27 ;  /* 0x00007610ff1b7816 */ /* 0x000fc4000000001b */
[----:B------:R-:W-:Y:S01]  /*2e2c0*/  PRMT R26, RZ, 0x7610, R26 ;  /* 0x00007610ff1a7816 */ /* 0x000fe2000000001a */
[----:B0-----:R-:W4:Y:S02]  /*2e2d0*/  LDL R46, [R1+0xa90] ;  /* 0x000a9000012e7983 */ /* 0x001f240000100800 */
[----:B-1----:R-:W-:Y:S02]  /*2e2e0*/  @!P3 IMAD.MOV.U32 R4, RZ, RZ, R31 ;  /* 0x000000ffff04b224 */ /* 0x002fe400078e001f */
[----:B------:R-:W-:-:S05]  /*2e2f0*/  @!P3 IMAD.MOV.U32 R5, RZ, RZ, R50 ;  /* 0x000000ffff05b224 */ /* 0x000fca00078e0032 */
[----:B------:R3:W4:Y:S02]  /*2e300*/  @!P3 LDG.E.U16 R28, [R4.64] ;  /* 0x00000004041cb981 */ /* 0x000724000c1e1500 */
[----:B---3--:R-:W-:Y:S02]  /*2e310*/  @!P0 IMAD.MOV.U32 R4, RZ, RZ, R30 ;  /* 0x000000ffff048224 */ /* 0x008fe400078e001e */
[----:B------:R-:W-:-:S05]  /*2e320*/  @!P0 IMAD.MOV.U32 R5, RZ, RZ, R52 ;  /* 0x000000ffff058224 */ /* 0x000fca00078e0034 */
[----:B------:R2:W3:Y:S02]  /*2e330*/  @!P0 LDG.E.U16 R27, [R4.64] ;  /* 0x00000004041b8981 */ /* 0x0004e4000c1e1500 */
[----:B--2---:R-:W-:Y:S02]  /*2e340*/  @!P1 IMAD.MOV.U32 R5, RZ, RZ, R51 ;  /* 0x000000ffff059224 */ /* 0x004fe400078e0033 */
[----:B----4-:R-:W-:Y:S01]  /*2e350*/  @!P1 IMAD.MOV.U32 R4, RZ, RZ, R3 ;  /* 0x000000ffff049224 */ /* 0x010fe200078e0003 */
[----:B------:R0:W-:Y:S01]  /*2e360*/  STL [R1+0x3f74], R29 ;  /* 0x003f741d01007387 */ /* 0x0001e20000100800 */
[----:B------:R-:W2:Y:S02]  /*2e370*/  LDL R50, [R1+0xa8c] ;  /* 0x000a8c0001327983 */ /* 0x000ea40000100800 */
[----:B------:R-:W4:Y:S02]  /*2e380*/  LDL R44, [R1+0xa84] ;  /* 0x000a8400012c7983 */ /* 0x000f240000100800 */
[----:B------:R-:W4:Y:S01]  /*2e390*/  LDL R31, [R1+0xa88] ;  /* 0x000a8800011f7983 */ /* 0x000f220000100800 */
[----:B------:R1:W4:Y:S04]  /*2e3a0*/  @!P1 LDG.E.U16 R26, [R4.64] ;  /* 0x00000004041a9981 */ /* 0x000328000c1e1500 */
[----:B------:R3:W-:Y:S01]  /*2e3b0*/  STL [R1+0x3f78], R28 ;  /* 0x003f781c01007387 */ /* 0x0007e20000100800 */
[----:B------:R-:W4:Y:S03]  /*2e3c0*/  LDL R30, [R1+0xa1c] ;  /* 0x000a1c00011e7983 */ /* 0x000f260000100800 */
[----:B0-----:R-:W4:Y:S01]  /*2e3d0*/  LDL R29, [R1+0xa20] ;  /* 0x000a2000011d7983 */ /* 0x001f220000100800 */
[----:B------:R-:W-:Y:S01]  /*2e3e0*/  PRMT R25, RZ, 0x7610, R25 ;  /* 0x00007610ff197816 */ /* 0x000fe20000000019 */
[----:B-1----:R-:W-:Y:S01]  /*2e3f0*/  @!P2 IMAD.MOV.U32 R4, RZ, RZ, R46 ;  /* 0x000000ffff04a224 */ /* 0x002fe200078e002e */
[----:B------:R-:W-:Y:S01]  /*2e400*/  PRMT R24, RZ, 0x7610, R24 ;  /* 0x00007610ff187816 */ /* 0x000fe20000000018 */
[----:B---3--:R0:W-:Y:S01]  /*2e410*/  STL [R1+0x3f7c], R27 ;  /* 0x003f7c1b01007387 */ /* 0x0081e20000100800 */
[----:B------:R-:W3:Y:S02]  /*2e420*/  LDL R28, [R1+0xa14] ;  /* 0x000a1400011c7983 */ /* 0x000ee40000100800 */
[----:B------:R-:W3:Y:S01]  /*2e430*/  LDL R3, [R1+0xa18] ;  /* 0x000a180001037983 */ /* 0x000ee20000100800 */
[----:B------:R-:W-:Y:S01]  /*2e440*/  PRMT R23, RZ, 0x7610, R23 ;  /* 0x00007610ff177816 */ /* 0x000fe20000000017 */
[----:B--2---:R-:W-:Y:S01]  /*2e450*/  @!P2 IMAD.MOV.U32 R5, RZ, RZ, R50 ;  /* 0x000000ffff05a224 */ /* 0x004fe200078e0032 */
[----:B----4-:R1:W-:Y:S01]  /*2e460*/  STL [R1+0x3f80], R26 ;  /* 0x003f801a01007387 */ /* 0x0103e20000100800 */
[----:B------:R-:W2:Y:S02]  /*2e470*/  LDL R50, [R1+0xa0c] ;  /* 0x000a0c0001327983 */ /* 0x000ea40000100800 */
[----:B0-----:R-:W4:Y:S01]  /*2e480*/  LDL R27, [R1+0xa10] ;  /* 0x000a1000011b7983 */ /* 0x001f220000100800 */
[----:B------:R0:W4:Y:S02]  /*2e490*/  @!P2 LDG.E.U16 R25, [R4.64] ;  /* 0x000000040419a981 */ /* 0x000124000c1e1500 */
[----:B0-----:R-:W-:-:S02]  /*2e4a0*/  @!P3 IMAD.MOV.U32 R4, RZ, RZ, R31 ;  /* 0x000000ffff04b224 */ /* 0x001fc400078e001f */
[----:B------:R-:W-:-:S05]  /*2e4b0*/  @!P3 IMAD.MOV.U32 R5, RZ, RZ, R44 ;  /* 0x000000ffff05b224 */ /* 0x000fca00078e002c */
[----:B------:R0:W4:Y:S02]  /*2e4c0*/  @!P3 LDG.E.U16 R24, [R4.64] ;  /* 0x000000040418b981 */ /* 0x000124000c1e1500 */
[----:B0-----:R-:W-:Y:S02]  /*2e4d0*/  @!P0 IMAD.MOV.U32 R5, RZ, RZ, R30 ;  /* 0x000000ffff058224 */ /* 0x001fe400078e001e */
[----:B------:R-:W-:-:S05]  /*2e4e0*/  @!P0 IMAD.MOV.U32 R4, RZ, RZ, R29 ;  /* 0x000000ffff048224 */ /* 0x000fca00078e001d */
[----:B------:R3:W4:Y:S01]  /*2e4f0*/  @!P0 LDG.E.U16 R23, [R4.64] ;  /* 0x0000000404178981 */ /* 0x000722000c1e1500 */
[----:B------:R-:W-:Y:S02]  /*2e500*/  PRMT R22, RZ, 0x7610, R22 ;  /* 0x00007610ff167816 */ /* 0x000fe40000000016 */
[----:B------:R-:W-:Y:S01]  /*2e510*/  PRMT R21, RZ, 0x7610, R21 ;  /* 0x00007610ff157816 */ /* 0x000fe20000000015 */
[----:B---3--:R-:W-:Y:S02]  /*2e520*/  @!P1 IMAD.MOV.U32 R5, RZ, RZ, R28 ;  /* 0x000000ffff059224 */ /* 0x008fe400078e001c */
[----:B------:R-:W-:-:S05]  /*2e530*/  @!P1 IMAD.MOV.U32 R4, RZ, RZ, R3 ;  /* 0x000000ffff049224 */ /* 0x000fca00078e0003 */
[----:B------:R2:W3:Y:S02]  /*2e540*/  @!P1 LDG.E.U16 R22, [R4.64] ;  /* 0x0000000404169981 */ /* 0x0004e4000c1e1500 */
[----:B--2---:R-:W-:Y:S02]  /*2e550*/  @!P2 IMAD.MOV.U32 R5, RZ, RZ, R50 ;  /* 0x000000ffff05a224 */ /* 0x004fe400078e0032 */
[----:B----4-:R-:W-:Y:S01]  /*2e560*/  @!P2 IMAD.MOV.U32 R4, RZ, RZ, R27 ;  /* 0x000000ffff04a224 */ /* 0x010fe200078e001b */
[----:B------:R0:W-:Y:S01]  /*2e570*/  STL [R1+0x3f84], R25 ;  /* 0x003f841901007387 */ /* 0x0001e20000100800 */
[----:B------:R-:W2:Y:S02]  /*2e580*/  LDL R46, [R1+0xa04] ;  /* 0x000a0400012e7983 */ /* 0x000ea40000100800 */
[----:B------:R-:W4:Y:S01]  /*2e590*/  LDL R44, [R1+0xa08] ;  /* 0x000a0800012c7983 */ /* 0x000f220000100800 */
[----:B------:R2:W4:Y:S04]  /*2e5a0*/  @!P2 LDG.E.U16 R21, [R4.64] ;  /* 0x000000040415a981 */ /* 0x000528000c1e1500 */
[----:B------:R0:W-:Y:S01]  /*2e5b0*/  STL [R1+0x3f88], R24 ;  /* 0x003f881801007387 */ /* 0x0001e20000100800 */
[----:B------:R-:W4:Y:S02]  /*2e5c0*/  LDL R31, [R1+0x99c] ;  /* 0x00099c00011f7983 */ /* 0x000f240000100800 */
[----:B-1----:R-:W4:Y:S02]  /*2e5d0*/  LDL R26, [R1+0x9a0] ;  /* 0x0009a000011a7983 */ /* 0x002f240000100800 */
[----:B------:R-:W4:Y:S01]  /*2e5e0*/  LDL R29, [R1+0x998] ;  /* 0x00099800011d7983 */ /* 0x000f220000100800 */
[----:B------:R1:W-:Y:S01]  /*2e5f0*/  STL [R1+0x3f8c], R23 ;  /* 0x003f8c1701007387 */ /* 0x0003e20000100800 */
[----:B------:R-:W4:Y:S02]  /*2e600*/  LDL R30, [R1+0x994] ;  /* 0x00099400011e7983 */ /* 0x000f240000100800 */
[----:B------:R-:W4:Y:S02]  /*2e610*/  LDL R28, [R1+0x98c] ;  /* 0x00098c00011c7983 */ /* 0x000f240000100800 */
[----:B------:R-:W4:Y:S01]  /*2e620*/  LDL R3, [R1+0x990] ;  /* 0x0009900001037983 */ /* 0x000f220000100800 */
[----:B------:R-:W-:-:S02]  /*2e630*/  PRMT R20, RZ, 0x7610, R20 ;  /* 0x00007610ff147816 */ /* 0x000fc40000000014 */
[----:B------:R-:W-:Y:S01]  /*2e640*/  PRMT R19, RZ, 0x7610, R19 ;  /* 0x00007610ff137816 */ /* 0x000fe20000000013 */
[----:B---3--:R-:W-:Y:S01]  /*2e650*/  STL [R1+0x3f90], R22 ;  /* 0x003f901601007387 */ /* 0x008fe20000100800 */
[----:B------:R-:W3:Y:S02]  /*2e660*/  LDL R27, [R1+0x984] ;  /* 0x00098400011b7983 */ /* 0x000ee40000100800 */
[----:B0-----:R-:W3:Y:S01]  /*2e670*/  LDL R25, [R1+0x988] ;  /* 0x0009880001197983 */ /* 0x001ee20000100800 */
[----:B------:R-:W-:Y:S02]  /*2e680*/  PRMT R18, RZ, 0x7610, R18 ;  /* 0x00007610ff127816 */ /* 0x000fe40000000012 */
[----:B------:R-:W-:Y:S01]  /*2e690*/  PRMT R17, RZ, 0x7610, R17 ;  /* 0x00007610ff117816 */ /* 0x000fe20000000011 */
[----:B--2---:R-:W-:Y:S02]  /*2e6a0*/  @!P3 IMAD.MOV.U32 R5, RZ, RZ, R46 ;  /* 0x000000ffff05b224 */ /* 0x004fe400078e002e */
[----:B----4-:R-:W-:Y:S01]  /*2e6b0*/  @!P3 IMAD.MOV.U32 R4, RZ, RZ, R44 ;  /* 0x000000ffff04b224 */ /* 0x010fe200078e002c */
[----:B------:R-:W-:Y:S01]  /*2e6c0*/  STL [R1+0x3f94], R21 ;  /* 0x003f941501007387 */ /* 0x000fe20000100800 */
[----:B------:R-:W2:Y:S02]  /*2e6d0*/  LDL R24, [R1+0x1f94] ;  /* 0x001f940001187983 */ /* 0x000ea40000100800 */
[----:B-1----:R-:W4:Y:S01]  /*2e6e0*/  LDL R23, [R1+0x1fa0] ;  /* 0x001fa00001177983 */ /* 0x002f220000100800 */
[----:B------:R0:W4:Y:S02]  /*2e6f0*/  @!P3 LDG.E.U16 R20, [R4.64] ;  /* 0x000000040414b981 */ /* 0x000124000c1e1500 */
[----:B0-----:R-:W-:-:S02]  /*2e700*/  @!P0 IMAD.MOV.U32 R5, RZ, RZ, R31 ;  /* 0x000000ffff058224 */ /* 0x001fc400078e001f */
[----:B------:R-:W-:-:S05]  /*2e710*/  @!P0 IMAD.MOV.U32 R4, RZ, RZ, R26 ;  /* 0x000000ffff048224 */ /* 0x000fca00078e001a */
[----:B------:R0:W4:Y:S02]  /*2e720*/  @!P0 LDG.E.U16 R19, [R4.64] ;  /* 0x0000000404138981 */ /* 0x000124000c1e1500 */
[----:B0-----:R-:W-:Y:S02]  /*2e730*/  @!P1 IMAD.MOV.U32 R4, RZ, RZ, R29 ;  /* 0x000000ffff049224 */ /* 0x001fe400078e001d */
        /* <DEDUP_REMOVED lines=13> */
[----:B------:R-:W2:Y:S03]  /*2e810*/  LDL R26, [R1+0x1f9c] ;  /* 0x001f9c00011a7983 */ /* 0x000ea60000100800 */
[----:B------:R2:W4:Y:S04]  /*2e820*/  @!P0 LDG.E.U16 R15, [R4.64] ;  /* 0x00000004040f8981 */ /* 0x000528000c1e1500 */
[----:B0-----:R-:W4:Y:S04]  /*2e830*/  LDL R20, [R1+0x1fa8] ;  /* 0x001fa80001147983 */ /* 0x001f280000100800 */
[----:B------:R-:W-:Y:S01]  /*2e840*/  STL [R1+0x3f9c], R19 ;  /* 0x003f9c1301007387 */ /* 0x000fe20000100800 */
[----:B------:R-:W4:Y:S02]  /*2e850*/  LDL R29, [R1+0x1fa4] ;  /* 0x001fa400011d7983 */ /* 0x000f240000100800 */
[----:B------:R-:W4:Y:S01]  /*2e860*/  LDL R21, [R1+0x1fb0] ;  /* 0x001fb00001157983 */ /* 0x000f220000100800 */
[----:B------:R0:W-:Y:S01]  /*2e870*/  STL [R1+0x3fa0], R18 ;  /* 0x003fa01201007387 */ /* 0x0001e20000100800 */
[----:B------:R-:W4:Y:S03]  /*2e880*/  LDL R3, [R1+0x1fb8] ;  /* 0x001fb80001037983 */ /* 0x000f260000100800 */
[----:B0-----:R-:W4:Y:S04]  /*2e890*/  LDL R18, [R1+0x1fac] ;  /* 0x001fac0001127983 */ /* 0x001f280000100800 */
[----:B------:R0:W-:Y:S01]  /*2e8a0*/  STL [R1+0x3fa4], R17 ;  /* 0x003fa41101007387 */ /* 0x0001e20000100800 */
[----:B------:R-:W4:Y:S02]  /*2e8b0*/  LDL R25, [R1+0x2020] ;  /* 0x0020200001197983 */ /* 0x000f240000100800 */
[----:B------:R-:W4:Y:S01]  /*2e8c0*/  LDL R28, [R1+0x2014] ;  /* 0x00201400011c7983 */ /* 0x000f220000100800 */
[----:B------:R-:W-:-:S02]  /*2e8d0*/  PRMT R14, RZ, 0x7610, R14 ;  /* 0x00007610ff0e7816 */ /* 0x000fc4000000000e */
[----:B------:R-:W-:Y:S01]  /*2e8e0*/  PRMT R13, RZ, 0x7610, R13 ;  /* 0x00007610ff0d7816 */ /* 0x000fe2000000000d */
[----:B---3--:R-:W-:Y:S01]  /*2e8f0*/  STL [R1+0x3fa8], R16 ;  /* 0x003fa81001007387 */ /* 0x008fe20000100800 */
[----:B------:R-:W3:Y:S02]  /*2e900*/  LDL R27, [R1+0x201c] ;  /* 0x00201c00011b7983 */ /* 0x000ee40000100800 */
[----:B------:R-:W3:Y:S02]  /*2e910*/  LDL R23, [R1+0x2028] ;  /* 0x0020280001177983 */ /* 0x000ee40000100800 */
[----:B------:R-:W3:Y:S01]  /*2e920*/  LDL R24, [R1+0x2030] ;  /* 0x0020300001187983 */ /* 0x000ee20000100800 */
[----:B------:R-:W-:Y:S01]  /*2e930*/  PRMT R12, RZ, 0x7610, R12 ;  /* 0x00007610ff0c7816 */ /* 0x000fe2000000000c */
[----:B--2---:R-:W-:Y:S01]  /*2e940*/  @!P1 IMAD.MOV.U32 R5, RZ, RZ, R26 ;  /* 0x000000ffff059224 */ /* 0x004fe200078e001a */
[----:B----4-:R1:W-:Y:S01]  /*2e950*/  STL [R1+0x3fac], R15 ;  /* 0x003fac0f01007387 */ /* 0x0103e20000100800 */
[----:B------:R-:W2:Y:S02]  /*2e960*/  LDL R26, [R1+0x2024] ;  /* 0x00202400011a7983 */ /* 0x000ea40000100800 */
[----:B0-----:R-:W4:Y:S01]  /*2e970*/  LDL R17, [R1+0x20a0] ;  /* 0x0020a00001117983 */ /* 0x001f220000100800 */
[----:B------:R-:W-:-:S02]  /*2e980*/  PRMT R11, RZ, 0x7610, R11 ;  /* 0x00007610ff0b7816 */ /* 0x000fc4000000000b */
[----:B------:R-:W-:Y:S02]  /*2e990*/  PRMT R10, RZ, 0x7610, R10 ;  /* 0x00007610ff0a7816 */ /* 0x000fe4000000000a */
[----:B------:R-:W-:Y:S01]  /*2e9a0*/  PRMT R9, RZ, 0x7610, R9 ;  /* 0x00007610ff097816 */ /* 0x000fe20000000009 */
[----:B------:R-:W-:Y:S01]  /*2e9b0*/  @!P1 IMAD.MOV.U32 R4, RZ, RZ, R20 ;  /* 0x000000ffff049224 */ /* 0x000fe200078e0014 */
[----:B------:R-:W-:Y:S01]  /*2e9c0*/  PRMT R8, RZ, 0x7610, R8 ;  /* 0x00007610ff087816 */ /* 0x000fe20000000008 */
[----:B------:R-:W4:Y:S04]  /*2e9d0*/  LDL R20, [R1+0x2038] ;  /* 0x0020380001147983 */ /* 0x000f280000100800 */
[----:B------:R0:W4:Y:S04]  /*2e9e0*/  @!P1 LDG.E.U16 R14, [R4.64] ;  /* 0x00000004040e9981 */ /* 0x000128000c1e1500 */
[----:B-1----:R-:W4:Y:S01]  /*2e9f0*/  LDL R15, [R1+0x20b0] ;  /* 0x0020b000010f7983 */ /* 0x002f220000100800 */
[----:B------:R-:W-:-:S02]  /*2ea00*/  PRMT R6, RZ, 0x7610, R6 ;  /* 0x00007610ff067816 */ /* 0x000fc40000000006 */
[----:B------:R-:W-:Y:S02]  /*2ea10*/  PRMT R7, RZ, 0x7610, R7 ;  /* 0x00007610ff077816 */ /* 0x000fe40000000007 */
[----:B------:R-:W-:Y:S02]  /*2ea20*/  PRMT R42, RZ, 0x7610, R42 ;  /* 0x00007610ff2a7816 */ /* 0x000fe4000000002a */
[----:B------:R-:W-:Y:S02]  /*2ea30*/  PRMT R40, RZ, 0x7610, R40 ;  /* 0x00007610ff287816 */ /* 0x000fe40000000028 */
[----:B------:R-:W-:Y:S02]  /*2ea40*/  PRMT R38, RZ, 0x7610, R38 ;  /* 0x00007610ff267816 */ /* 0x000fe40000000026 */
[----:B------:R-:W-:Y:S02]  /*2ea50*/  PRMT R36, RZ, 0x7610, R36 ;  /* 0x00007610ff247816 */ /* 0x000fe40000000024 */
[----:B------:R-:W-:-:S02]  /*2ea60*/  PRMT R34, RZ, 0x7610, R34 ;  /* 0x00007610ff227816 */ /* 0x000fc40000000022 */
[----:B------:R-:W-:Y:S01]  /*2ea70*/  PRMT R32, RZ, 0x7610, R32 ;  /* 0x00007610ff207816 */ /* 0x000fe20000000020 */
[----:B0-----:R-:W-:Y:S02]  /*2ea80*/  @!P2 IMAD.MOV.U32 R4, RZ, RZ, R21 ;  /* 0x000000ffff04a224 */ /* 0x001fe400078e0015 */
[----:B------:R-:W-:Y:S01]  /*2ea90*/  @!P2 IMAD.MOV.U32 R5, RZ, RZ, R29 ;  /* 0x000000ffff05a224 */ /* 0x000fe200078e001d */
[----:B------:R-:W4:Y:S01]  /*2eaa0*/  LDL R21, [R1+0x202c] ;  /* 0x00202c0001157983 */ /* 0x000f220000100800 */
[----:B------:R-:W-:Y:S02]  /*2eab0*/  PRMT R33, RZ, 0x7610, R33 ;  /* 0x00007610ff217816 */ /* 0x000fe40000000021 */
[----:B------:R-:W-:Y:S01]  /*2eac0*/  PRMT R35, RZ, 0x7610, R35 ;  /* 0x00007610ff237816 */ /* 0x000fe20000000023 */
[----:B------:R-:W4:Y:S04]  /*2ead0*/  LDL R44, [R1+0x15f4] ;  /* 0x0015f400012c7983 */ /* 0x000f280000100800 */
[----:B------:R0:W4:Y:S04]  /*2eae0*/  @!P2 LDG.E.U16 R13, [R4.64] ;  /* 0x00000004040da981 */ /* 0x000128000c1e1500 */
[----:B------:R-:W4:Y:S01]  /*2eaf0*/  LDL R29, [R1+0x15f8] ;  /* 0x0015f800011d7983 */ /* 0x000f220000100800 */
[----:B0-----:R-:W-:-:S03]  /*2eb00*/  @!P3 IMAD.MOV.U32 R5, RZ, RZ, R18 ;  /* 0x000000ffff05b224 */ /* 0x001fc600078e0012 */
[----:B------:R-:W4:Y:S01]  /*2eb10*/  LDL R18, [R1+0x2094] ;  /* 0x0020940001127983 */ /* 0x000f220000100800 */
[----:B------:R-:W-:Y:S02]  /*2eb20*/  @!P3 IMAD.MOV.U32 R4, RZ, RZ, R3 ;  /* 0x000000ffff04b224 */ /* 0x000fe400078e0003 */
[----:B------:R-:W4:Y:S03]  /*2eb30*/  LDL R3, [R1+0x20a8] ;  /* 0x0020a80001037983 */ /* 0x000f260000100800 */
[----:B------:R0:W4:Y:S02]  /*2eb40*/  @!P3 LDG.E.U16 R12, [R4.64] ;  /* 0x00000004040cb981 */ /* 0x000124000c1e1500 */
[----:B0-----:R-:W-:Y:S02]  /*2eb50*/  @!P0 IMAD.MOV.U32 R4, RZ, RZ, R25 ;  /* 0x000000ffff048224 */ /* 0x001fe400078e0019 */
[----:B------:R-:W4:Y:S01]  /*2eb60*/  LDL R25, [R1+0x209c] ;  /* 0x00209c0001197983 */ /* 0x000f220000100800 */
[----:B------:R-:W-:-:S02]  /*2eb70*/  @!P0 IMAD.MOV.U32 R5, RZ, RZ, R28 ;  /* 0x000000ffff058224 */ /* 0x000fc400078e001c */
[----:B------:R-:W4:Y:S03]  /*2eb80*/  LDL R28, [R1+0x15ec] ;  /* 0x0015ec00011c7983 */ /* 0x000f260000100800 */
[----:B------:R3:W4:Y:S02]  /*2eb90*/  @!P0 LDG.E.U16 R11, [R4.64] ;  /* 0x00000004040b8981 */ /* 0x000724000c1e1500 */
[----:B---3--:R-:W-:Y:S02]  /*2eba0*/  @!P1 IMAD.MOV.U32 R4, RZ, RZ, R23 ;  /* 0x000000ffff049224 */ /* 0x008fe400078e0017 */
[----:B------:R-:W-:Y:S01]  /*2ebb0*/  @!P1 IMAD.MOV.U32 R5, RZ, RZ, R27 ;  /* 0x000000ffff059224 */ /* 0x000fe200078e001b */
[----:B------:R-:W3:Y:S04]  /*2ebc0*/  LDL R23, [R1+0x20a4] ;  /* 0x0020a40001177983 */ /* 0x000ee80000100800 */
[----:B------:R-:W3:Y:S04]  /*2ebd0*/  LDL R27, [R1+0x16fc] ;  /* 0x0016fc00011b7983 */ /* 0x000ee80000100800 */
[----:B------:R0:W3:Y:S02]  /*2ebe0*/  @!P1 LDG.E.U16 R10, [R4.64] ;  /* 0x00000004040a9981 */ /* 0x0000e4000c1e1500 */
[----:B0-----:R-:W-:-:S02]  /*2ebf0*/  @!P2 IMAD.MOV.U32 R4, RZ, RZ, R24 ;  /* 0x000000ffff04a224 */ /* 0x001fc400078e0018 */
[----:B------:R-:W3:Y:S01]  /*2ec00*/  LDL R24, [R1+0x20b8] ;  /* 0x0020b80001187983 */ /* 0x000ee20000100800 */
[----:B--2---:R-:W-:-:S03]  /*2ec10*/  @!P2 IMAD.MOV.U32 R5, RZ, RZ, R26 ;  /* 0x000000ffff05a224 */ /* 0x004fc600078e001a */
[----:B------:R-:W2:Y:S04]  /*2ec20*/  LDL R26, [R1+0x20ac] ;  /* 0x0020ac00011a7983 */ /* 0x000ea80000100800 */
[----:B------:R4:W2:Y:S02]  /*2ec30*/  @!P2 LDG.E.U16 R9, [R4.64] ;  /* 0x000000040409a981 */ /* 0x0008a4000c1e1500 */
[----:B----4-:R-:W-:Y:S02]  /*2ec40*/  @!P3 IMAD.MOV.U32 R4, RZ, RZ, R20 ;  /* 0x000000ffff04b224 */ /* 0x010fe400078e0014 */
[----:B------:R-:W4:Y:S01]  /*2ec50*/  LDL R20, [R1+0x1780] ;  /* 0x0017800001147983 */ /* 0x000f220000100800 */
[----:B------:R-:W-:-:S03]  /*2ec60*/  @!P3 IMAD.MOV.U32 R5, RZ, RZ, R21 ;  /* 0x000000ffff05b224 */ /* 0x000fc600078e0015 */
[----:B------:R-:W4:Y:S04]  /*2ec70*/  LDL R21, [R1+0x177c] ;  /* 0x00177c0001157983 */ /* 0x000f280000100800 */
[----:B------:R0:W4:Y:S02]  /*2ec80*/  @!P3 LDG.E.U16 R8, [R4.64] ;  /* 0x000000040408b981 */ /* 0x000124000c1e1500 */
[----:B0-----:R-:W-:Y:S02]  /*2ec90*/  @!P0 IMAD.MOV.U32 R4, RZ, RZ, R17 ;  /* 0x000000ffff048224 */ /* 0x001fe400078e0011 */
[----:B------:R-:W4:Y:S01]  /*2eca0*/  LDL R17, [R1+0x1778] ;  /* 0x0017780001117983 */ /* 0x000f220000100800 */
[----:B------:R-:W-:-:S03]  /*2ecb0*/  @!P0 IMAD.MOV.U32 R5, RZ, RZ, R18 ;  /* 0x000000ffff058224 */ /* 0x000fc600078e0012 */
[----:B------:R-:W4:Y:S01]  /*2ecc0*/  LDL R18, [R1+0x1774] ;  /* 0x0017740001127983 */ /* 0x000f220000100800 */
[----:B------:R-:W-:Y:S02]  /*2ecd0*/  @!P1 IMAD.MOV.U32 R30, RZ, RZ, R3 ;  /* 0x000000ffff1e9224 */ /* 0x000fe400078e0003 */
[----:B------:R-:W4:Y:S01]  /*2ece0*/  LDL R3, [R1+0x1770] ;  /* 0x0017700001037983 */ /* 0x000f220000100800 */
[----:B------:R0:W4:Y:S01]  /*2ecf0*/  @!P0 LDG.E.U16 R7, [R4.64] ;  /* 0x0000000404078981 */ /* 0x000122000c1e1500 */
[----:B------:R-:W-:-:S03]  /*2ed00*/  @!P1 IMAD.MOV.U32 R31, RZ, RZ, R25 ;  /* 0x000000ffff1f9224 */ /* 0x000fc600078e0019 */
[----:B------:R-:W4:Y:S04]  /*2ed10*/  LDL R25, [R1+0x176c] ;  /* 0x00176c0001197983 */ /* 0x000f280000100800 */
[----:B------:R1:W4:Y:S02]  /*2ed20*/  @!P1 LDG.E.U16 R6, [R30.64] ;  /* 0x000000041e069981 */ /* 0x000324000c1e1500 */
[----:B-1----:R-:W-:Y:S02]  /*2ed30*/  @!P2 IMAD.MOV.U32 R30, RZ, RZ, R15 ;  /* 0x000000ffff1ea224 */ /* 0x002fe400078e000f */
[----:B------:R-:W4:Y:S01]  /*2ed40*/  LDL R15, [R1+0x1768] ;  /* 0x00176800010f7983 */ /* 0x000f220000100800 */
[----:B0-----:R-:W-:Y:S01]  /*2ed50*/  PRMT R5, RZ, 0x7610, R5 ;  /* 0x00007610ff057816 */ /* 0x001fe20000000005 */
[----:B---3--:R-:W-:-:S02]  /*2ed60*/  @!P2 IMAD.MOV.U32 R31, RZ, RZ, R23 ;  /* 0x000000ffff1fa224 */ /* 0x008fc400078e0017 */
[----:B------:R-:W3:Y:S01]  /*2ed70*/  LDL R23, [R1+0x1764] ;  /* 0x0017640001177983 */ /* 0x000ee20000100800 */
[----:B------:R-:W-:-:S03]  /*2ed80*/  PRMT R4, RZ, 0x7610, R4 ;  /* 0x00007610ff047816 */ /* 0x000fc60000000004 */
[----:B------:R0:W3:Y:S02]  /*2ed90*/  @!P2 LDG.E.U16 R5, [R30.64] ;  /* 0x000000041e05a981 */ /* 0x0000e4000c1e1500 */
[----:B0-----:R-:W-:Y:S02]  /*2eda0*/  @!P3 IMAD.MOV.U32 R30, RZ, RZ, R24 ;  /* 0x000000ffff1eb224 */ /* 0x001fe400078e0018 */
[----:B------:R-:W3:Y:S01]  /*2edb0*/  LDL R24, [R1+0x1700] ;  /* 0x0017000001187983 */ /* 0x000ee20000100800 */
[----:B--2---:R-:W-:-:S03]  /*2edc0*/  @!P3 IMAD.MOV.U32 R31, RZ, RZ, R26 ;  /* 0x000000ffff1fb224 */ /* 0x004fc600078e001a */
[----:B------:R-:W2:Y:S04]  /*2edd0*/  LDL R26, [R1+0x16e4] ;  /* 0x0016e400011a7983 */ /* 0x000ea80000100800 */
[----:B------:R4:W2:Y:S02]  /*2ede0*/  @!P3 LDG.E.U16 R4, [R30.64] ;  /* 0x000000041e04b981 */ /* 0x0008a4000c1e1500 */
[----:B----4-:R-:W-:Y:S02]  /*2edf0*/  @!P0 IMAD.MOV.U32 R30, RZ, RZ, R20 ;  /* 0x000000ffff1e8224 */ /* 0x010fe400078e0014 */
[----:B------:R-:W4:Y:S01]  /*2ee00*/  LDL R20, [R1+0x16f8] ;  /* 0x0016f80001147983 */ /* 0x000f220000100800 */
[----:B------:R-:W-:-:S03]  /*2ee10*/  @!P0 IMAD.MOV.U32 R31, RZ, RZ, R21 ;  /* 0x000000ffff1f8224 */ /* 0x000fc600078e0015 */
[----:B------:R-:W2:Y:S04]  /*2ee20*/  LDL R21, [R1+0x16f4] ;  /* 0x0016f40001157983 */ /* 0x000ea80000100800 */
[----:B------:R0:W2:Y:S02]  /*2ee30*/  @!P0 LDG.E.U16 R42, [R30.64] ;  /* 0x000000041e2a8981 */ /* 0x0000a4000c1e1500 */
[----:B0-----:R-:W-:Y:S02]  /*2ee40*/  @!P1 IMAD.MOV.U32 R30, RZ, RZ, R17 ;  /* 0x000000ffff1e9224 */ /* 0x001fe400078e0011 */
[----:B------:R-:W2:Y:S01]  /*2ee50*/  LDL R17, [R1+0x16f0] ;  /* 0x0016f00001117983 */ /* 0x000ea20000100800 */
        /* <DEDUP_REMOVED lines=10> */
[----:B---3--:R-:W-:-:S03]  /*2ef00*/  @!P3 IMAD.MOV.U32 R31, RZ, RZ, R23 ;  /* 0x000000ffff1fb224 */ /* 0x008fc600078e0017 */
[----:B------:R-:W3:Y:S04]  /*2ef10*/  LDL R23, [R1+0x1678] ;  /* 0x0016780001177983 */ /* 0x000ee80000100800 */
[----:B------:R0:W3:Y:S02]  /*2ef20*/  @!P3 LDG.E.U16 R36, [R30.64] ;  /* 0x000000041e24b981 */ /* 0x0000e4000c1e1500 */
[----:B0-----:R-:W-:Y:S02]  /*2ef30*/  @!P0 IMAD.MOV.U32 R31, RZ, RZ, R27 ;  /* 0x000000ffff1f8224 */ /* 0x001fe400078e001b */
[----:B------:R-:W-:Y:S01]  /*2ef40*/  @!P0 IMAD.MOV.U32 R30, RZ, RZ, R24 ;  /* 0x000000ffff1e8224 */ /* 0x000fe200078e0018 */
[----:B------:R-:W3:Y:S04]  /*2ef50*/  LDL R27, [R1+0x15f0] ;  /* 0x0015f000011b7983 */ /* 0x000ee80000100800 */
[----:B------:R-:W3:Y:S04]  /*2ef60*/  LDL R24, [R1+0x1674] ;  /* 0x0016740001187983 */ /* 0x000ee80000100800 */
[----:B------:R4:W3:Y:S02]  /*2ef70*/  @!P0 LDG.E.U16 R34, [R30.64] ;  /* 0x000000041e228981 */ /* 0x0008e4000c1e1500 */
[----:B----4-:R-:W-:-:S02]  /*2ef80*/  @!P1 IMAD.MOV.U32 R30, RZ, RZ, R20 ;  /* 0x000000ffff1e9224 */ /* 0x010fc400078e0014 */
[----:B------:R-:W4:Y:S01]  /*2ef90*/  LDL R20, [R1+0x1670] ;  /* 0x0016700001147983 */ /* 0x000f220000100800 */
[----:B--2---:R-:W-:-:S03]  /*2efa0*/  @!P1 IMAD.MOV.U32 R31, RZ, RZ, R21 ;  /* 0x000000ffff1f9224 */ /* 0x004fc600078e0015 */
        /* <DEDUP_REMOVED lines=8> */
[----:B------:R-:W-:Y:S01]  /*2f030*/  @!P3 IMAD.MOV.U32 R31, RZ, RZ, R26 ;  /* 0x000000ffff1fb224 */ /* 0x000fe200078e001a */
[----:B------:R-:W2:Y:S01]  /*2f040*/  LDL R3, [R1+0x1600] ;  /* 0x0016000001037983 */ /* 0x000ea20000100800 */
[----:B------:R-:W-:-:S03]  /*2f050*/  PRMT R37, RZ, 0x7610, R37 ;  /* 0x00007610ff257816 */ /* 0x000fc60000000025 */
[----:B------:R-:W2:Y:S04]  /*2f060*/  LDL R26, [R1+0x15e4] ;  /* 0x0015e400011a7983 */ /* 0x000ea80000100800 */
[----:B------:R0:W2:Y:S02]  /*2f070*/  @!P3 LDG.E.U16 R35, [R30.64] ;  /* 0x000000041e23b981 */ /* 0x0000a4000c1e1500 */
[----:B0-----:R-:W-:Y:S02]  /*2f080*/  @!P0 IMAD.MOV.U32 R30, RZ, RZ, R15 ;  /* 0x000000ffff1e8224 */ /* 0x001fe400078e000f */
[----:B------:R-:W2:Y:S01]  /*2f090*/  LDL R15, [R1+0x15fc] ;  /* 0x0015fc00010f7983 */ /* 0x000ea20000100800 */
[----:B------:R-:W-:Y:S02]  /*2f0a0*/  @!P0 IMAD.MOV.U32 R31, RZ, RZ, R25 ;  /* 0x000000ffff1f8224 */ /* 0x000fe400078e0019 */
[----:B------:R-:W2:Y:S01]  /*2f0b0*/  LDL R25, [R1+0x15e8] ;  /* 0x0015e80001197983 */ /* 0x000ea20000100800 */
[----:B------:R-:W-:-:S02]  /*2f0c0*/  PRMT R39, RZ, 0x7610, R39 ;  /* 0x00007610ff277816 */ /* 0x000fc40000000027 */
[----:B------:R3:W2:Y:S01]  /*2f0d0*/  @!P0 LDG.E.U16 R37, [R30.64] ;  /* 0x000000041e258981 */ /* 0x0006a2000c1e1500 */
[----:B------:R-:W-:Y:S01]  /*2f0e0*/  PRMT R41, RZ, 0x7610, R41 ;  /* 0x00007610ff297816 */ /* 0x000fe20000000029 */
[----:B---3--:R-:W-:Y:S02]  /*2f0f0*/  @!P1 IMAD.MOV.U32 R30, RZ, RZ, R23 ;  /* 0x000000ffff1e9224 */ /* 0x008fe400078e0017 */
[----:B------:R-:W-:Y:S01]  /*2f100*/  @!P1 IMAD.MOV.U32 R31, RZ, RZ, R24 ;  /* 0x000000ffff1f9224 */ /* 0x000fe200078e0018 */
[----:B------:R-:W3:Y:S04]  /*2f110*/  LDL R23, [R1+0x2114] ;  /* 0x0021140001177983 */ /* 0x000ee80000100800 */
[----:B------:R-:W3:Y:S04]  /*2f120*/  LDL R24, [R1+0x210c] ;  /* 0x00210c0001187983 */ /* 0x000ee80000100800 */
[----:B------:R4:W3:Y:S01]  /*2f130*/  @!P1 LDG.E.U16 R39, [R30.64] ;  /* 0x000000041e279981 */ /* 0x0008e2000c1e1500 */
[----:B------:R-:W-:Y:S01]  /*2f140*/  PRMT R43, RZ, 0x7610, R43 ;  /* 0x00007610ff2b7816 */ /* 0x000fe2000000002b */
        /* <DEDUP_REMOVED lines=13> */
[----:B------:R-:W2:Y:S01]  /*2f220*/  LDL R15, [R1+0x2104] ;  /* 0x00210400010f7983 */ /* 0x000ea20000100800 */
[----:B------:R-:W-:Y:S02]  /*2f230*/  PRMT R45, RZ, 0x7610, R45 ;  /* 0x00007610ff2d7816 */ /* 0x000fe4000000002d */
[----:B------:R-:W-:-:S04]  /*2f240*/  PRMT R47, RZ, 0x7610, R47 ;  /* 0x00007610ff2f7816 */ /* 0x000fc8000000002f */
[----:B------:R0:W2:Y:S01]  /*2f250*/  @!P0 LDG.E.U16 R45, [R30.64] ;  /* 0x000000041e2d8981 */ /* 0x0000a2000c1e1500 */
[----:B------:R-:W-:Y:S01]  /*2f260*/  PRMT R48, RZ, 0x7610, R48 ;  /* 0x00007610ff307816 */ /* 0x000fe20000000030 */
[----:B0-----:R-:W-:Y:S02]  /*2f270*/  @!P1 IMAD.MOV.U32 R30, RZ, RZ, R29 ;  /* 0x000000ffff1e9224 */ /* 0x001fe400078e001d */
[----:B------:R-:W-:-:S05]  /*2f280*/  @!P1 IMAD.MOV.U32 R31, RZ, RZ, R44 ;  /* 0x000000ffff1f9224 */ /* 0x000fca00078e002c */
[----:B------:R0:W2:Y:S01]  /*2f290*/  @!P1 LDG.E.U16 R47, [R30.64] ;  /* 0x000000041e2f9981 */ /* 0x0000a2000c1e1500 */
[----:B------:R-:W-:Y:S01]  /*2f2a0*/  PRMT R49, RZ, 0x7610, R49 ;  /* 0x00007610ff317816 */ /* 0x000fe20000000031 */
[----:B0-----:R-:W-:Y:S02]  /*2f2b0*/  @!P2 IMAD.MOV.U32 R30, RZ, RZ, R27 ;  /* 0x000000ffff1ea224 */ /* 0x001fe400078e001b */
[----:B------:R-:W-:-:S05]  /*2f2c0*/  @!P2 IMAD.MOV.U32 R31, RZ, RZ, R28 ;  /* 0x000000ffff1fa224 */ /* 0x000fca00078e001c */
[----:B------:R0:W2:Y:S01]  /*2f2d0*/  @!P2 LDG.E.U16 R48, [R30.64] ;  /* 0x000000041e30a981 */ /* 0x0000a2000c1e1500 */
[----:B------:R-:W-:Y:S01]  /*2f2e0*/  PRMT R22, RZ, 0x7610, R22 ;  /* 0x00007610ff167816 */ /* 0x000fe20000000016 */
[----:B0-----:R-:W-:Y:S02]  /*2f2f0*/  @!P3 IMAD.MOV.U32 R30, RZ, RZ, R25 ;  /* 0x000000ffff1eb224 */ /* 0x001fe400078e0019 */
[----:B------:R-:W-:Y:S01]  /*2f300*/  @!P3 IMAD.MOV.U32 R31, RZ, RZ, R26 ;  /* 0x000000ffff1fb224 */ /* 0x000fe200078e001a */
[----:B------:R-:W-:Y:S02]  /*2f310*/  PRMT R19, RZ, 0x7610, R19 ;  /* 0x00007610ff137816 */ /* 0x000fe40000000013 */
[----:B------:R-:W-:Y:S02]  /*2f320*/  PRMT R16, RZ, 0x7610, R16 ;  /* 0x00007610ff107816 */ /* 0x000fe40000000010 */
[----:B------:R-:W-:Y:S01]  /*2f330*/  PRMT R2, RZ, 0x7610, R2 ;  /* 0x00007610ff027816 */ /* 0x000fe20000000002 */
[----:B------:R-:W2:Y:S04]  /*2f340*/  LDL.LU R26, [R1+0x320] ;  /* 0x00032000011a7983 */ /* 0x000ea80000300800 */
[----:B------:R3:W2:Y:S01]  /*2f350*/  @!P3 LDG.E.U16 R49, [R30.64] ;  /* 0x000000041e31b981 */ /* 0x0006a2000c1e1500 */
        /* <DEDUP_REMOVED lines=8> */
[----:B------:R-:W2:Y:S02]  /*2f3e0*/  LDL.LU R53, [R1+0x2fc] ;  /* 0x0002fc0001357983 */ /* 0x000ea40000300800 */
[----:B---3--:R-:W-:-:S02]  /*2f3f0*/  @!P3 IMAD.MOV.U32 R30, RZ, RZ, R23 ;  /* 0x000000ffff1eb224 */ /* 0x008fc400078e0017 */
[----:B------:R-:W-:Y:S01]  /*2f400*/  @!P3 IMAD.MOV.U32 R31, RZ, RZ, R24 ;  /* 0x000000ffff1fb224 */ /* 0x000fe200078e0018 */
[----:B------:R-:W3:Y:S01]  /*2f410*/  LDL.LU R54, [R1+0x2f8] ;  /* 0x0002f80001367983 */ /* 0x000ee20000300800 */
[----:B------:R-:W3:Y:S02]  /*2f420*/  LDL.LU R55, [R1+0x2f4] ;  /* 0x0002f40001377983 */ /* 0x000ee40000300800 */
[----:B------:R-:W3:Y:S02]  /*2f430*/  LDL.LU R56, [R1+0x2f0] ;  /* 0x0002f00001387983 */ /* 0x000ee40000300800 */
[----:B------:R-:W3:Y:S01]  /*2f440*/  LDL.LU R57, [R1+0x2ec] ;  /* 0x0002ec0001397983 */ /* 0x000ee20000300800 */
[----:B------:R4:W3:Y:S04]  /*2f450*/  @!P3 LDG.E.U16 R22, [R30.64] ;  /* 0x000000041e16b981 */ /* 0x0008e8000c1e1500 */
[----:B------:R-:W3:Y:S01]  /*2f460*/  LDL.LU R58, [R1+0x2e8] ;  /* 0x0002e800013a7983 */ /* 0x000ee20000300800 */
[----:B------:R-:W3:Y:S02]  /*2f470*/  LDL.LU R59, [R1+0x2e4] ;  /* 0x0002e400013b7983 */ /* 0x000ee40000300800 */
[----:B------:R-:W3:Y:S02]  /*2f480*/  LDL.LU R60, [R1+0x2e0] ;  /* 0x0002e000013c7983 */ /* 0x000ee40000300800 */
[----:B------:R-:W3:Y:S02]  /*2f490*/  LDL.LU R61, [R1+0x2dc] ;  /* 0x0002dc00013d7983 */ /* 0x000ee40000300800 */
[----:B----4-:R-:W-:-:S02]  /*2f4a0*/  @!P0 IMAD.MOV.U32 R30, RZ, RZ, R20 ;  /* 0x000000ffff1e8224 */ /* 0x010fc400078e0014 */
[----:B--2---:R-:W-:-:S05]  /*2f4b0*/  @!P0 IMAD.MOV.U32 R31, RZ, RZ, R21 ;  /* 0x000000ffff1f8224 */ /* 0x004fca00078e0015 */
[----:B------:R0:W2:Y:S02]  /*2f4c0*/  @!P0 LDG.E.U16 R19, [R30.64] ;  /* 0x000000041e138981 */ /* 0x0000a4000c1e1500 */
[----:B0-----:R-:W-:Y:S02]  /*2f4d0*/  @!P1 IMAD.MOV.U32 R30, RZ, RZ, R17 ;  /* 0x000000ffff1e9224 */ /* 0x001fe400078e0011 */
[----:B------:R-:W-:-:S05]  /*2f4e0*/  @!P1 IMAD.MOV.U32 R31, RZ, RZ, R18 ;  /* 0x000000ffff1f9224 */ /* 0x000fca00078e0012 */
[----:B------:R0:W4:Y:S02]  /*2f4f0*/  @!P1 LDG.E.U16 R16, [R30.64] ;  /* 0x000000041e109981 */ /* 0x000124000c1e1500 */
[----:B0-----:R-:W-:Y:S02]  /*2f500*/  @!P2 IMAD.MOV.U32 R30, RZ, RZ, R3 ;  /* 0x000000ffff1ea224 */ /* 0x001fe400078e0003 */
[----:B------:R-:W4:Y:S01]  /*2f510*/  LDL.LU R3, [R1+0x2d8] ;  /* 0x0002d80001037983 */ /* 0x000f220000300800 */
[----:B------:R-:W-:-:S05]  /*2f520*/  @!P2 IMAD.MOV.U32 R31, RZ, RZ, R15 ;  /* 0x000000ffff1fa224 */ /* 0x000fca00078e000f */
[----:B------:R-:W4:Y:S04]  /*2f530*/  @!P2 LDG.E.U16 R2, [R30.64] ;  /* 0x000000041e02a981 */ /* 0x000f28000c1e1500 */
[----:B------:R-:W-:Y:S01]  /*2f540*/  STL [R1+0x3bb0], R30 ;  /* 0x003bb01e01007387 */ /* 0x000fe20000100800 */
[----:B------:R-:W-:Y:S02]  /*2f550*/  STL [R1+0x3bb8], R30 ;  /* 0x003bb81e01007387 */ /* 0x000fe40000100800 */
[----:B------:R-:W-:Y:S02]  /*2f560*/  STL [R1+0x3bc0], R30 ;  /* 0x003bc01e01007387 */ /* 0x000fe40000100800 */
[----:B------:R-:W-:Y:S01]  /*2f570*/  STL [R1+0x3bc8], R30 ;  /* 0x003bc81e01007387 */ /* 0x000fe20000100800 */
[----:B---3--:R-:W-:Y:S01]  /*2f580*/  STL [R1+0x8f4], R22 ;  /* 0x0008f41601007387 */ /* 0x008fe20000100800 */
[----:B------:R-:W-:Y:S02]  /*2f590*/  STL [R1+0x3bd0], R30 ;  /* 0x003bd01e01007387 */ /* 0x000fe40000100800 */
[----:B------:R-:W-:Y:S02]  /*2f5a0*/  STL [R1+0x3bd8], R30 ;  /* 0x003bd81e01007387 */ /* 0x000fe40000100800 */
[----:B------:R-:W-:Y:S01]  /*2f5b0*/  STL [R1+0x3be0], R30 ;  /* 0x003be01e01007387 */ /* 0x000fe20000100800 */
[----:B------:R-:W-:Y:S04]  /*2f5c0*/  STL [R1+0x3be8], R30 ;  /* 0x003be81e01007387 */ /* 0x000fe80000100800 */
[----:B------:R-:W0:Y:S02]  /*2f5d0*/  S2R R0, SR_TID.X ;  /* 0x0000000000007919 */ /* 0x000e240000002100 */
[----:B0-----:R-:W-:-:S05]  /*2f5e0*/  LOP3.LUT R0, R0, 0x1f, RZ, 0xc0, !PT ;  /* 0x0000001f00007812 */ /* 0x001fca00078ec0ff */
[----:B------:R-:W-:-:S05]  /*2f5f0*/  IMAD.SHL.U32 R0, R0, 0x2, RZ ;  /* 0x0000000200007824 */ /* 0x000fca00078e00ff */
[----:B------:R-:W-:Y:S01]  /*2f600*/  LOP3.LUT R18, R0, 0x30, RZ, 0x3c, !PT ;  /* 0x0000003000127812 */ /* 0x000fe200078e3cff */
[----:B--2---:R-:W-:Y:S01]  /*2f610*/  STL [R1+0x8f8], R19 ;  /* 0x0008f81301007387 */ /* 0x004fe20000100800 */
[----:B------:R-:W-:Y:S02]  /*2f620*/  STL [R1+0x3bf0], R30 ;  /* 0x003bf01e01007387 */ /* 0x000fe40000100800 */
[----:B------:R-:W-:Y:S01]  /*2f630*/  STL [R1+0x3bf8], R30 ;  /* 0x003bf81e01007387 */ /* 0x000fe20000100800 */
[----:B----4-:R-:W-:Y:S01]  /*2f640*/  STL [R1+0x8f0], R16 ;  /* 0x0008f01001007387 */ /* 0x010fe20000100800 */
        /* <DEDUP_REMOVED lines=103> */
[----:B------:R-:W-:Y:S01]  /*2fcc0*/  STL [R1+0x3ba8], R31 ;  /* 0x003ba81f01007387 */ /* 0x000fe20000100800 */
[----:B------:R-:W-:Y:S03]  /*2fcd0*/  STL [R1+0x3a58], R2 ;  /* 0x003a580201007387 */ /* 0x000fe60000100800 */
[----:B0-----:R-:W2:Y:S01]  /*2fce0*/  LDL.LU R30, [R1+0x2d4] ;  /* 0x0002d400011e7983 */ /* 0x001ea20000300800 */
[----:B------:R-:W3:Y:S02]  /*2fcf0*/  LDL.LU R0, [R1+0x2d0] ;  /* 0x0002d00001007983 */ /* 0x000ee40000300800 */
        /* <DEDUP_REMOVED lines=47> */
[----:B0-----:R-:W4:Y:S04]  /*2fff0*/  LDL.LU R3, [R1+0x204] ;  /* 0x0002040001037983 */ /* 0x001f280000300800 */
[----:B--2---:R-:W-:Y:S01]  /*30000*/  STS.U16 [R18+0x9b80], R30 ;  /* 0x009b801e12007388 */ /* 0x004fe20000000400 */
[----:B---3--:R0:W-:Y:S03]  /*30010*/  STS.U16 [R18+0x9d80], R0 ;  /* 0x009d800012007388 */ /* 0x0081e60000000400 */
[----:B0-----:R-:W2:Y:S01]  /*30020*/  LDL.LU R0, [R1+0x1f8] ;  /* 0x0001f80001007983 */ /* 0x001ea20000300800 */
[----:B----4-:R0:W-:Y:S03]  /*30030*/  STS.U16 [R18+0x9dc0], R15 ;  /* 0x009dc00f12007388 */ /* 0x0101e60000000400 */
[----:B------:R-:W3:Y:S01]  /*30040*/  LDL.LU R30, [R1+0x1f4] ;  /* 0x0001f400011e7983 */ /* 0x000ee20000300800 */
[----:B------:R1:W-:Y:S03]  /*30050*/  STS.U16 [R18+0x9fc0], R16 ;  /* 0x009fc01012007388 */ /* 0x0003e60000000400 */
[----:B------:R4:W-:Y:S01]  /*30060*/  STS.U16 [R18+0x9f80], R17 ;  /* 0x009f801112007388 */ /* 0x0009e20000000400 */
[----:B------:R4:W-:Y:S02]  /*30070*/  STS.U16 [R18+0xa180], R19 ;  /* 0x00a1801312007388 */ /* 0x0009e40000000400 */
[----:B------:R4:W-:Y:S01]  /*30080*/  STS.U16 [R18+0xa1c0], R20 ;  /* 0x00a1c01412007388 */ /* 0x0009e20000000400 */
[----:B0-----:R-:W3:Y:S01]  /*30090*/  LDL.LU R15, [R1+0x1e8] ;  /* 0x0001e800010f7983 */ /* 0x001ee20000300800 */
[----:B-1----:R-:W3:Y:S02]  /*300a0*/  LDL.LU R16, [R1+0x1dc] ;  /* 0x0001dc0001107983 */ /* 0x002ee40000300800 */
[----:B----4-:R-:W4:Y:S01]  /*300b0*/  LDL.LU R17, [R1+0x1d0] ;  /* 0x0001d00001117983 */ /* 0x010f220000300800 */
[----:B------:R-:W4:Y:S01]  /*300c0*/  LDL.LU R19, [R1+0x1cc] ;  /* 0x0001cc0001137983 */ /* 0x000f220000300800 */
[----:B------:R0:W-:Y:S02]  /*300d0*/  STS.U16 [R18+0xa3c0], R21 ;  /* 0x00a3c01512007388 */ /* 0x0001e40000000400 */
[----:B------:R-:W4:Y:S02]  /*300e0*/  LDL.LU R20, [R1+0x15c] ;  /* 0x00015c0001147983 */ /* 0x000f240000300800 */
[----:B------:R1:W-:Y:S01]  /*300f0*/  STS.U16 [R18+0xa380], R22 ;  /* 0x00a3801612007388 */ /* 0x0003e20000000400 */
[----:B------:R1:W-:Y:S01]  /*30100*/  STS.U16 [R18+0xa580], R23 ;  /* 0x00a5801712007388 */ /* 0x0003e20000000400 */
[----:B------:R1:W-:Y:S02]  /*30110*/  STS.U16 [R18+0xa5c0], R24 ;  /* 0x00a5c01812007388 */ /* 0x0003e40000000400 */
[----:B------:R1:W-:Y:S02]  /*30120*/  STS.U16 [R18+0xa7c0], R25 ;  /* 0x00a7c01912007388 */ /* 0x0003e40000000400 */
[----:B------:R1:W-:Y:S01]  /*30130*/  STS.U16 [R18+0xa780], R26 ;  /* 0x00a7801a12007388 */ /* 0x0003e20000000400 */
[----:B0-----:R-:W4:Y:S01]  /*30140*/  LDL.LU R21, [R1+0x158] ;  /* 0x0001580001157983 */ /* 0x001f220000300800 */
[----:B-1----:R-:W4:Y:S03]  /*30150*/  LDL.LU R22, [R1+0x154] ;  /* 0x0001540001167983 */ /* 0x002f260000300800 */
[----:B------:R-:W4:Y:S04]  /*30160*/  LDL.LU R23, [R1+0x150] ;  /* 0x0001500001177983 */ /* 0x000f280000300800 */
        /* <DEDUP_REMOVED lines=38> */
[----:B------:R-:W4:Y:S01]  /*303d0*/  LDL.LU R3, [R1+0xfc] ;  /* 0x0000fc0001037983 */ /* 0x000f220000300800 */
[----:B--2---:R0:W-:Y:S04]  /*303e0*/  STS.U16 [R18+0xbbc0], R0 ;  /* 0x00bbc00012007388 */ /* 0x0041e80000000400 */
[----:B0-----:R-:W0:Y:S04]  /*303f0*/  S2R R0, SR_TID.X ;  /* 0x0000000000007919 */ /* 0x001e280000002100 */
[----:B---3--:R1:W-:Y:S01]  /*30400*/  STS.U16 [R18+0xbb80], R30 ;  /* 0x00bb801e12007388 */ /* 0x0083e20000000400 */
[----:B------:R2:W-:Y:S02]  /*30410*/  STS.U16 [R18+0xbd80], R15 ;  /* 0x00bd800f12007388 */ /* 0x0005e40000000400 */
[----:B------:R3:W-:Y:S01]  /*30420*/  STS.U16 [R18+0xbdc0], R16 ;  /* 0x00bdc01012007388 */ /* 0x0007e20000000400 */
[----:B----4-:R3:W-:Y:S01]  /*30430*/  STS.U16 [R18+0xbfc0], R17 ;  /* 0x00bfc01112007388 */ /* 0x0107e20000000400 */
[----:B------:R3:W-:Y:S03]  /*30440*/  STS.U16 [R18+0xbf80], R19 ;  /* 0x00bf801312007388 */ /* 0x0007e60000000400 */
[----:B-1----:R-:W4:Y:S01]  /*30450*/  LDL.LU R30, [R1+0xf8] ;  /* 0x0000f800011e7983 */ /* 0x002f220000300800 */
[----:B--2---:R-:W2:Y:S02]  /*30460*/  LDL.LU R15, [R1+0xf4] ;  /* 0x0000f400010f7983 */ /* 0x004ea40000300800 */
[----:B---3--:R-:W3:Y:S01]  /*30470*/  LDL.LU R16, [R1+0xf0] ;  /* 0x0000f00001107983 */ /* 0x008ee20000300800 */
[----:B------:R-:W4:Y:S04]  /*30480*/  LDL.LU R17, [R1+0xec] ;  /* 0x0000ec0001117983 */ /* 0x000f280000300800 */
[----:B------:R-:W4:Y:S01]  /*30490*/  LDL.LU R18, [R1+0xe8] ;  /* 0x0000e80001127983 */ /* 0x000f220000300800 */
[----:B------:R-:W4:Y:S01]  /*304a0*/  LDL.LU R19, [R1+0xe4] ;  /* 0x0000e40001137983 */ /* 0x000f220000300800 */
[----:B0-----:R-:W-:-:S05]  /*304b0*/  LOP3.LUT R0, R0, 0x1f, RZ, 0xc0, !PT ;  /* 0x0000001f00007812 */ /* 0x001fca00078ec0ff */
[----:B------:R-:W-:-:S05]  /*304c0*/  IMAD.SHL.U32 R0, R0, 0x2, RZ ;  /* 0x0000000200007824 */ /* 0x000fca00078e00ff */
[----:B------:R0:W-:Y:S04]  /*304d0*/  STS.U16 [R0], R20 ;  /* 0x0000001400007388 */ /* 0x0001e80000000400 */
        /* <DEDUP_REMOVED lines=48> */
[----:B0-----:R-:W4:Y:S04]  /*307e0*/  LDL.LU R3, [R1+0x80] ;  /* 0x0000800001037983 */ /* 0x001f280000300800 */
[----:B--2---:R0:W-:Y:S04]  /*307f0*/  STS.U16 [R0+0x1880], R15 ;  /* 0x0018800f00007388 */ /* 0x0041e80000000400 */
[----:B---3--:R1:W-:Y:S04]  /*30800*/  STS.U16 [R0+0x18c0], R16 ;  /* 0x0018c01000007388 */ /* 0x0083e80000000400 */
[----:B----4-:R2:W-:Y:S04]  /*30810*/  STS.U16 [R0+0x1c40], R17 ;  /* 0x001c401100007388 */ /* 0x0105e80000000400 */
[----:B------:R3:W-:Y:S04]  /*30820*/  STS.U16 [R0+0x1c00], R18 ;  /* 0x001c001200007388 */ /* 0x0007e80000000400 */
[----:B------:R3:W-:Y:S04]  /*30830*/  STS.U16 [R0+0x1cc0], R19 ;  /* 0x001cc01300007388 */ /* 0x0007e80000000400 */
[----:B0-----:R-:W4:Y:S01]  /*30840*/  LDL.LU R15, [R1+0x7c] ;  /* 0x00007c00010f7983 */ /* 0x001f220000300800 */
[----:B-1----:R-:W4:Y:S03]  /*30850*/  LDL.LU R16, [R1+0x78] ;  /* 0x0000780001107983 */ /* 0x002f260000300800 */
[----:B--2---:R-:W2:Y:S01]  /*30860*/  LDL.LU R17, [R1+0x74] ;  /* 0x0000740001117983 */ /* 0x004ea20000300800 */
[----:B---3--:R-:W3:Y:S03]  /*30870*/  LDL.LU R18, [R1+0x70] ;  /* 0x0000700001127983 */ /* 0x008ee60000300800 */
[----:B------:R-:W3:Y:S04]  /*30880*/  LDL.LU R19, [R1+0x6c] ;  /* 0x00006c0001137983 */ /* 0x000ee80000300800 */
[----:B------:R0:W-:Y:S04]  /*30890*/  STS.U16 [R0+0x1c80], R20 ;  /* 0x001c801400007388 */ /* 0x0001e80000000400 */
[----:B------:R1:W-:Y:S04]  /*308a0*/  STS.U16 [R0+0x2000], R21 ;  /* 0x0020001500007388 */ /* 0x0003e80000000400 */
[----:B------:R1:W-:Y:S04]  /*308b0*/  STS.U16 [R0+0x2040], R22 ;  /* 0x0020401600007388 */ /* 0x0003e80000000400 */
[----:B------:R1:W-:Y:S04]  /*308c0*/  STS.U16 [R0+0x2080], R23 ;  /* 0x0020801700007388 */ /* 0x0003e80000000400 */
[----:B------:R1:W-:Y:S04]  /*308d0*/  STS.U16 [R0+0x20c0], R24 ;  /* 0x0020c01800007388 */ /* 0x0003e80000000400 */
[----:B------:R1:W-:Y:S04]  /*308e0*/  STS.U16 [R0+0x2440], R25 ;  /* 0x0024401900007388 */ /* 0x0003e80000000400 */
[----:B0-----:R-:W3:Y:S01]  /*308f0*/  LDL.LU R20, [R1+0x68] ;  /* 0x0000680001147983 */ /* 0x001ee20000300800 */
[----:B-1----:R-:W3:Y:S02]  /*30900*/  LDL.LU R21, [R1+0x64] ;  /* 0x0000640001157983 */ /* 0x002ee40000300800 */
[----:B------:R-:W3:Y:S02]  /*30910*/  LDL.LU R22, [R1+0x60] ;  /* 0x0000600001167983 */ /* 0x000ee40000300800 */
[----:B------:R-:W3:Y:S01]  /*30920*/  LDL.LU R23, [R1+0x5c] ;  /* 0x00005c0001177983 */ /* 0x000ee20000300800 */
[----:B------:R-:W3:Y:S04]  /*30930*/  LDL.LU R24, [R1+0x58] ;  /* 0x0000580001187983 */ /* 0x000ee80000300800 */
[----:B------:R0:W-:Y:S01]  /*30940*/  STS.U16 [R0+0x2400], R26 ;  /* 0x0024001a00007388 */ /* 0x0001e20000000400 */
[----:B------:R-:W3:Y:S03]  /*30950*/  LDL.LU R25, [R1+0x54] ;  /* 0x0000540001197983 */ /* 0x000ee60000300800 */
[----:B------:R1:W-:Y:S04]  /*30960*/  STS.U16 [R0+0x24c0], R27 ;  /* 0x0024c01b00007388 */ /* 0x0003e80000000400 */
[----:B------:R1:W-:Y:S04]  /*30970*/  STS.U16 [R0+0x2480], R28 ;  /* 0x0024801c00007388 */ /* 0x0003e80000000400 */
[----:B------:R1:W-:Y:S04]  /*30980*/  STS.U16 [R0+0x2800], R29 ;  /* 0x0028001d00007388 */ /* 0x0003e80000000400 */
[----:B------:R1:W-:Y:S04]  /*30990*/  STS.U16 [R0+0x2840], R44 ;  /* 0x0028402c00007388 */ /* 0x0003e80000000400 */
[----:B------:R1:W-:Y:S04]  /*309a0*/  STS.U16 [R0+0x2880], R46 ;  /* 0x0028802e00007388 */ /* 0x0003e80000000400 */
[----:B0-----:R-:W3:Y:S01]  /*309b0*/  LDL.LU R26, [R1+0x50] ;  /* 0x00005000011a7983 */ /* 0x001ee20000300800 */
[----:B-1----:R-:W3:Y:S02]  /*309c0*/  LDL.LU R27, [R1+0x4c] ;  /* 0x00004c00011b7983 */ /* 0x002ee40000300800 */
[----:B------:R-:W3:Y:S01]  /*309d0*/  LDL.LU R28, [R1+0x48] ;  /* 0x00004800011c7983 */ /* 0x000ee20000300800 */
[----:B------:R-:W3:Y:S01]  /*309e0*/  LDL.LU R29, [R1+0x44] ;  /* 0x00004400011d7983 */ /* 0x000ee20000300800 */
[----:B------:R-:W3:Y:S03]  /*309f0*/  LDL.LU R44, [R1+0x40] ;  /* 0x00004000012c7983 */ /* 0x000ee60000300800 */
        /* <DEDUP_REMOVED lines=26> */
[----:B0-----:R-:W3:Y:S04]  /*30ba0*/  LDL.LU R3, [R1+0x8] ;  /* 0x0000080001037983 */ /* 0x001ee80000300800 */
[----:B------:R0:W-:Y:S04]  /*30bb0*/  STS.U16 [R0+0x1840], R30 ;  /* 0x0018401e00007388 */ /* 0x0001e80000000400 */
[----:B0-----:R-:W3:Y:S04]  /*30bc0*/  LDL.LU R30, [R1+0x4] ;  /* 0x00000400011e7983 */ /* 0x001ee80000300800 */
[----:B----4-:R0:W-:Y:S04]  /*30bd0*/  STS.U16 [R0+0x3800], R15 ;  /* 0x0038000f00007388 */ /* 0x0101e80000000400 */
[----:B------:R1:W-:Y:S04]  /*30be0*/  STS.U16 [R0+0x3840], R16 ;  /* 0x0038401000007388 */ /* 0x0003e80000000400 */
[----:B--2---:R2:W-:Y:S04]  /*30bf0*/  STS.U16 [R0+0x3880], R17 ;  /* 0x0038801100007388 */ /* 0x0045e80000000400 */
[----:B---3--:R2:W-:Y:S04]  /*30c00*/  STS.U16 [R0+0x38c0], R18 ;  /* 0x0038c01200007388 */ /* 0x0085e80000000400 */
[----:B------:R4:W-:Y:S04]  /*30c10*/  STS.U16 [R0+0x3c40], R19 ;  /* 0x003c401300007388 */ /* 0x0009e80000000400 */
[----:B0-----:R-:W3:Y:S01]  /*30c20*/  LDL.LU R15, [R1+0x3fac] ;  /* 0x003fac00010f7983 */ /* 0x001ee20000300800 */
[----:B-1----:R-:W3:Y:S02]  /*30c30*/  LDL.LU R16, [R1+0x3fa8] ;  /* 0x003fa80001107983 */ /* 0x002ee40000300800 */
[----:B--2---:R-:W2:Y:S01]  /*30c40*/  LDL.LU R17, [R1+0x3fa4] ;  /* 0x003fa40001117983 */ /* 0x004ea20000300800 */
[----:B------:R-:W2:Y:S04]  /*30c50*/  LDL.LU R18, [R1+0x3fa0] ;  /* 0x003fa00001127983 */ /* 0x000ea80000300800 */
[----:B----4-:R-:W4:Y:S04]  /*30c60*/  LDL.LU R19, [R1+0x3f9c] ;  /* 0x003f9c0001137983 */ /* 0x010f280000300800 */
[----:B------:R0:W-:Y:S04]  /*30c70*/  STS.U16 [R0+0x3c00], R20 ;  /* 0x003c001400007388 */ /* 0x0001e80000000400 */
[----:B------:R1:W-:Y:S04]  /*30c80*/  STS.U16 [R0+0x3cc0], R21 ;  /* 0x003cc01500007388 */ /* 0x0003e80000000400 */
[----:B------:R1:W-:Y:S04]  /*30c90*/  STS.U16 [R0+0x3c80], R22 ;  /* 0x003c801600007388 */ /* 0x0003e80000000400 */
[----:B------:R1:W-:Y:S04]  /*30ca0*/  STS.U16 [R0+0x4000], R23 ;  /* 0x0040001700007388 */ /* 0x0003e80000000400 */
[----:B------:R1:W-:Y:S04]  /*30cb0*/  STS.U16 [R0+0x4040], R24 ;  /* 0x0040401800007388 */ /* 0x0003e80000000400 */
[----:B------:R1:W-:Y:S04]  /*30cc0*/  STS.U16 [R0+0x4080], R25 ;  /* 0x0040801900007388 */ /* 0x0003e80000000400 */
[----:B0-----:R-:W2:Y:S01]  /*30cd0*/  LDL.LU R20, [R1+0x3f98] ;  /* 0x003f980001147983 */ /* 0x001ea20000300800 */
[----:B-1----:R-:W2:Y:S02]  /*30ce0*/  LDL.LU R21, [R1+0x3f94] ;  /* 0x003f940001157983 */ /* 0x002ea40000300800 */
[----:B------:R-:W2:Y:S02]  /*30cf0*/  LDL.LU R22, [R1+0x3f90] ;  /* 0x003f900001167983 */ /* 0x000ea40000300800 */
[----:B------:R-:W2:Y:S01]  /*30d00*/  LDL.LU R23, [R1+0x3f8c] ;  /* 0x003f8c0001177983 */ /* 0x000ea20000300800 */
[----:B------:R-:W2:Y:S01]  /*30d10*/  LDL.LU R24, [R1+0x3f88] ;  /* 0x003f880001187983 */ /* 0x000ea20000300800 */
[----:B------:R-:W2:Y:S03]  /*30d20*/  LDL.LU R25, [R1+0x3f84] ;  /* 0x003f840001197983 */ /* 0x000ea60000300800 */
        /* <DEDUP_REMOVED lines=37> */
[----:B0-----:R-:W2:Y:S04]  /*30f80*/  LDL.LU R3, [R1+0x3f38] ;  /* 0x003f380001037983 */ /* 0x001ea80000300800 */
[----:B------:R-:W-:Y:S04]  /*30f90*/  STS.U16 [R0+0x7cc0], R5 ;  /* 0x007cc00500007388 */ /* 0x000fe80000000400 */
[----:B------:R-:W-:Y:S04]  /*30fa0*/  STS.U16 [R0+0x7c80], R4 ;  /* 0x007c800400007388 */ /* 0x000fe80000000400 */
[----:B--2---:R0:W-:Y:S04]  /*30fb0*/  STS.U16 [R0+0x5480], R3 ;  /* 0x0054800300007388 */ /* 0x0041e80000000400 */
[----:B0-----:R-:W2:Y:S01]  /*30fc0*/  LDL.LU R3, [R1+0x3f34] ;  /* 0x003f340001037983 */ /* 0x001ea20000300800 */
[----:B------:R-:W2:Y:S02]  /*30fd0*/  LDL R5, [R1+0x1760] ;  /* 0x0017600001057983 */ /* 0x000ea40000100800 */
[----:B------:R-:W2:Y:S01]  /*30fe0*/  LDL R4, [R1+0x175c] ;  /* 0x00175c0001047983 */ /* 0x000ea20000100800 */
[----:B------:R0:W-:Y:S04]  /*30ff0*/  STS.U16 [R0+0x54c0], R30 ;  /* 0x0054c01e00007388 */ /* 0x0001e80000000400 */
[----:B------:R-:W-:Y:S04]  /*31000*/  STS.U16 [R0+0x5800], R61 ;  /* 0x0058003d00007388 */ /* 0x000fe80000000400 */
[----:B------:R-:W-:Y:S04]  /*31010*/  STS.U16 [R0+0x5840], R60 ;  /* 0x0058403c00007388 */ /* 0x000fe80000000400 */
[----:B------:R-:W-:Y:S04]  /*31020*/  STS.U16 [R0+0x5880], R59 ;  /* 0x0058803b00007388 */ /* 0x000fe80000000400 */
[----:B------:R-:W-:Y:S01]  /*31030*/  STS.U16 [R0+0x58c0], R58 ;  /* 0x0058c03a00007388 */ /* 0x000fe20000000400 */
[----:B--2---:R-:W-:-:S02]  /*31040*/  @!P0 LOP3.LUT R5, R5, R4, RZ, 0x3c, !PT ;  /* 0x0000000405058212 */ /* 0x004fc400078e3cff */
[----:B------:R-:W-:Y:S02]  /*31050*/  PRMT R3, RZ, 0x7610, R3 ;  /* 0x00007610ff037816 */ /* 0x000fe40000000003 */
[----:B------:R-:W-:-:S04]  /*31060*/  @!P0 LOP3.LUT R4, R5, R4, RZ, 0x3c, !PT ;  /* 0x0000000405048212 */ /* 0x000fc800078e3cff */
[----:B------:R-:W-:-:S05]  /*31070*/  @!P0 LOP3.LUT R5, R5, R4, RZ, 0x3c, !PT ;  /* 0x0000000405058212 */ /* 0x000fca00078e3cff */
[----:B------:R-:W2:Y:S01]  /*31080*/  @!P0 LDG.E.U16 R3, [R4.64] ;  /* 0x0000000404038981 */ /* 0x000ea2000c1e1500 */
        /* <DEDUP_REMOVED lines=21> */
[----:B----4-:R-:W-:Y:S04]  /*311e0*/  STS.U16 [R0+0x7000], R19 ;  /* 0x0070001300007388 */ /* 0x010fe80000000400 */
[----:B------:R-:W-:Y:S04]  /*311f0*/  STS.U16 [R0+0x7040], R18 ;  /* 0x0070401200007388 */ /* 0x000fe80000000400 */
[----:B------:R-:W-:Y:S04]  /*31200*/  STS.U16 [R0+0x7080], R17 ;  /* 0x0070801100007388 */ /* 0x000fe80000000400 */
[----:B---3--:R-:W-:Y:S04]  /*31210*/  STS.U16 [R0+0x70c0], R16 ;  /* 0x0070c01000007388 */ /* 0x008fe80000000400 */
        /* <DEDUP_REMOVED lines=9> */
[----:B------:R0:W-:Y:S01]  /*312b0*/  STS.U16 [R0+0x7c00], R6 ;  /* 0x007c000600007388 */ /* 0x0001e20000000400 */
        /* <DEDUP_REMOVED lines=15> */
[----:B0-----:R-:W3:Y:S04]  /*313b0*/  LDL.LU R0, [R1+0x20ec] ;  /* 0x0020ec0001007983 */ /* 0x001ee80000300800 */
[----:B------:R0:W-:Y:S04]  /*313c0*/  STS.U16 [R30+0xd80], R49 ;  /* 0x000d80311e007388 */ /* 0x0001e80000000400 */
[----:B0-----:R-:W4:Y:S04]  /*313d0*/  LDL.LU R30, [R1+0x3f30] ;  /* 0x003f3000011e7983 */ /* 0x001f280000300800 */
[----:B--2---:R0:W-:Y:S04]  /*313e0*/  STL [R1+0x8e8], R3 ;  /* 0x0008e80301007387 */ /* 0x0041e80000100800 */
[----:B0-----:R-:W2:Y:S01]  /*313f0*/  LDL.LU R3, [R1+0x3f2c] ;  /* 0x003f2c0001037983 */ /* 0x001ea20000300800 */
        /* <DEDUP_REMOVED lines=11> */
[----:B------:R-:W-:-:S02]  /*314b0*/  PRMT R3, RZ, 0x7610, R3 ;  /* 0x00007610ff037816 */ /* 0x000fc40000000003 */
[----:B----4-:R-:W-:-:S04]  /*314c0*/  @!P2 LOP3.LUT R5, R5, R4, RZ, 0x3c, !PT ;  /* 0x000000040505a212 */ /* 0x010fc800078e3cff */
[----:B------:R-:W-:-:S04]  /*314d0*/  @!P2 LOP3.LUT R4, R5, R4, RZ, 0x3c, !PT ;  /* 0x000000040504a212 */ /* 0x000fc800078e3cff */
[----:B------:R-:W-:-:S05]  /*314e0*/  @!P2 LOP3.LUT R5, R5, R4, RZ, 0x3c, !PT ;  /* 0x000000040505a212 */ /* 0x000fca00078e3cff */
[----:B------:R-:W4:Y:S04]  /*314f0*/  @!P2 LDG.E.U16 R3, [R4.64] ;  /* 0x000000040403a981 */ /* 0x000f28000c1e1500 */
[----:B----4-:R0:W-:Y:S04]  /*31500*/  STL [R1+0x8e0], R3 ;  /* 0x0008e00301007387 */ /* 0x0101e80000100800 */
[----:B0-----:R-:W4:Y:S01]  /*31510*/  LDL.LU R3, [R1+0x3f24] ;  /* 0x003f240001037983 */ /* 0x001f220000300800 */
        /* <DEDUP_REMOVED lines=11> */
[----:B----4-:R-:W-:-:S02]  /*315d0*/  PRMT R3, RZ, 0x7610, R3 ;  /* 0x00007610ff037816 */ /* 0x010fc40000000003 */
[----:B---3--:R-:W-:-:S04]  /*315e0*/  @!P0 LOP3.LUT R5, R5, R4, RZ, 0x3c, !PT ;  /* 0x0000000405058212 */ /* 0x008fc800078e3cff */
        /* <DEDUP_REMOVED lines=1994> */
[----:B------:R-:W2:Y:S02]  /*39290*/  LDL R4, [R1+0xd6c] ;  /* 0x000d6c0001047983 */ /* 0x000ea40000100800 */
[----:B------:R-:W2:Y:S01]  /*392a0*/  LDL R5, [R1+0xd70] ;  /* 0x000d700001057983 */ /* 0x000ea20000100800 */
[----:B---3--:R-:W-:-:S02]  /*392b0*/  PRMT R3, RZ, 0x7610, R3 ;  /* 0x00007610ff037816 */ /* 0x008fc40000000003 */
[----:B--2---:R-:W-:-:S04]  /*392c0*/  @!P2 LOP3.LUT R5, R5, R4, RZ, 0x3c, !PT ;  /* 0x000000040505a212 */ /* 0x004fc800078e3cff */
[----:B------:R-:W-:-:S04]  /*392d0*/  @!P2 LOP3.LUT R4, R5, R4, RZ, 0x3c, !PT ;  /* 0x000000040504a212 */ /* 0x000fc800078e3cff */
[----:B------:R-:W-:-:S05]  /*392e0*/  @!P2 LOP3.LUT R5, R5, R4, RZ, 0x3c, !PT ;  /* 0x000000040505a212 */ /* 0x000fca00078e3cff */
[----:B------:R-:W2:Y:S04]  /*392f0*/  @!P2 LDG.E.U16 R3, [R4.64] ;  /* 0x000000040403a981 */ /* 0x000ea8000c1e1500 */
[----:B--2---:R0:W-:Y:S04]  /*39300*/  STL [R1+0x144], R3 ;  /* 0x0001440301007387 */ /* 0x0041e80000100800 */
[----:B0-----:R-:W2:Y:S01]  /*39310*/  LDL.LU R3, [R1+0x3ba4] ;  /* 0x003ba40001037983 */ /* 0x001ea20000300800 */
[----:B------:R-:W3:Y:S02]  /*39320*/  LDL R4, [R1+0xd64] ;  /* 0x000d640001047983 */ /* 0x000ee40000100800 */
[----:B------:R-:W3:Y:S02]  /*39330*/  LDL R5, [R1+0xd68] ;  /* 0x000d680001057983 */ /* 0x000ee40000100800 */
[----:B---3--:R-:W-:-:S02]  /*39340*/  @!P3 LOP3.LUT R5, R5, R4, RZ, 0x3c, !PT ;  /* 0x000000040505b212 */ /* 0x008fc400078e3cff */
[----:B--2---:R-:W-:Y:S02]  /*39350*/  PRMT R3, RZ, 0x7610, R3 ;  /* 0x00007610ff037816 */ /* 0x004fe40000000003 */
        /* <DEDUP_REMOVED lines=389> */
[----:B------:R0:W3:Y:S04]  /*3abb0*/  @!P2 LDG.E.U16 R29, [R4.64] ;  /* 0x00000004041da981 */ /* 0x0000e8000c1e1500 */
[----:B0-----:R-:W3:Y:S04]  /*3abc0*/  LDL R4, [R1+0xba4] ;  /* 0x000ba40001047983 */ /* 0x001ee80000100800 */
[----:B------:R-:W3:Y:S01]  /*3abd0*/  LDL R5, [R1+0xba8] ;  /* 0x000ba80001057983 */ /* 0x000ee20000100800 */
[----:B--2---:R-:W-:Y:S02]  /*3abe0*/  PRMT R3, RZ, 0x7610, R3 ;  /* 0x00007610ff037816 */ /* 0x004fe40000000003 */
[----:B---3--:R-:W-:-:S04]  /*3abf0*/  @!P3 LOP3.LUT R5, R5, R4, RZ, 0x3c, !PT ;  /* 0x000000040505b212 */ /* 0x008fc800078e3cff */
[----:B------:R-:W-:-:S04]  /*3ac00*/  @!P3 LOP3.LUT R4, R5, R4, RZ, 0x3c, !PT ;  /* 0x000000040504b212 */ /* 0x000fc800078e3cff */
[----:B------:R-:W-:-:S05]  /*3ac10*/  @!P3 LOP3.LUT R5, R5, R4, RZ, 0x3c, !PT ;  /* 0x000000040505b212 */ /* 0x000fca00078e3cff */
[----:B------:R-:W2:Y:S04]  /*3ac20*/  @!P3 LDG.E.U16 R3, [R4.64] ;  /* 0x000000040403b981 */ /* 0x000ea8000c1e1500 */
[----:B------:R0:W-:Y:S04]  /*3ac30*/  STL [R1+0x94], R29 ;  /* 0x0000941d01007387 */ /* 0x0001e80000100800 */
[----:B0-----:R-:W3:Y:S04]  /*3ac40*/  LDL R29, [R1+0xb60] ;  /* 0x000b6000011d7983 */ /* 0x001ee80000100800 */
[----:B--2---:R0:W-:Y:S04]  /*3ac50*/  STL [R1+0x90], R3 ;  /* 0x0000900301007387 */ /* 0x0041e80000100800 */
[----:B0-----:R-:W2:Y:S01]  /*3ac60*/  LDL.LU R3, [R1+0x3af4] ;  /* 0x003af40001037983 */ /* 0x001ea20000300800 */
[----:B------:R-:W2:Y:S02]  /*3ac70*/  LDL R4, [R1+0xb7c] ;  /* 0x000b7c0001047983 */ /* 0x000ea40000100800 */
[----:B------:R-:W2:Y:S02]  /*3ac80*/  LDL R5, [R1+0xb80] ;  /* 0x000b800001057983 */ /* 0x000ea40000100800 */
[----:B--2---:R-:W-:-:S02]  /*3ac90*/  @!P0 LOP3.LUT R5, R5, R4, RZ, 0x3c, !PT ;  /* 0x0000000405058212 */ /* 0x004fc400078e3cff */
[----:B------:R-:W-:Y:S02]  /*3aca0*/  PRMT R3, RZ, 0x7610, R3 ;  /* 0x00007610ff037816 */ /* 0x000fe40000000003 */
[----:B------:R-:W-:-:S04]  /*3acb0*/  @!P0 LOP3.LUT R4, R5, R4, RZ, 0x3c, !PT ;  /* 0x0000000405048212 */ /* 0x000fc800078e3cff */
[----:B------:R-:W-:-:S05]  /*3acc0*/  @!P0 LOP3.LUT R5, R5, R4, RZ, 0x3c, !PT ;  /* 0x0000000405058212 */ /* 0x000fca00078e3cff */
[----:B------:R-:W2:Y:S04]  /*3acd0*/  @!P0 LDG.E.U16 R3, [R4.64] ;  /* 0x0000000404038981 */ /* 0x000ea8000c1e1500 */
        /* <DEDUP_REMOVED lines=29> */
[----:B------:R-:W4:Y:S02]  /*3aeb0*/  LDL R5, [R1+0xb5c] ;  /* 0x000b5c0001057983 */ /* 0x000f240000100800 */
[----:B---3--:R-:W-:-:S02]  /*3aec0*/  @!P0 IMAD.MOV.U32 R4, RZ, RZ, R29 ;  /* 0x000000ffff048224 */ /* 0x008fc400078e001d */
[----:B------:R-:W3:Y:S01]  /*3aed0*/  LDL R29, [R1+0xb38] ;  /* 0x000b3800011d7983 */ /* 0x000ee20000100800 */
[----:B--2---:R-:W-:-:S06]  /*3aee0*/  PRMT R3, RZ, 0x7610, R3 ;  /* 0x00007610ff037816 */ /* 0x004fcc0000000003 */
[----:B----4-:R-:W2:Y:S04]  /*3aef0*/  @!P0 LDG.E.U16 R3, [R4.64] ;  /* 0x0000000404038981 */ /* 0x010ea8000c1e1500 */
[----:B--2---:R0:W-:Y:S04]  /*3af00*/  STL [R1+0x7c], R3 ;  /* 0x00007c0301007387 */ /* 0x0041e80000100800 */
[----:B0-----:R-:W2:Y:S01]  /*3af10*/  LDL.LU R3, [R1+0x3ae0] ;  /* 0x003ae00001037983 */ /* 0x001ea20000300800 */
[----:B------:R-:W4:Y:S02]  /*3af20*/  LDL R4, [R1+0xb54] ;  /* 0x000b540001047983 */ /* 0x000f240000100800 */
[----:B------:R-:W4:Y:S02]  /*3af30*/  LDL R5, [R1+0xb58] ;  /* 0x000b580001057983 */ /* 0x000f240000100800 */
[----:B----4-:R-:W-:-:S02]  /*3af40*/  @!P1 LOP3.LUT R5, R5, R4, RZ, 0x3c, !PT ;  /* 0x0000000405059212 */ /* 0x010fc400078e3cff */
[----:B--2---:R-:W-:Y:S02]  /*3af50*/  PRMT R3, RZ, 0x7610, R3 ;  /* 0x00007610ff037816 */ /* 0x004fe40000000003 */
        /* <DEDUP_REMOVED lines=11> */
[----:B------:R0:W4:Y:S04]  /*3b010*/  @!P2 LDG.E.U16 R31, [R4.64] ;  /* 0x00000004041fa981 */ /* 0x000128000c1e1500 */
[----:B0-----:R-:W2:Y:S04]  /*3b020*/  LDL R4, [R1+0xb44] ;  /* 0x000b440001047983 */ /* 0x001ea80000100800 */
[----:B------:R-:W2:Y:S01]  /*3b030*/  LDL R5, [R1+0xb48] ;  /* 0x000b480001057983 */ /* 0x000ea20000100800 */
[----:B------:R-:W-:Y:S02]  /*3b040*/  PRMT R30, RZ, 0x7610, R30 ;  /* 0x00007610ff1e7816 */ /* 0x000fe4000000001e */
[----:B--2---:R-:W-:-:S04]  /*3b050*/  @!P3 LOP3.LUT R5, R5, R4, RZ, 0x3c, !PT ;  /* 0x000000040505b212 */ /* 0x004fc800078e3cff */
[----:B------:R-:W-:-:S04]  /*3b060*/  @!P3 LOP3.LUT R4, R5, R4, RZ, 0x3c, !PT ;  /* 0x000000040504b212 */ /* 0x000fc800078e3cff */
[----:B------:R-:W-:Y:S01]  /*3b070*/  @!P3 LOP3.LUT R5, R5, R4, RZ, 0x3c, !PT ;  /* 0x000000040505b212 */ /* 0x000fe200078e3cff */
[----:B----4-:R0:W-:Y:S04]  /*3b080*/  STL [R1+0x74], R31 ;  /* 0x0000741f01007387 */ /* 0x0101e80000100800 */
[----:B------:R1:W2:Y:S01]  /*3b090*/  @!P3 LDG.E.U16 R30, [R4.64] ;  /* 0x00000004041eb981 */ /* 0x0002a2000c1e1500 */
[----:B------:R-:W-:-:S03]  /*3b0a0*/  PRMT R3, RZ, 0x7610, R3 ;  /* 0x00007610ff037816 */ /* 0x000fc60000000003 */
[----:B0-----:R-:W4:Y:S04]  /*3b0b0*/  LDL R31, [R1+0xb28] ;  /* 0x000b2800011f7983 */ /* 0x001f280000100800 */
[----:B-1----:R-:W2:Y:S04]  /*3b0c0*/  LDL R4, [R1+0xb3c] ;  /* 0x000b3c0001047983 */ /* 0x002ea80000100800 */
[----:B------:R-:W2:Y:S02]  /*3b0d0*/  LDL R5, [R1+0xb40] ;  /* 0x000b400001057983 */ /* 0x000ea40000100800 */
[----:B--2---:R-:W-:-:S04]  /*3b0e0*/  @!P0 LOP3.LUT R5, R5, R4, RZ, 0x3c, !PT ;  /* 0x0000000405058212 */ /* 0x004fc800078e3cff */
[----:B------:R-:W-:-:S04]  /*3b0f0*/  @!P0 LOP3.LUT R4, R5, R4, RZ, 0x3c, !PT ;  /* 0x0000000405048212 */ /* 0x000fc800078e3cff */
[----:B------:R-:W-:-:S05]  /*3b100*/  @!P0 LOP3.LUT R5, R5, R4, RZ, 0x3c, !PT ;  /* 0x0000000405058212 */ /* 0x000fca00078e3cff */
[----:B------:R-:W2:Y:S04]  /*3b110*/  @!P0 LDG.E.U16 R3, [R4.64] ;  /* 0x0000000404038981 */ /* 0x000ea8000c1e1500 */
[----:B------:R0:W-:Y:S04]  /*3b120*/  STL [R1+0x70], R30 ;  /* 0x0000701e01007387 */ /* 0x0001e80000100800 */
[----:B0-----:R-:W3:Y:S04]  /*3b130*/  LDL R30, [R1+0xb00] ;  /* 0x000b0000011e7983 */ /* 0x001ee80000100800 */
        /* <DEDUP_REMOVED lines=16> */
[----:B0-----:R-:W2:Y:S01]  /*3b240*/  LDL R5, [R1+0xb24] ;  /* 0x000b240001057983 */ /* 0x001ea20000100800 */
[----:B------:R-:W-:Y:S01]  /*3b250*/  PRMT R27, RZ, 0x7610, R27 ;  /* 0x00007610ff1b7816 */ /* 0x000fe2000000001b */
[----:B------:R-:W-:Y:S02]  /*3b260*/  @!P3 IMAD.MOV.U32 R4, RZ, RZ, R31 ;  /* 0x000000ffff04b224 */ /* 0x000fe400078e001f */
[----:B----4-:R0:W-:Y:S01]  /*3b270*/  STL [R1+0x64], R28 ;  /* 0x0000641c01007387 */ /* 0x0101e20000100800 */
[----:B------:R-:W-:Y:S01]  /*3b280*/  PRMT R26, RZ, 0x7610, R26 ;  /* 0x00007610ff1a7816 */ /* 0x000fe2000000001a */
[----:B------:R-:W4:Y:S02]  /*3b290*/  LDL R31, [R1+0xae4] ;  /* 0x000ae400011f7983 */ /* 0x000f240000100800 */
[----:B--2---:R1:W2:Y:S04]  /*3b2a0*/  @!P3 LDG.E.U16 R27, [R4.64] ;  /* 0x00000004041bb981 */ /* 0x0042a8000c1e1500 */
[----:B0-----:R-:W3:Y:S04]  /*3b2b0*/  LDL R28, [R1+0xaf0] ;  /* 0x000af000011c7983 */ /* 0x001ee80000100800 */
[----:B-1----:R-:W3:Y:S01]  /*3b2c0*/  LDL R5, [R1+0xafc] ;  /* 0x000afc0001057983 */ /* 0x002ee20000100800 */
[----:B------:R-:W-:-:S03]  /*3b2d0*/  @!P0 IMAD.MOV.U32 R4, RZ, RZ, R30 ;  /* 0x000000ffff048224 */ /* 0x000fc600078e001e */
[----:B--2---:R0:W-:Y:S01]  /*3b2e0*/  STL [R1+0x60], R27 ;  /* 0x0000601b01007387 */ /* 0x0041e20000100800 */
[----:B------:R-:W-:Y:S01]  /*3b2f0*/  PRMT R9, RZ, 0x7610, R9 ;  /* 0x00007610ff097816 */ /* 0x000fe20000000009 */
[----:B------:R-:W2:Y:S02]  /*3b300*/  LDL R30, [R1+0xadc] ;  /* 0x000adc00011e7983 */ /* 0x000ea40000100800 */
[----:B---3--:R1:W3:Y:S04]  /*3b310*/  @!P0 LDG.E.U16 R26, [R4.64] ;  /* 0x00000004041a8981 */ /* 0x0082e8000c1e1500 */
[----:B0-----:R-:W2:Y:S04]  /*3b320*/  LDL R27, [R1+0xae8] ;  /* 0x000ae800011b7983 */ /* 0x001ea80000100800 */
[----:B-1----:R-:W2:Y:S01]  /*3b330*/  LDL R5, [R1+0xaf4] ;  /* 0x000af40001057983 */ /* 0x002ea20000100800 */
[----:B------:R-:W-:-:S03]  /*3b340*/  @!P1 IMAD.MOV.U32 R4, RZ, RZ, R29 ;  /* 0x000000ffff049224 */ /* 0x000fc600078e001d */
[----:B---3--:R0:W-:Y:S01]  /*3b350*/  STL [R1+0x5c], R26 ;  /* 0x00005c1a01007387 */ /* 0x0081e20000100800 */
[----:B------:R-:W-:Y:S01]  /*3b360*/  PRMT R11, RZ, 0x7610, R11 ;  /* 0x00007610ff0b7816 */ /* 0x000fe2000000000b */
[----:B------:R-:W3:Y:S02]  /*3b370*/  LDL R29, [R1+0xad4] ;  /* 0x000ad400011d7983 */ /* 0x000ee40000100800 */
[----:B--2---:R1:W2:Y:S04]  /*3b380*/  @!P1 LDG.E.U16 R9, [R4.64] ;  /* 0x0000000404099981 */ /* 0x0042a8000c1e1500 */
[----:B0-----:R-:W2:Y:S04]  /*3b390*/  LDL R26, [R1+0xae0] ;  /* 0x000ae000011a7983 */ /* 0x001ea80000100800 */
[----:B-1----:R-:W2:Y:S01]  /*3b3a0*/  LDL R5, [R1+0xaec] ;  /* 0x000aec0001057983 */ /* 0x002ea20000100800 */
[----:B------:R-:W-:-:S05]  /*3b3b0*/  @!P2 IMAD.MOV.U32 R4, RZ, RZ, R28 ;  /* 0x000000ffff04a224 */ /* 0x000fca00078e001c */
[----:B--2---:R0:W2:Y:S04]  /*3b3c0*/  @!P2 LDG.E.U16 R11, [R4.64] ;  /* 0x00000004040ba981 */ /* 0x0040a8000c1e1500 */
[----:B------:R1:W-:Y:S01]  /*3b3d0*/  STL [R1+0x58], R9 ;  /* 0x0000580901007387 */ /* 0x0003e20000100800 */
[----:B------:R-:W3:Y:S01]  /*3b3e0*/  LDL R28, [R1+0xacc] ;  /* 0x000acc00011c7983 */ /* 0x000ee20000100800 */
[----:B------:R-:W-:Y:S02]  /*3b3f0*/  PRMT R16, RZ, 0x7610, R16 ;  /* 0x00007610ff107816 */ /* 0x000fe40000000010 */
[----:B-1----:R-:W3:Y:S01]  /*3b400*/  LDL R9, [R1+0xad8] ;  /* 0x000ad80001097983 */ /* 0x002ee20000100800 */
[----:B0-----:R-:W-:Y:S02]  /*3b410*/  @!P3 IMAD.MOV.U32 R4, RZ, RZ, R27 ;  /* 0x000000ffff04b224 */ /* 0x001fe400078e001b */
[----:B----4-:R-:W-:-:S05]  /*3b420*/  @!P3 IMAD.MOV.U32 R5, RZ, RZ, R31 ;  /* 0x000000ffff05b224 */ /* 0x010fca00078e001f */
[----:B------:R0:W4:Y:S01]  /*3b430*/  @!P3 LDG.E.U16 R16, [R4.64] ;  /* 0x000000040410b981 */ /* 0x000122000c1e1500 */
[----:B------:R-:W-:Y:S01]  /*3b440*/  PRMT R6, RZ, 0x7610, R6 ;  /* 0x00007610ff067816 */ /* 0x000fe20000000006 */
[----:B0-----:R-:W-:Y:S02]  /*3b450*/  @!P0 IMAD.MOV.U32 R4, RZ, RZ, R26 ;  /* 0x000000ffff048224 */ /* 0x001fe400078e001a */
[----:B------:R-:W-:-:S05]  /*3b460*/  @!P0 IMAD.MOV.U32 R5, RZ, RZ, R30 ;  /* 0x000000ffff058224 */ /* 0x000fca00078e001e */
[----:B------:R3:W4:Y:S04]  /*3b470*/  @!P0 LDG.E.U16 R6, [R4.64] ;  /* 0x0000000404068981 */ /* 0x000728000c1e1500 */
[----:B--2---:R0:W-:Y:S01]  /*3b480*/  STL [R1+0x54], R11 ;  /* 0x0000540b01007387 */ /* 0x0041e20000100800 */
[----:B------:R-:W-:Y:S01]  /*3b490*/  PRMT R8, RZ, 0x7610, R8 ;  /* 0x00007610ff087816 */ /* 0x000fe20000000008 */
[----:B---3--:R-:W-:Y:S01]  /*3b4a0*/  @!P1 IMAD.MOV.U32 R5, RZ, RZ, R29 ;  /* 0x000000ffff059224 */ /* 0x008fe200078e001d */
[----:B------:R-:W-:Y:S01]  /*3b4b0*/  PRMT R10, RZ, 0x7610, R10 ;  /* 0x00007610ff0a7816 */ /* 0x000fe2000000000a */
[----:B------:R-:W2:Y:S04]  /*3b4c0*/  LDL R27, [R1+0xac4] ;  /* 0x000ac400011b7983 */ /* 0x000ea80000100800 */
[----:B0-----:R-:W3:Y:S01]  /*3b4d0*/  LDL R11, [R1+0xad0] ;  /* 0x000ad000010b7983 */ /* 0x001ee20000100800 */
[----:B------:R-:W-:-:S05]  /*3b4e0*/  @!P1 IMAD.MOV.U32 R4, RZ, RZ, R9 ;  /* 0x000000ffff049224 */ /* 0x000fca00078e0009 */
[----:B------:R0:W2:Y:S04]  /*3b4f0*/  @!P1 LDG.E.U16 R8, [R4.64] ;  /* 0x0000000404089981 */ /* 0x0000a8000c1e1500 */
[----:B----4-:R1:W-:Y:S01]  /*3b500*/  STL [R1+0x50], R16 ;  /* 0x0000501001007387 */ /* 0x0103e20000100800 */
[----:B------:R-:W4:Y:S02]  /*3b510*/  LDL R26, [R1+0xabc] ;  /* 0x000abc00011a7983 */ /* 0x000f240000100800 */
[----:B0-----:R-:W-:Y:S01]  /*3b520*/  @!P2 IMAD.MOV.U32 R5, RZ, RZ, R28 ;  /* 0x000000ffff05a224 */ /* 0x001fe200078e001c */
[----:B-1----:R-:W4:Y:S04]  /*3b530*/  LDL R16, [R1+0xac8] ;  /* 0x000ac80001107983 */ /* 0x002f280000100800 */
[----:B------:R0:W-:Y:S01]  /*3b540*/  STL [R1+0x4c], R6 ;  /* 0x00004c0601007387 */ /* 0x0001e20000100800 */
[----:B------:R-:W4:Y:S03]  /*3b550*/  LDL R9, [R1+0xab4] ;  /* 0x000ab40001097983 */ /* 0x000f260000100800 */
[----:B0-----:R-:W4:Y:S01]  /*3b560*/  LDL R6, [R1+0xac0] ;  /* 0x000ac00001067983 */ /* 0x001f220000100800 */
[----:B---3--:R-:W-:-:S05]  /*3b570*/  @!P2 IMAD.MOV.U32 R4, RZ, RZ, R11 ;  /* 0x000000ffff04a224 */ /* 0x008fca00078e000b */
[----:B------:R4:W3:Y:S04]  /*3b580*/  @!P2 LDG.E.U16 R10, [R4.64] ;  /* 0x00000004040aa981 */ /* 0x0008e8000c1e1500 */
[----:B--2---:R0:W-:Y:S01]  /*3b590*/  STL [R1+0x48], R8 ;  /* 0x0000480801007387 */ /* 0x0041e20000100800 */
[----:B------:R-:W2:Y:S01]  /*3b5a0*/  LDL R11, [R1+0xaac] ;  /* 0x000aac00010b7983 */ /* 0x000ea20000100800 */
[----:B------:R-:W-:Y:S02]  /*3b5b0*/  PRMT R12, RZ, 0x7610, R12 ;  /* 0x00007610ff0c7816 */ /* 0x000fe4000000000c */
[----:B0-----:R-:W2:Y:S01]  /*3b5c0*/  LDL R8, [R1+0xab8] ;  /* 0x000ab80001087983 */ /* 0x001ea20000100800 */
[----:B----4-:R-:W-:Y:S02]  /*3b5d0*/  @!P3 IMAD.MOV.U32 R4, RZ, RZ, R16 ;  /* 0x000000ffff04b224 */ /* 0x010fe400078e0010 */
[----:B------:R-:W-:-:S05]  /*3b5e0*/  @!P3 IMAD.MOV.U32 R5, RZ, RZ, R27 ;  /* 0x000000ffff05b224 */ /* 0x000fca00078e001b */
[----:B------:R0:W4:Y:S01]  /*3b5f0*/  @!P3 LDG.E.U16 R12, [R4.64] ;  /* 0x00000004040cb981 */ /* 0x000122000c1e1500 */
[----:B------:R-:W-:Y:S01]  /*3b600*/  PRMT R7, RZ, 0x7610, R7 ;  /* 0x00007610ff077816 */ /* 0x000fe20000000007 */
[----:B0-----:R-:W-:Y:S02]  /*3b610*/  @!P0 IMAD.MOV.U32 R5, RZ, RZ, R26 ;  /* 0x000000ffff058224 */ /* 0x001fe400078e001a */
[----:B------:R-:W-:-:S05]  /*3b620*/  @!P0 IMAD.MOV.U32 R4, RZ, RZ, R6 ;  /* 0x000000ffff048224 */ /* 0x000fca00078e0006 */
[----:B------:R0:W4:Y:S04]  /*3b630*/  @!P0 LDG.E.U16 R7, [R4.64] ;  /* 0x0000000404078981 */ /* 0x000128000c1e1500 */
[----:B---3--:R1:W-:Y:S01]  /*3b640*/  STL [R1+0x44], R10 ;  /* 0x0000440a01007387 */ /* 0x0083e20000100800 */
[----:B------:R-:W-:Y:S01]  /*3b650*/  PRMT R25, RZ, 0x7610, R25 ;  /* 0x00007610ff197816 */ /* 0x000fe20000000019 */
[----:B0-----:R-:W-:Y:S01]  /*3b660*/  @!P1 IMAD.MOV.U32 R5, RZ, RZ, R9 ;  /* 0x000000ffff059224 */ /* 0x001fe200078e0009 */
[----:B------:R-:W-:Y:S01]  /*3b670*/  PRMT R3, RZ, 0x7610, R3 ;  /* 0x00007610ff037816 */ /* 0x000fe20000000003 */
[----:B------:R-:W3:Y:S04]  /*3b680*/  LDL R16, [R1+0xaa4] ;  /* 0x000aa40001107983 */ /* 0x000ee80000100800 */
[----:B-1----:R-:W3:Y:S01]  /*3b690*/  LDL R10, [R1+0xab0] ;  /* 0x000ab000010a7983 */ /* 0x002ee20000100800 */
[----:B--2---:R-:W-:-:S05]  /*3b6a0*/  @!P1 IMAD.MOV.U32 R4, RZ, RZ, R8 ;  /* 0x000000ffff049224 */ /* 0x004fca00078e0008 */
[----:B------:R0:W2:Y:S04]  /*3b6b0*/  @!P1 LDG.E.U16 R25, [R4.64] ;  /* 0x0000000404199981 */ /* 0x0000a8000c1e1500 */
[----:B----4-:R1:W-:Y:S01]  /*3b6c0*/  STL [R1+0x40], R12 ;  /* 0x0000400c01007387 */ /* 0x0103e20000100800 */
[----:B------:R-:W4:Y:S02]  /*3b6d0*/  LDL R6, [R1+0xa80] ;  /* 0x000a800001067983 */ /* 0x000f240000100800 */
[----:B0-----:R-:W-:Y:S01]  /*3b6e0*/  @!P2 IMAD.MOV.U32 R5, RZ, RZ, R11 ;  /* 0x000000ffff05a224 */ /* 0x001fe200078e000b */
[----:B-1----:R-:W2:Y:S04]  /*3b6f0*/  LDL R12, [R1+0xaa8] ;  /* 0x000aa800010c7983 */ /* 0x002ea80000100800 */
[----:B------:R0:W-:Y:S01]  /*3b700*/  STL [R1+0x3c], R7 ;  /* 0x00003c0701007387 */ /* 0x0001e20000100800 */
[----:B------:R-:W4:Y:S02]  /*3b710*/  LDL R9, [R1+0xa74] ;  /* 0x000a740001097983 */ /* 0x000f240000100800 */
[----:B------:R-:W4:Y:S02]  /*3b720*/  LDL R8, [R1+0xa78] ;  /* 0x000a780001087983 */ /* 0x000f240000100800 */
[----:B------:R-:W4:Y:S01]  /*3b730*/  LDL R11, [R1+0xa6c] ;  /* 0x000a6c00010b7983 */ /* 0x000f220000100800 */
[----:B0-----:R-:W4:Y:S01]  /*3b740*/  LDL R7, [R1+0xa7c] ;  /* 0x000a7c0001077983 */ /* 0x001f220000100800 */
[----:B---3--:R-:W-:-:S03]  /*3b750*/  @!P2 IMAD.MOV.U32 R4, RZ, RZ, R10 ;  /* 0x000000ffff04a224 */ /* 0x008fc600078e000a */
[----:B------:R-:W3:Y:S04]  /*3b760*/  LDL R10, [R1+0xa70] ;  /* 0x000a7000010a7983 */ /* 0x000ee80000100800 */
[----:B------:R0:W3:Y:S02]  /*3b770*/  @!P2 LDG.E.U16 R3, [R4.64] ;  /* 0x000000040403a981 */ /* 0x0000e4000c1e1500 */
[----:B0-----:R-:W-:Y:S02]  /*3b780*/  @!P3 IMAD.MOV.U32 R5, RZ, RZ, R16 ;  /* 0x000000ffff05b224 */ /* 0x001fe400078e0010 */
[----:B--2---:R-:W-:Y:S01]  /*3b790*/  @!P3 IMAD.MOV.U32 R4, RZ, RZ, R12 ;  /* 0x000000ffff04b224 */ /* 0x004fe200078e000c */
[----:B------:R-:W-:-:S06]  /*3b7a0*/  PRMT R24, RZ, 0x7610, R24 ;  /* 0x00007610ff187816 */ /* 0x000fcc0000000018 */
[----:B------:R4:W2:Y:S02]  /*3b7b0*/  @!P3 LDG.E.U16 R24, [R4.64] ;  /* 0x000000040418b981 */ /* 0x0008a4000c1e1500 */
[----:B----4-:R-:W-:Y:S02]  /*3b7c0*/  @!P0 IMAD.MOV.U32 R4, RZ, RZ, R6 ;  /* 0x000000ffff048224 */ /* 0x010fe400078e0006 */
[----:B------:R-:W-:Y:S01]  /*3b7d0*/  @!P0 IMAD.MOV.U32 R5, RZ, RZ, R7 ;  /* 0x000000ffff058224 */ /* 0x000fe200078e0007 */
[----:B---3--:R0:W-:Y:S01]  /*3b7e0*/  STL [R1+0x3a5c], R3 ;  /* 0x003a5c0301007387 */ /* 0x0081e20000100800 */
[----:B------:R-:W3:Y:S02]  /*3b7f0*/  LDL R16, [R1+0xa64] ;  /* 0x000a640001107983 */ /* 0x000ee40000100800 */
[----:B------:R-:W4:Y:S02]  /*3b800*/  LDL R12, [R1+0xa68] ;  /* 0x000a6800010c7983 */ /* 0x000f240000100800 */
[----:B------:R-:W2:Y:S01]  /*3b810*/  LDL R7, [R1+0xa5c] ;  /* 0x000a5c0001077983 */ /* 0x000ea20000100800 */
[----:B------:R-:W2:Y:S01]  /*3b820*/  LDL R6, [R1+0xa60] ;  /* 0x000a600001067983 */ /* 0x000ea20000100800 */
[----:B------:R-:W-:-:S02]  /*3b830*/  PRMT R23, RZ, 0x7610, R23 ;  /* 0x00007610ff177816 */ /* 0x000fc40000000017 */
[----:B------:R-:W-:-:S04]  /*3b840*/  PRMT R22, RZ, 0x7610, R22 ;  /* 0x00007610ff167816 */ /* 0x000fc80000000016 */
[----:B------:R1:W2:Y:S01]  /*3b850*/  @!P0 LDG.E.U16 R23, [R4.64] ;  /* 0x0000000404178981 */ /* 0x0002a2000c1e1500 */
[----:B------:R-:W-:Y:S01]  /*3b860*/  PRMT R21, RZ, 0x7610, R21 ;  /* 0x00007610ff157816 */ /* 0x000fe20000000015 */
[----:B-1----:R-:W-:Y:S02]  /*3b870*/  @!P1 IMAD.MOV.U32 R4, RZ, RZ, R8 ;  /* 0x000000ffff049224 */ /* 0x002fe400078e0008 */
[----:B------:R-:W-:Y:S01]  /*3b880*/  @!P1 IMAD.MOV.U32 R5, RZ, RZ, R9 ;  /* 0x000000ffff059224 */ /* 0x000fe200078e0009 */
[----:B------:R-:W2:Y:S04]  /*3b890*/  LDL R8, [R1+0xa58] ;  /* 0x000a580001087983 */ /* 0x000ea80000100800 */
[----:B------:R-:W2:Y:S04]  /*3b8a0*/  LDL R9, [R1+0xa54] ;  /* 0x000a540001097983 */ /* 0x000ea80000100800 */
[----:B------:R1:W2:Y:S02]  /*3b8b0*/  @!P1 LDG.E.U16 R22, [R4.64] ;  /* 0x0000000404169981 */ /* 0x0002a4000c1e1500 */
[----:B-1----:R-:W-:-:S02]  /*3b8c0*/  @!P2 IMAD.MOV.U32 R4, RZ, RZ, R10 ;  /* 0x000000ffff04a224 */ /* 0x002fc400078e000a */
[----:B------:R-:W-:Y:S01]  /*3b8d0*/  @!P2 IMAD.MOV.U32 R5, RZ, RZ, R11 ;  /* 0x000000ffff05a224 */ /* 0x000fe200078e000b */
[----:B------:R-:W2:Y:S04]  /*3b8e0*/  LDL R10, [R1+0xa50] ;  /* 0x000a5000010a7983 */ /* 0x000ea80000100800 */
[----:B------:R-:W2:Y:S04]  /*3b8f0*/  LDL R11, [R1+0xa4c] ;  /* 0x000a4c00010b7983 */ /* 0x000ea80000100800 */
[----:B------:R3:W2:Y:S01]  /*3b900*/  @!P2 LDG.E.U16 R21, [R4.64] ;  /* 0x000000040415a981 */ /* 0x0006a2000c1e1500 */
[----:B------:R-:W-:Y:S01]  /*3b910*/  PRMT R20, RZ, 0x7610, R20 ;  /* 0x00007610ff147816 */ /* 0x000fe20000000014 */
[----:B---3--:R-:W-:-:S02]  /*3b920*/  @!P3 IMAD.MOV.U32 R5, RZ, RZ, R16 ;  /* 0x000000ffff05b224 */ /* 0x008fc400078e0010 */
[----:B----4-:R-:W-:Y:S01]  /*3b930*/  @!P3 IMAD.MOV.U32 R4, RZ, RZ, R12 ;  /* 0x000000ffff04b224 */ /* 0x010fe200078e000c */
[----:B------:R-:W3:Y:S04]  /*3b940*/  LDL R16, [R1+0xa44] ;  /* 0x000a440001107983 */ /* 0x000ee80000100800 */
[----:B------:R-:W4:Y:S04]  /*3b950*/  LDL R12, [R1+0xa48] ;  /* 0x000a4800010c7983 */ /* 0x000f280000100800 */
[----:B------:R2:W4:Y:S01]  /*3b960*/  @!P3 LDG.E.U16 R20, [R4.64] ;  /* 0x000000040414b981 */ /* 0x000522000c1e1500 */
[----:B------:R-:W-:Y:S02]  /*3b970*/  STL [R1+0x38], R25 ;  /* 0x0000381901007387 */ /* 0x000fe40000100800 */
[----:B--2---:R-:W-:-:S02]  /*3b980*/  @!P0 IMAD.MOV.U32 R4, RZ, RZ, R6 ;  /* 0x000000ffff048224 */ /* 0x004fc400078e0006 */
[----:B------:R-:W-:Y:S01]  /*3b990*/  @!P0 IMAD.MOV.U32 R5, RZ, RZ, R7 ;  /* 0x000000ffff058224 */ /* 0x000fe200078e0007 */
[----:B------:R-:W2:Y:S04]  /*3b9a0*/  LDL R6, [R1+0xa40] ;  /* 0x000a400001067983 */ /* 0x000ea80000100800 */
[----:B------:R-:W2:Y:S01]  /*3b9b0*/  LDL R7, [R1+0xa3c] ;  /* 0x000a3c0001077983 */ /* 0x000ea20000100800 */
[----:B------:R-:W-:Y:S02]  /*3b9c0*/  PRMT R19, RZ, 0x7610, R19 ;  /* 0x00007610ff137816 */ /* 0x000fe40000000013 */
[----:B------:R-:W-:-:S04]  /*3b9d0*/  PRMT R18, RZ, 0x7610, R18 ;  /* 0x00007610ff127816 */ /* 0x000fc80000000012 */
[----:B------:R1:W2:Y:S01]  /*3b9e0*/  @!P0 LDG.E.U16 R19, [R4.64] ;  /* 0x0000000404138981 */ /* 0x0002a2000c1e1500 */
[----:B------:R-:W-:Y:S01]  /*3b9f0*/  PRMT R17, RZ, 0x7610, R17 ;  /* 0x00007610ff117816 */ /* 0x000fe20000000011 */
[----:B-1----:R-:W-:Y:S02]  /*3ba00*/  @!P1 IMAD.MOV.U32 R4, RZ, RZ, R8 ;  /* 0x000000ffff049224 */ /* 0x002fe400078e0008 */
[----:B------:R-:W-:Y:S01]  /*3ba10*/  @!P1 IMAD.MOV.U32 R5, RZ, RZ, R9 ;  /* 0x000000ffff059224 */ /* 0x000fe200078e0009 */
[----:B0-----:R-:W-:Y:S02]  /*3ba20*/  PRMT R3, RZ, 0x7610, R3 ;  /* 0x00007610ff037816 */ /* 0x001fe40000000003 */
[----:B------:R-:W-:Y:S01]  /*3ba30*/  PRMT R14, RZ, 0x7610, R14 ;  /* 0x00007610ff0e7816 */ /* 0x000fe2000000000e */
[----:B------:R-:W2:Y:S04]  /*3ba40*/  LDL R9, [R1+0xa34] ;  /* 0x000a340001097983 */ /* 0x000ea80000100800 */
[----:B------:R0:W2:Y:S04]  /*3ba50*/  @!P1 LDG.E.U16 R18, [R4.64] ;  /* 0x0000000404129981 */ /* 0x0000a8000c1e1500 */
[----:B------:R-:W2:Y:S01]  /*3ba60*/  LDL R8, [R1+0xa38] ;  /* 0x000a380001087983 */ /* 0x000ea20000100800 */
[----:B0-----:R-:W-:-:S02]  /*3ba70*/  @!P2 IMAD.MOV.U32 R4, RZ, RZ, R10 ;  /* 0x000000ffff04a224 */ /* 0x001fc400078e000a */
[----:B------:R-:W-:-:S05]  /*3ba80*/  @!P2 IMAD.MOV.U32 R5, RZ, RZ, R11 ;  /* 0x000000ffff05a224 */ /* 0x000fca00078e000b */
[----:B------:R3:W2:Y:S02]  /*3ba90*/  @!P2 LDG.E.U16 R17, [R4.64] ;  /* 0x000000040411a981 */ /* 0x0006a4000c1e1500 */
[----:B---3--:R-:W-:Y:S02]  /*3baa0*/  @!P3 IMAD.MOV.U32 R5, RZ, RZ, R16 ;  /* 0x000000ffff05b224 */ /* 0x008fe400078e0010 */
[----:B----4-:R-:W-:-:S05]  /*3bab0*/  @!P3 IMAD.MOV.U32 R4, RZ, RZ, R12 ;  /* 0x000000ffff04b224 */ /* 0x010fca00078e000c */
[----:B------:R2:W3:Y:S02]  /*3bac0*/  @!P3 LDG.E.U16 R3, [R4.64] ;  /* 0x000000040403b981 */ /* 0x0004e4000c1e1500 */
[----:B--2---:R-:W-:Y:S02]  /*3bad0*/  @!P0 IMAD.MOV.U32 R4, RZ, RZ, R6 ;  /* 0x000000ffff048224 */ /* 0x004fe400078e0006 */
[----:B------:R-:W-:-:S05]  /*3bae0*/  @!P0 IMAD.MOV.U32 R5, RZ, RZ, R7 ;  /* 0x000000ffff058224 */ /* 0x000fca00078e0007 */
[----:B------:R0:W2:Y:S04]  /*3baf0*/  @!P0 LDG.E.U16 R14, [R4.64] ;  /* 0x00000004040e8981 */ /* 0x0000a8000c1e1500 */
[----:B------:R-:W-:Y:S01]  /*3bb00*/  STL [R1+0x30], R24 ;  /* 0x0000301801007387 */ /* 0x000fe20000100800 */
[----:B------:R-:W4:Y:S02]  /*3bb10*/  LDL R11, [R1+0xa2c] ;  /* 0x000a2c00010b7983 */ /* 0x000f240000100800 */
[----:B------:R-:W4:Y:S02]  /*3bb20*/  LDL R10, [R1+0xa30] ;  /* 0x000a3000010a7983 */ /* 0x000f240000100800 */
[----:B------:R-:W-:Y:S01]  /*3bb30*/  STL [R1+0x2c], R23 ;  /* 0x00002c1701007387 */ /* 0x000fe20000100800 */
[----:B------:R-:W4:Y:S01]  /*3bb40*/  LDL R12, [R1+0xa28] ;  /* 0x000a2800010c7983 */ /* 0x000f220000100800 */
[----:B------:R-:W-:Y:S01]  /*3bb50*/  PRMT R13, RZ, 0x7610, R13 ;  /* 0x00007610ff0d7816 */ /* 0x000fe2000000000d */
[----:B0-----:R-:W-:-:S02]  /*3bb60*/  @!P1 IMAD.MOV.U32 R5, RZ, RZ, R9 ;  /* 0x000000ffff059224 */ /* 0x001fc400078e0009 */
[----:B------:R-:W-:-:S05]  /*3bb70*/  @!P1 IMAD.MOV.U32 R4, RZ, RZ, R8 ;  /* 0x000000ffff049224 */ /* 0x000fca00078e0008 */
[----:B------:R4:W4:Y:S04]  /*3bb80*/  @!P1 LDG.E.U16 R13, [R4.64] ;  /* 0x00000004040d9981 */ /* 0x000928000c1e1500 */
[----:B---3--:R0:W-:Y:S01]  /*3bb90*/  STL [R1+0x3a60], R3 ;  /* 0x003a600301007387 */ /* 0x0081e20000100800 */
[----:B------:R-:W-:Y:S02]  /*3bba0*/  STL [R1+0x28], R22 ;  /* 0x0000281601007387 */ /* 0x000fe40000100800 */
[----:B------:R-:W3:Y:S02]  /*3bbb0*/  LDL R7, [R1+0x9fc] ;  /* 0x0009fc0001077983 */ /* 0x000ee40000100800 */
[----:B------:R-:W3:Y:S01]  /*3bbc0*/  LDL R6, [R1+0xa00] ;  /* 0x000a000001067983 */ /* 0x000ee20000100800 */
[----:B0-----:R-:W3:Y:S01]  /*3bbd0*/  LDL R3, [R1+0xa24] ;  /* 0x000a240001037983 */ /* 0x001ee20000100800 */
[----:B------:R-:W-:Y:S03]  /*3bbe0*/  STL [R1+0x24], R21 ;  /* 0x0000241501007387 */ /* 0x000fe60000100800 */
[----:B--2---:R0:W-:Y:S01]  /*3bbf0*/  STL [R1+0xc], R14 ;  /* 0x00000c0e01007387 */ /* 0x0041e20000100800 */
[----:B------:R-:W2:Y:S03]  /*3bc00*/  LDL R9, [R1+0x9f8] ;  /* 0x0009f80001097983 */ /* 0x000ea60000100800 */
[----:B0-----:R-:W2:Y:S01]  /*3bc10*/  LDL R14, [R1+0x9f4] ;  /* 0x0009f400010e7983 */ /* 0x001ea20000100800 */
[----:B------:R-:W-:Y:S01]  /*3bc20*/  PRMT R15, RZ, 0x7610, R15 ;  /* 0x00007610ff0f7816 */ /* 0x000fe2000000000f */
[----:B----4-:R-:W-:-:S02]  /*3bc30*/  @!P2 IMAD.MOV.U32 R4, RZ, RZ, R10 ;  /* 0x000000ffff04a224 */ /* 0x010fc400078e000a */
[----:B------:R-:W-:Y:S01]  /*3bc40*/  @!P2 IMAD.MOV.U32 R5, RZ, RZ, R11 ;  /* 0x000000ffff05a224 */ /* 0x000fe200078e000b */
[----:B------:R-:W-:-:S04]  /*3bc50*/  PRMT R2, RZ, 0x7610, R2 ;  /* 0x00007610ff027816 */ /* 0x000fc80000000002 */
[----:B------:R0:W4:Y:S01]  /*3bc60*/  @!P2 LDG.E.U16 R15, [R4.64] ;  /* 0x00000004040fa981 */ /* 0x000122000c1e1500 */
[----:B------:R-:W-:Y:S01]  /*3bc70*/  PRMT R60, RZ, 0x7610, R60 ;  /* 0x00007610ff3c7816 */ /* 0x000fe2000000003c */
[----:B0-----:R-:W-:Y:S02]  /*3bc80*/  @!P3 IMAD.MOV.U32 R4, RZ, RZ, R12 ;  /* 0x000000ffff04b224 */ /* 0x001fe400078e000c */
[----:B------:R-:W-:Y:S01]  /*3bc90*/  STL [R1+0x20], R20 ;  /* 0x0000201401007387 */ /* 0x000fe20000100800 */
[----:B------:R-:W-:Y:S01]  /*3bca0*/  PRMT R58, RZ, 0x7610, R58 ;  /* 0x00007610ff3a7816 */ /* 0x000fe2000000003a */
[----:B------:R-:W4:Y:S02]  /*3bcb0*/  LDL R8, [R1+0x9f0] ;  /* 0x0009f00001087983 */ /* 0x000f240000100800 */
[----:B------:R0:W-:Y:S01]  /*3bcc0*/  STL [R1+0x8], R13 ;  /* 0x0000080d01007387 */ /* 0x0001e20000100800 */
[----:B------:R-:W-:Y:S01]  /*3bcd0*/  STL [R1+0x1c], R19 ;  /* 0x00001c1301007387 */ /* 0x000fe20000100800 */
[----:B------:R-:W4:Y:S02]  /*3bce0*/  LDL R11, [R1+0x9e4] ;  /* 0x0009e400010b7983 */ /* 0x000f240000100800 */
[----:B------:R-:W4:Y:S01]  /*3bcf0*/  LDL R10, [R1+0x9e8] ;  /* 0x0009e800010a7983 */ /* 0x000f220000100800 */
[----:B0-----:R-:W4:Y:S01]  /*3bd00*/  LDL R13, [R1+0x9ec] ;  /* 0x0009ec00010d7983 */ /* 0x001f220000100800 */
[----:B---3--:R-:W-:-:S05]  /*3bd10*/  @!P3 IMAD.MOV.U32 R5, RZ, RZ, R3 ;  /* 0x000000ffff05b224 */ /* 0x008fca00078e0003 */
[----:B------:R0:W3:Y:S02]  /*3bd20*/  @!P3 LDG.E.U16 R2, [R4.64] ;  /* 0x000000040402b981 */ /* 0x0000e4000c1e1500 */
[----:B0-----:R-:W-:Y:S02]  /*3bd30*/  @!P0 IMAD.MOV.U32 R4, RZ, RZ, R6 ;  /* 0x000000ffff048224 */ /* 0x001fe400078e0006 */
[----:B------:R-:W-:-:S05]  /*3bd40*/  @!P0 IMAD.MOV.U32 R5, RZ, RZ, R7 ;  /* 0x000000ffff058224 */ /* 0x000fca00078e0007 */
[----:B------:R2:W3:Y:S02]  /*3bd50*/  @!P0 LDG.E.U16 R60, [R4.64] ;  /* 0x00000004043c8981 */ /* 0x0004e4000c1e1500 */
[----:B--2---:R-:W-:Y:S02]  /*3bd60*/  @!P1 IMAD.MOV.U32 R4, RZ, RZ, R9 ;  /* 0x000000ffff049224 */ /* 0x004fe400078e0009 */
[----:B------:R-:W-:-:S05]  /*3bd70*/  @!P1 IMAD.MOV.U32 R5, RZ, RZ, R14 ;  /* 0x000000ffff059224 */ /* 0x000fca00078e000e */
[----:B------:R4:W2:Y:S04]  /*3bd80*/  @!P1 LDG.E.U16 R58, [R4.64] ;  /* 0x00000004043a9981 */ /* 0x0008a8000c1e1500 */
[----:B------:R-:W-:Y:S01]  /*3bd90*/  STL [R1+0x18], R18 ;  /* 0x0000181201007387 */ /* 0x000fe20000100800 */
[----:B------:R-:W2:Y:S02]  /*3bda0*/  LDL R12, [R1+0x9dc] ;  /* 0x0009dc00010c7983 */ /* 0x000ea40000100800 */
[----:B------:R-:W2:Y:S01]  /*3bdb0*/  LDL R3, [R1+0x9e0] ;  /* 0x0009e00001037983 */ /* 0x000ea20000100800 */
[----:B------:R-:W-:Y:S01]  /*3bdc0*/  PRMT R56, RZ, 0x7610, R56 ;  /* 0x00007610ff387816 */ /* 0x000fe20000000038 */
        /* <DEDUP_REMOVED lines=8> */
[----:B------:R-:W-:Y:S02]  /*3be50*/  STL [R1+0x14], R17 ;  /* 0x0000141101007387 */ /* 0x000fe40000100800 */
[----:B------:R-:W3:Y:S02]  /*3be60*/  LDL R7, [R1+0x9d4] ;  /* 0x0009d40001077983 */ /* 0x000ee40000100800 */
[----:B------:R-:W3:Y:S01]  /*3be70*/  LDL R6, [R1+0x9d8] ;  /* 0x0009d80001067983 */ /* 0x000ee20000100800 */
[----:B------:R-:W-:Y:S01]  /*3be80*/  STL [R1+0x3a8c], R60 ;  /* 0x003a8c3c01007387 */ /* 0x000fe20000100800 */
[----:B------:R-:W3:Y:S02]  /*3be90*/  LDL R14, [R1+0x9cc] ;  /* 0x0009cc00010e7983 */ /* 0x000ee40000100800 */
[----:B------:R-:W3:Y:S01]  /*3bea0*/  LDL R9, [R1+0x9d0] ;  /* 0x0009d00001097983 */ /* 0x000ee20000100800 */
[----:B--2---:R-:W-:Y:S01]  /*3beb0*/  STL [R1+0x3a90], R58 ;  /* 0x003a903a01007387 */ /* 0x004fe20000100800 */
[----:B------:R-:W2:Y:S02]  /*3bec0*/  LDL R8, [R1+0x9c4] ;  /* 0x0009c40001087983 */ /* 0x000ea40000100800 */
[----:B-1----:R-:W2:Y:S01]  /*3bed0*/  LDL R2, [R1+0x9c8] ;  /* 0x0009c80001027983 */ /* 0x002ea20000100800 */
[----:B------:R-:W-:Y:S01]  /*3bee0*/  PRMT R52, RZ, 0x7610, R52 ;  /* 0x00007610ff347816 */ /* 0x000fe20000000034 */
[----:B0-----:R-:W-:-:S02]  /*3bef0*/  @!P0 IMAD.MOV.U32 R4, RZ, RZ, R3 ;  /* 0x000000ffff048224 */ /* 0x001fc400078e0003 */
[----:B------:R-:W-:Y:S01]  /*3bf00*/  @!P0 IMAD.MOV.U32 R5, RZ, RZ, R12 ;  /* 0x000000ffff058224 */ /* 0x000fe200078e000c */
[----:B------:R-:W-:Y:S02]  /*3bf10*/  PRMT R50, RZ, 0x7610, R50 ;  /* 0x00007610ff327816 */ /* 0x000fe40000000032 */
[----:B------:R-:W-:Y:S02]  /*3bf20*/  PRMT R48, RZ, 0x7610, R48 ;  /* 0x00007610ff307816 */ /* 0x000fe40000000030 */
[----:B------:R-:W-:Y:S01]  /*3bf30*/  PRMT R46, RZ, 0x7610, R46 ;  /* 0x00007610ff2e7816 */ /* 0x000fe2000000002e */
[----:B------:R-:W2:Y:S04]  /*3bf40*/  LDL R13, [R1+0x980] ;  /* 0x00098000010d7983 */ /* 0x000ea80000100800 */
[----:B------:R3:W2:Y:S04]  /*3bf50*/  @!P0 LDG.E.U16 R52, [R4.64] ;  /* 0x0000000404348981 */ /* 0x0006a8000c1e1500 */
[----:B----4-:R-:W-:Y:S01]  /*3bf60*/  STL [R1+0x3a94], R56 ;  /* 0x003a943801007387 */ /* 0x010fe20000100800 */
[----:B------:R0:W-:Y:S02]  /*3bf70*/  STL [R1+0x4], R15 ;  /* 0x0000040f01007387 */ /* 0x0001e40000100800 */
[----:B------:R-:W4:Y:S02]  /*3bf80*/  LDL R11, [R1+0x974] ;  /* 0x00097400010b7983 */ /* 0x000f240000100800 */
[----:B------:R-:W4:Y:S01]  /*3bf90*/  LDL R10, [R1+0x978] ;  /* 0x00097800010a7983 */ /* 0x000f220000100800 */
[----:B0-----:R-:W4:Y:S04]  /*3bfa0*/  LDL R15, [R1+0x97c] ;  /* 0x00097c00010f7983 */ /* 0x001f280000100800 */
[----:B------:R-:W-:Y:S01]  /*3bfb0*/  STL [R1+0x3a88], R54 ;  /* 0x003a883601007387 */ /* 0x000fe20000100800 */
[----:B------:R-:W4:Y:S02]  /*3bfc0*/  LDL R12, [R1+0x96c] ;  /* 0x00096c00010c7983 */ /* 0x000f240000100800 */
[----:B------:R-:W4:Y:S02]  /*3bfd0*/  LDL R3, [R1+0x970] ;  /* 0x0009700001037983 */ /* 0x000f240000100800 */
[----:B---3--:R-:W-:-:S02]  /*3bfe0*/  @!P1 IMAD.MOV.U32 R5, RZ, RZ, R7 ;  /* 0x000000ffff059224 */ /* 0x008fc400078e0007 */
[----:B------:R-:W-:-:S05]  /*3bff0*/  @!P1 IMAD.MOV.U32 R4, RZ, RZ, R6 ;  /* 0x000000ffff049224 */ /* 0x000fca00078e0006 */
        /* <DEDUP_REMOVED lines=11> */
[----:B0-----:R-:W-:Y:S01]  /*3c0b0*/  @!P0 IMAD.MOV.U32 R4, RZ, RZ, R13 ;  /* 0x000000ffff048224 */ /* 0x001fe200078e000d */
[----:B------:R-:W-:Y:S01]  /*3c0c0*/  PRMT R34, RZ, 0x7610, R34 ;  /* 0x00007610ff227816 */ /* 0x000fe20000000022 */
[----:B----4-:R-:W-:-:S05]  /*3c0d0*/  @!P0 IMAD.MOV.U32 R5, RZ, RZ, R15 ;  /* 0x000000ffff058224 */ /* 0x010fca00078e000f */
[----:B------:R0:W4:Y:S02]  /*3c0e0*/  @!P0 LDG.E.U16 R36, [R4.64] ;  /* 0x0000000404248981 */ /* 0x000124000c1e1500 */
[----:B0-----:R-:W-:Y:S02]  /*3c0f0*/  @!P1 IMAD.MOV.U32 R4, RZ, RZ, R10 ;  /* 0x000000ffff049224 */ /* 0x001fe400078e000a */
[----:B------:R-:W-:-:S05]  /*3c100*/  @!P1 IMAD.MOV.U32 R5, RZ, RZ, R11 ;  /* 0x000000ffff059224 */ /* 0x000fca00078e000b */
[----:B------:R0:W4:Y:S01]  /*3c110*/  @!P1 LDG.E.U16 R34, [R4.64] ;  /* 0x0000000404229981 */ /* 0x000122000c1e1500 */
[----:B------:R-:W-:Y:S01]  /*3c120*/  PRMT R32, RZ, 0x7610, R32 ;  /* 0x00007610ff207816 */ /* 0x000fe20000000020 */
[----:B0-----:R-:W-:Y:S02]  /*3c130*/  @!P2 IMAD.MOV.U32 R4, RZ, RZ, R3 ;  /* 0x000000ffff04a224 */ /* 0x001fe400078e0003 */
[----:B------:R-:W-:-:S05]  /*3c140*/  @!P2 IMAD.MOV.U32 R5, RZ, RZ, R12 ;  /* 0x000000ffff05a224 */ /* 0x000fca00078e000c */
[----:B------:R0:W4:Y:S04]  /*3c150*/  @!P2 LDG.E.U16 R32, [R4.64] ;  /* 0x000000040420a981 */ /* 0x000128000c1e1500 */
[----:B---3--:R-:W-:Y:S01]  /*3c160*/  STL [R1+0x3a6c], R50 ;  /* 0x003a6c3201007387 */ /* 0x008fe20000100800 */
[----:B------:R-:W3:Y:S02]  /*3c170*/  LDL R14, [R1+0x1fb4] ;  /* 0x001fb400010e7983 */ /* 0x000ee40000100800 */
[----:B------:R-:W3:Y:S01]  /*3c180*/  LDL R9, [R1+0x1fc0] ;  /* 0x001fc00001097983 */ /* 0x000ee20000100800 */
[----:B------:R-:W-:Y:S01]  /*3c190*/  STL [R1+0x3a70], R48 ;  /* 0x003a703001007387 */ /* 0x000fe20000100800 */
[----:B------:R-:W3:Y:S02]  /*3c1a0*/  LDL R8, [R1+0x1fbc] ;  /* 0x001fbc0001087983 */ /* 0x000ee40000100800 */
[----:B------:R-:W3:Y:S01]  /*3c1b0*/  LDL R2, [R1+0x1fc8] ;  /* 0x001fc80001027983 */ /* 0x000ee20000100800 */
[----:B--2---:R-:W-:Y:S01]  /*3c1c0*/  STL [R1+0x3a74], R46 ;  /* 0x003a742e01007387 */ /* 0x004fe20000100800 */
[----:B------:R-:W2:Y:S02]  /*3c1d0*/  LDL R17, [R1+0x1fc4] ;  /* 0x001fc40001117983 */ /* 0x000ea40000100800 */
[----:B------:R-:W2:Y:S01]  /*3c1e0*/  LDL R16, [R1+0x1fd0] ;  /* 0x001fd00001107983 */ /* 0x000ea20000100800 */
[----:B0-----:R-:W-:-:S02]  /*3c1f0*/  PRMT R4, RZ, 0x7610, R4 ;  /* 0x00007610ff047816 */ /* 0x001fc40000000004 */
[----:B------:R-:W-:-:S04]  /*3c200*/  PRMT R5, RZ, 0x7610, R5 ;  /* 0x00007610ff057816 */ /* 0x000fc80000000005 */
[----:B------:R3:W2:Y:S04]  /*3c210*/  @!P3 LDG.E.U16 R4, [R6.64] ;  /* 0x000000040604b981 */ /* 0x0006a8000c1e1500 */
[----:B----4-:R-:W-:Y:S01]  /*3c220*/  STL [R1+0x3a98], R36 ;  /* 0x003a982401007387 */ /* 0x010fe20000100800 */
[----:B------:R-:W4:Y:S02]  /*3c230*/  LDL R11, [R1+0x1fcc] ;  /* 0x001fcc00010b7983 */ /* 0x000f240000100800 */
[----:B------:R-:W4:Y:S01]  /*3c240*/  LDL R10, [R1+0x1fd8] ;  /* 0x001fd800010a7983 */ /* 0x000f220000100800 */
[----:B------:R-:W-:Y:S01]  /*3c250*/  STL [R1+0x3a9c], R34 ;  /* 0x003a9c2201007387 */ /* 0x000fe20000100800 */
[----:B------:R-:W4:Y:S02]  /*3c260*/  LDL R15, [R1+0x2034] ;  /* 0x00203400010f7983 */ /* 0x000f240000100800 */
[----:B------:R-:W4:Y:S01]  /*3c270*/  LDL R3, [R1+0x2040] ;  /* 0x0020400001037983 */ /* 0x000f220000100800 */
[----:B------:R-:W-:Y:S01]  /*3c280*/  STL [R1+0x3aa0], R32 ;  /* 0x003aa02001007387 */ /* 0x000fe20000100800 */
[----:B------:R-:W4:Y:S02]  /*3c290*/  LDL R13, [R1+0x203c] ;  /* 0x00203c00010d7983 */ /* 0x000f240000100800 */
[----:B------:R-:W4:Y:S02]  /*3c2a0*/  LDL R12, [R1+0x2048] ;  /* 0x00204800010c7983 */ /* 0x000f240000100800 */
[----:B---3--:R-:W-:-:S02]  /*3c2b0*/  @!P0 IMAD.MOV.U32 R7, RZ, RZ, R14 ;  /* 0x000000ffff078224 */ /* 0x008fc400078e000e */
[----:B------:R-:W-:-:S05]  /*3c2c0*/  @!P0 IMAD.MOV.U32 R6, RZ, RZ, R9 ;  /* 0x000000ffff068224 */ /* 0x000fca00078e0009 */
[----:B------:R0:W3:Y:S02]  /*3c2d0*/  @!P0 LDG.E.U16 R5, [R6.64] ;  /* 0x0000000406058981 */ /* 0x0000e4000c1e1500 */
[----:B0-----:R-:W-:Y:S01]  /*3c2e0*/  PRMT R6, RZ, 0x7610, R6 ;  /* 0x00007610ff067816 */ /* 0x001fe20000000006 */
[----:B------:R-:W-:Y:S02]  /*3c2f0*/  @!P1 IMAD.MOV.U32 R9, RZ, RZ, R8 ;  /* 0x000000ffff099224 */ /* 0x000fe400078e0008 */
[----:B------:R-:W-:-:S05]  /*3c300*/  @!P1 IMAD.MOV.U32 R8, RZ, RZ, R2 ;  /* 0x000000ffff089224 */ /* 0x000fca00078e0002 */
[----:B------:R2:W3:Y:S01]  /*3c310*/  @!P1 LDG.E.U16 R6, [R8.64] ;  /* 0x0000000408069981 */ /* 0x0004e2000c1e1500 */
[----:B------:R-:W-:Y:S01]  /*3c320*/  PRMT R7, RZ, 0x7610, R7 ;  /* 0x00007610ff077816 */ /* 0x000fe20000000007 */
[----:B--2---:R-:W-:Y:S02]  /*3c330*/  @!P2 IMAD.MOV.U32 R8, RZ, RZ, R16 ;  /* 0x000000ffff08a224 */ /* 0x004fe400078e0010 */
[----:B------:R-:W-:-:S05]  /*3c340*/  @!P2 IMAD.MOV.U32 R9, RZ, RZ, R17 ;  /* 0x000000ffff09a224 */ /* 0x000fca00078e0011 */
[----:B------:R0:W2:Y:S04]  /*3c350*/  @!P2 LDG.E.U16 R7, [R8.64] ;  /* 0x000000040807a981 */ /* 0x0000a8000c1e1500 */
[----:B------:R1:W-:Y:S01]  /*3c360*/  STL [R1+0x3aa4], R4 ;  /* 0x003aa40401007387 */ /* 0x0003e20000100800 */
[----:B------:R-:W2:Y:S03]  /*3c370*/  LDL R14, [R1+0x2044] ;  /* 0x00204400010e7983 */ /* 0x000ea60000100800 */
[----:B-1----:R-:W2:Y:S01]  /*3c380*/  LDL R4, [R1+0x2050] ;  /* 0x0020500001047983 */ /* 0x002ea20000100800 */
[----:B0-----:R-:W-:-:S06]  /*3c390*/  PRMT R8, RZ, 0x7610, R8 ;  /* 0x00007610ff087816 */ /* 0x001fcc0000000008 */
[----:B----4-:R0:W4:Y:S01]  /*3c3a0*/  @!P3 LDG.E.U16 R8, [R10.64] ;  /* 0x000000040a08b981 */ /* 0x010122000c1e1500 */
[----:B------:R-:W-:Y:S01]  /*3c3b0*/  PRMT R9, RZ, 0x7610, R9 ;  /* 0x00007610ff097816 */ /* 0x000fe20000000009 */
[----:B0-----:R-:W-:Y:S02]  /*3c3c0*/  @!P0 IMAD.MOV.U32 R11, RZ, RZ, R15 ;  /* 0x000000ffff0b8224 */ /* 0x001fe400078e000f */
[----:B------:R-:W-:-:S05]  /*3c3d0*/  @!P0 IMAD.MOV.U32 R10, RZ, RZ, R3 ;  /* 0x000000ffff0a8224 */ /* 0x000fca00078e0003 */
[----:B------:R0:W4:Y:S02]  /*3c3e0*/  @!P0 LDG.E.U16 R9, [R10.64] ;  /* 0x000000040a098981 */ /* 0x000124000c1e1500 */
[----:B0-----:R-:W-:-:S06]  /*3c3f0*/  PRMT R10, RZ, 0x7610, R10 ;  /* 0x00007610ff0a7816 */ /* 0x001fcc000000000a */
[----:B------:R0:W4:Y:S04]  /*3c400*/  @!P1 LDG.E.U16 R10, [R12.64] ;  /* 0x000000040c0a9981 */ /* 0x000128000c1e1500 */
[----:B---3--:R1:W-:Y:S01]  /*3c410*/  STL [R1+0x3aa8], R5 ;  /* 0x003aa80501007387 */ /* 0x0083e20000100800 */
[----:B------:R-:W3:Y:S03]  /*3c420*/  LDL R2, [R1+0x2058] ;  /* 0x0020580001027983 */ /* 0x000ee60000100800 */
[----:B-1----:R-:W3:Y:S04]  /*3c430*/  LDL R5, [R1+0x204c] ;  /* 0x00204c0001057983 */ /* 0x002ee80000100800 */
[----:B------:R-:W-:Y:S01]  /*3c440*/  STL [R1+0x3aac], R6 ;  /* 0x003aac0601007387 */ /* 0x000fe20000100800 */
[----:B------:R-:W3:Y:S02]  /*3c450*/  LDL R20, [R1+0x20b4] ;  /* 0x0020b40001147983 */ /* 0x000ee40000100800 */
[----:B------:R-:W3:Y:S01]  /*3c460*/  LDL R19, [R1+0x20c0] ;  /* 0x0020c00001137983 */ /* 0x000ee20000100800 */
[----:B--2---:R-:W-:Y:S01]  /*3c470*/  STL [R1+0x3ab0], R7 ;  /* 0x003ab00701007387 */ /* 0x004fe20000100800 */
[----:B------:R-:W2:Y:S02]  /*3c480*/  LDL R17, [R1+0x20bc] ;  /* 0x0020bc0001117983 */ /* 0x000ea40000100800 */
[----:B------:R-:W2:Y:S01]  /*3c490*/  LDL R16, [R1+0x20c8] ;  /* 0x0020c80001107983 */ /* 0x000ea20000100800 */
[----:B------:R-:W-:Y:S01]  /*3c4a0*/  PRMT R11, RZ, 0x7610, R11 ;  /* 0x00007610ff0b7816 */ /* 0x000fe2000000000b */
[----:B0-----:R-:W-:-:S02]  /*3c4b0*/  @!P2 IMAD.MOV.U32 R13, RZ, RZ, R14 ;  /* 0x000000ffff0da224 */ /* 0x001fc400078e000e */
[----:B------:R-:W-:-:S05]  /*3c4c0*/  @!P2 IMAD.MOV.U32 R12, RZ, RZ, R4 ;  /* 0x000000ffff0ca224 */ /* 0x000fca00078e0004 */
[----:B------:R0:W2:Y:S02]  /*3c4d0*/  @!P2 LDG.E.U16 R11, [R12.64] ;  /* 0x000000040c0ba981 */ /* 0x0000a4000c1e1500 */
[----:B0-----:R-:W-:Y:S02]  /*3c4e0*/  PRMT R12, RZ, 0x7610, R12 ;  /* 0x00007610ff0c7816 */ /* 0x001fe4000000000c */
[----:B------:R-:W-:Y:S01]  /*3c4f0*/  PRMT R13, RZ, 0x7610, R13 ;  /* 0x00007610ff0d7816 */ /* 0x000fe2000000000d */
[----:B----4-:R0:W-:Y:S01]  /*3c500*/  STL [R1+0x3ab4], R8 ;  /* 0x003ab40801007387 */ /* 0x0101e20000100800 */
[----:B------:R-:W4:Y:S02]  /*3c510*/  LDL R18, [R1+0x20c4] ;  /* 0x0020c40001127983 */ /* 0x000f240000100800 */
[----:B------:R-:W4:Y:S01]  /*3c520*/  LDL R3, [R1+0x20d0] ;  /* 0x0020d00001037983 */ /* 0x000f220000100800 */
[----:B------:R-:W-:Y:S04]  /*3c530*/  STL [R1+0x3ab8], R9 ;  /* 0x003ab80901007387 */ /* 0x000fe80000100800 */
[----:B0-----:R-:W4:Y:S01]  /*3c540*/  LDL R8, [R1+0x20cc] ;  /* 0x0020cc0001087983 */ /* 0x001f220000100800 */
[----:B------:R-:W4:Y:S03]  /*3c550*/  LDL R6, [R1+0x20d8] ;  /* 0x0020d80001067983 */ /* 0x000f260000100800 */
[----:B------:R0:W-:Y:S01]  /*3c560*/  STL [R1+0x3abc], R10 ;  /* 0x003abc0a01007387 */ /* 0x0001e20000100800 */
[----:B------:R-:W4:Y:S02]  /*3c570*/  LDL R7, [R1+0x9bc] ;  /* 0x0009bc0001077983 */ /* 0x000f240000100800 */
[----:B------:R-:W4:Y:S02]  /*3c580*/  LDL R4, [R1+0x9c0] ;  /* 0x0009c00001047983 */ /* 0x000f240000100800 */
[----:B---3--:R-:W-:-:S02]  /*3c590*/  @!P3 IMAD.MOV.U32 R14, RZ, RZ, R2 ;  /* 0x000000ffff0eb224 */ /* 0x008fc400078e0002 */
[----:B------:R-:W-:-:S05]  /*3c5a0*/  @!P3 IMAD.MOV.U32 R15, RZ, RZ, R5 ;  /* 0x000000ffff0fb224 */ /* 0x000fca00078e0005 */
[----:B------:R1:W3:Y:S02]  /*3c5b0*/  @!P3 LDG.E.U16 R12, [R14.64] ;  /* 0x000000040e0cb981 */ /* 0x0002e4000c1e1500 */
[----:B-1----:R-:W-:Y:S02]  /*3c5c0*/  @!P0 IMAD.MOV.U32 R14, RZ, RZ, R19 ;  /* 0x000000ffff0e8224 */ /* 0x002fe400078e0013 */
[----:B------:R-:W-:-:S05]  /*3c5d0*/  @!P0 IMAD.MOV.U32 R15, RZ, RZ, R20 ;  /* 0x000000ffff0f8224 */ /* 0x000fca00078e0014 */
[----:B------:R1:W3:Y:S02]  /*3c5e0*/  @!P0 LDG.E.U16 R13, [R14.64] ;  /* 0x000000040e0d8981 */ /* 0x0002e4000c1e1500 */
[----:B-1----:R-:W-:-:S06]  /*3c5f0*/  PRMT R14, RZ, 0x7610, R14 ;  /* 0x00007610ff0e7816 */ /* 0x002fcc000000000e */
[----:B--2---:R4:W2:Y:S04]  /*3c600*/  @!P1 LDG.E.U16 R14, [R16.64] ;  /* 0x00000004100e9981 */ /* 0x0048a8000c1e1500 */
[----:B------:R-:W-:Y:S01]  /*3c610*/  STL [R1+0x3ac0], R11 ;  /* 0x003ac00b01007387 */ /* 0x000fe20000100800 */
[----:B------:R-:W2:Y:S02]  /*3c620*/  LDL R5, [R1+0x9b4] ;  /* 0x0009b40001057983 */ /* 0x000ea40000100800 */
[----:B------:R-:W2:Y:S01]  /*3c630*/  LDL R2, [R1+0x9b8] ;  /* 0x0009b80001027983 */ /* 0x000ea20000100800 */
[----:B------:R-:W-:Y:S01]  /*3c640*/  PRMT R15, RZ, 0x7610, R15 ;  /* 0x00007610ff0f7816 */ /* 0x000fe2000000000f */
[----:B----4-:R-:W-:Y:S02]  /*3c650*/  @!P2 IMAD.MOV.U32 R17, RZ, RZ, R18 ;  /* 0x000000ffff11a224 */ /* 0x010fe400078e0012 */
[----:B------:R-:W-:-:S05]  /*3c660*/  @!P2 IMAD.MOV.U32 R16, RZ, RZ, R3 ;  /* 0x000000ffff10a224 */ /* 0x000fca00078e0003 */
[----:B------:R1:W2:Y:S01]  /*3c670*/  @!P2 LDG.E.U16 R15, [R16.64] ;  /* 0x00000004100fa981 */ /* 0x0002a2000c1e1500 */
[----:B------:R-:W-:Y:S02]  /*3c680*/  @!P3 IMAD.MOV.U32 R19, RZ, RZ, R8 ;  /* 0x000000ffff13b224 */ /* 0x000fe400078e0008 */
[----:B------:R-:W-:Y:S01]  /*3c690*/  @!P3 IMAD.MOV.U32 R18, RZ, RZ, R6 ;  /* 0x000000ffff12b224 */ /* 0x000fe200078e0006 */
[----:B-1----:R-:W-:Y:S02]  /*3c6a0*/  PRMT R16, RZ, 0x7610, R16 ;  /* 0x00007610ff107816 */ /* 0x002fe40000000010 */
[----:B------:R-:W-:-:S04]  /*3c6b0*/  PRMT R44, RZ, 0x7610, R44 ;  /* 0x00007610ff2c7816 */ /* 0x000fc8000000002c */
[----:B------:R1:W2:Y:S02]  /*3c6c0*/  @!P3 LDG.E.U16 R16, [R18.64] ;  /* 0x000000041210b981 */ /* 0x0002a4000c1e1500 */
[----:B-1----:R-:W-:Y:S02]  /*3c6d0*/  @!P0 IMAD.MOV.U32 R18, RZ, RZ, R4 ;  /* 0x000000ffff128224 */ /* 0x002fe400078e0004 */
[----:B------:R-:W-:-:S05]  /*3c6e0*/  @!P0 IMAD.MOV.U32 R19, RZ, RZ, R7 ;  /* 0x000000ffff138224 */ /* 0x000fca00078e0007 */
[----:B------:R1:W2:Y:S04]  /*3c6f0*/  @!P0 LDG.E.U16 R44, [R18.64] ;  /* 0x00000004122c8981 */ /* 0x0002a8000c1e1500 */
[----:B---3--:R3:W-:Y:S01]  /*3c700*/  STL [R1+0x3ac4], R12 ;  /* 0x003ac40c01007387 */ /* 0x0087e20000100800 */
[----:B0-----:R-:W4:Y:S03]  /*3c710*/  LDL R10, [R1+0x9b0] ;  /* 0x0009b000010a7983 */ /* 0x001f260000100800 */
[----:B---3--:R-:W3:Y:S04]  /*3c720*/  LDL R12, [R1+0x9ac] ;  /* 0x0009ac00010c7983 */ /* 0x008ee80000100800 */
[----:B------:R-:W-:Y:S04]  /*3c730*/  STL [R1+0x3ac8], R13 ;  /* 0x003ac80d01007387 */ /* 0x000fe80000100800 */
[----:B--2---:R0:W-:Y:S01]  /*3c740*/  STL [R1+0x3acc], R14 ;  /* 0x003acc0e01007387 */ /* 0x0041e20000100800 */
[----:B------:R-:W2:Y:S02]  /*3c750*/  LDL R11, [R1+0x9a4] ;  /* 0x0009a400010b7983 */ /* 0x000ea40000100800 */
[----:B------:R-:W2:Y:S01]  /*3c760*/  LDL R3, [R1+0x9a8] ;  /* 0x0009a80001037983 */ /* 0x000ea20000100800 */
[----:B------:R-:W-:Y:S01]  /*3c770*/  PRMT R42, RZ, 0x7610, R42 ;  /* 0x00007610ff2a7816 */ /* 0x000fe2000000002a */
[----:B-1----:R-:W-:-:S02]  /*3c780*/  @!P1 IMAD.MOV.U32 R18, RZ, RZ, R2 ;  /* 0x000000ffff129224 */ /* 0x002fc400078e0002 */
[----:B------:R-:W-:Y:S01]  /*3c790*/  @!P1 IMAD.MOV.U32 R19, RZ, RZ, R5 ;  /* 0x000000ffff139224 */ /* 0x000fe200078e0005 */
[----:B------:R-:W-:-:S04]  /*3c7a0*/  PRMT R40, RZ, 0x7610, R40 ;  /* 0x00007610ff287816 */ /* 0x000fc80000000028 */
[----:B------:R4:W2:Y:S01]  /*3c7b0*/  @!P1 LDG.E.U16 R42, [R18.64] ;  /* 0x00000004122a9981 */ /* 0x0008a2000c1e1500 */
[----:B------:R-:W-:-:S03]  /*3c7c0*/  PRMT R38, RZ, 0x7610, R38 ;  /* 0x00007610ff267816 */ /* 0x000fc60000000026 */
[----:B------:R1:W-:Y:S01]  /*3c7d0*/  STL [R1+0x3ad0], R15 ;  /* 0x003ad00f01007387 */ /* 0x0003e20000100800 */
[----:B------:R-:W2:Y:S02]  /*3c7e0*/  LDL R8, [R1+0x95c] ;  /* 0x00095c0001087983 */ /* 0x000ea40000100800 */
[----:B------:R-:W2:Y:S02]  /*3c7f0*/  LDL R6, [R1+0x960] ;  /* 0x0009600001067983 */ /* 0x000ea40000100800 */
[----:B0-----:R-:W2:Y:S01]  /*3c800*/  LDL R14, [R1+0x958] ;  /* 0x00095800010e7983 */ /* 0x001ea20000100800 */
[----:B------:R-:W2:Y:S04]  /*3c810*/  LDL R7, [R1+0x94c] ;  /* 0x00094c0001077983 */ /* 0x000ea80000100800 */
[----:B------:R-:W2:Y:S04]  /*3c820*/  LDL R4, [R1+0x950] ;  /* 0x0009500001047983 */ /* 0x000ea80000100800 */
[----:B-1----:R-:W2:Y:S04]  /*3c830*/  LDL R15, [R1+0x954] ;  /* 0x00095400010f7983 */ /* 0x002ea80000100800 */
[----:B------:R-:W-:Y:S01]  /*3c840*/  STL [R1+0x3a78], R44 ;  /* 0x003a782c01007387 */ /* 0x000fe20000100800 */
[----:B------:R-:W2:Y:S02]  /*3c850*/  LDL R5, [R1+0x944] ;  /* 0x0009440001057983 */ /* 0x000ea40000100800 */
[----:B------:R-:W2:Y:S02]  /*3c860*/  LDL R2, [R1+0x948] ;  /* 0x0009480001027983 */ /* 0x000ea40000100800 */
[----:B------:R-:W2:Y:S02]  /*3c870*/  LDL R9, [R1+0x940] ;  /* 0x0009400001097983 */ /* 0x000ea40000100800 */
[----:B----4-:R-:W-:-:S02]  /*3c880*/  @!P2 IMAD.MOV.U32 R18, RZ, RZ, R10 ;  /* 0x000000ffff12a224 */ /* 0x010fc400078e000a */
[----:B---3--:R-:W-:-:S05]  /*3c890*/  @!P2 IMAD.MOV.U32 R19, RZ, RZ, R12 ;  /* 0x000000ffff13a224 */ /* 0x008fca00078e000c */
[----:B------:R2:W3:Y:S02]  /*3c8a0*/  @!P2 LDG.E.U16 R40, [R18.64] ;  /* 0x000000041228a981 */ /* 0x0004e4000c1e1500 */
[----:B--2---:R-:W-:Y:S02]  /*3c8b0*/  @!P3 IMAD.MOV.U32 R19, RZ, RZ, R11 ;  /* 0x000000ffff13b224 */ /* 0x004fe400078e000b */
[----:B------:R-:W-:-:S05]  /*3c8c0*/  @!P3 IMAD.MOV.U32 R18, RZ, RZ, R3 ;  /* 0x000000ffff12b224 */ /* 0x000fca00078e0003 */
[----:B------:R0:W2:Y:S04]  /*3c8d0*/  @!P3 LDG.E.U16 R38, [R18.64] ;  /* 0x000000041226b981 */ /* 0x0000a8000c1e1500 */
[----:B------:R-:W-:Y:S01]  /*3c8e0*/  STL [R1+0x3a7c], R42 ;  /* 0x003a7c2a01007387 */ /* 0x000fe20000100800 */
[----:B------:R-:W4:Y:S02]  /*3c8f0*/  LDL R13, [R1+0x93c] ;  /* 0x00093c00010d7983 */ /* 0x000f240000100800 */
[----:B------:R-:W4:Y:S02]  /*3c900*/  LDL R10, [R1+0x938] ;  /* 0x00093800010a7983 */ /* 0x000f240000100800 */
[----:B------:R-:W4:Y:S01]  /*3c910*/  LDL R12, [R1+0x934] ;  /* 0x00093400010c7983 */ /* 0x000f220000100800 */
[----:B------:R-:W-:Y:S01]  /*3c920*/  PRMT R17, RZ, 0x7610, R17 ;  /* 0x00007610ff117816 */ /* 0x000fe20000000011 */
[----:B0-----:R-:W-:-:S02]  /*3c930*/  @!P0 IMAD.MOV.U32 R19, RZ, RZ, R8 ;  /* 0x000000ffff138224 */ /* 0x001fc400078e0008 */
[----:B------:R-:W-:Y:S02]  /*3c940*/  @!P0 IMAD.MOV.U32 R18, RZ, RZ, R6 ;  /* 0x000000ffff128224 */ /* 0x000fe400078e0006 */
[----:B------:R-:W-:-:S03]  /*3c950*/  @!P1 IMAD.MOV.U32 R20, RZ, RZ, R14 ;  /* 0x000000ffff149224 */ /* 0x000fc600078e000e */
[----:B------:R0:W4:Y:S01]  /*3c960*/  @!P0 LDG.E.U16 R17, [R18.64] ;  /* 0x0000000412118981 */ /* 0x000122000c1e1500 */
[----:B------:R-:W-:Y:S01]  /*3c970*/  @!P1 IMAD.MOV.U32 R21, RZ, RZ, R15 ;  /* 0x000000ffff159224 */ /* 0x000fe200078e000f */
[----:B0-----:R-:W-:-:S06]  /*3c980*/  PRMT R18, RZ, 0x7610, R18 ;  /* 0x00007610ff127816 */ /* 0x001fcc0000000012 */
[----:B------:R0:W4:Y:S02]  /*3c990*/  @!P1 LDG.E.U16 R18, [R20.64] ;  /* 0x0000000414129981 */ /* 0x000124000c1e1500 */
[----:B0-----:R-:W-:Y:S02]  /*3c9a0*/  @!P2 IMAD.MOV.U32 R20, RZ, RZ, R4 ;  /* 0x000000ffff14a224 */ /* 0x001fe400078e0004 */
[----:B------:R-:W-:Y:S02]  /*3c9b0*/  @!P2 IMAD.MOV.U32 R21, RZ, RZ, R7 ;  /* 0x000000ffff15a224 */ /* 0x000fe400078e0007 */
[----:B------:R-:W-:Y:S02]  /*3c9c0*/  @!P3 IMAD.MOV.U32 R23, RZ, RZ, R5 ;  /* 0x000000ffff17b224 */ /* 0x000fe400078e0005 */
[----:B------:R-:W-:Y:S01]  /*3c9d0*/  @!P3 IMAD.MOV.U32 R22, RZ, RZ, R2 ;  /* 0x000000ffff16b224 */ /* 0x000fe200078e0002 */
[----:B---3--:R-:W-:Y:S01]  /*3c9e0*/  STL [R1+0x3a80], R40 ;  /* 0x003a802801007387 */ /* 0x008fe20000100800 */
[----:B------:R-:W3:Y:S02]  /*3c9f0*/  LDL R11, [R1+0x1fd4] ;  /* 0x001fd400010b7983 */ /* 0x000ee40000100800 */
[----:B------:R-:W3:Y:S01]  /*3ca00*/  LDL R3, [R1+0x1fe0] ;  /* 0x001fe00001037983 */ /* 0x000ee20000100800 */
[----:B--2---:R-:W-:Y:S01]  /*3ca10*/  STL [R1+0x3a84], R38 ;  /* 0x003a842601007387 */ /* 0x004fe20000100800 */
[----:B------:R-:W2:Y:S02]  /*3ca20*/  LDL R8, [R1+0x1fdc] ;  /* 0x001fdc0001087983 */ /* 0x000ea40000100800 */
[----:B------:R-:W2:Y:S02]  /*3ca30*/  LDL R6, [R1+0x1fe8] ;  /* 0x001fe80001067983 */ /* 0x000ea40000100800 */
[----:B------:R-:W2:Y:S01]  /*3ca40*/  LDL R7, [R1+0x1fe4] ;  /* 0x001fe40001077983 */ /* 0x000ea20000100800 */
[----:B------:R-:W2:Y:S04]  /*3ca50*/  LDL R4, [R1+0x1ff0] ;  /* 0x001ff00001047983 */ /* 0x000ea80000100800 */
[----:B------:R-:W2:Y:S04]  /*3ca60*/  LDL R5, [R1+0x1fec] ;  /* 0x001fec0001057983 */ /* 0x000ea80000100800 */
[----:B------:R-:W2:Y:S01]  /*3ca70*/  LDL R2, [R1+0x1ff8] ;  /* 0x001ff80001027983 */ /* 0x000ea20000100800 */
[----:B------:R-:W-:Y:S01]  /*3ca80*/  PRMT R19, RZ, 0x7610, R19 ;  /* 0x00007610ff137816 */ /* 0x000fe20000000013 */
[----:B----4-:R-:W-:-:S02]  /*3ca90*/  @!P1 IMAD.MOV.U32 R24, RZ, RZ, R10 ;  /* 0x000000ffff189224 */ /* 0x010fc400078e000a */
[----:B------:R-:W-:Y:S01]  /*3caa0*/  @!P1 IMAD.MOV.U32 R25, RZ, RZ, R12 ;  /* 0x000000ffff199224 */ /* 0x000fe200078e000c */
[----:B------:R-:W4:Y:S04]  /*3cab0*/  LDL R10, [R1+0x2054] ;  /* 0x00205400010a7983 */ /* 0x000f280000100800 */
[----:B------:R0:W4:Y:S04]  /*3cac0*/  @!P2 LDG.E.U16 R19, [R20.64] ;  /* 0x000000041413a981 */ /* 0x000128000c1e1500 */
[----:B------:R-:W4:Y:S01]  /*3cad0*/  LDL R12, [R1+0x2068] ;  /* 0x00206800010c7983 */ /* 0x000f220000100800 */
[----:B------:R-:W-:-:S02]  /*3cae0*/  PRMT R33, RZ, 0x7610, R33 ;  /* 0x00007610ff217816 */ /* 0x000fc40000000021 */
[----:B------:R-:W-:Y:S02]  /*3caf0*/  PRMT R35, RZ, 0x7610, R35 ;  /* 0x00007610ff237816 */ /* 0x000fe40000000023 */
[----:B------:R-:W-:Y:S01]  /*3cb00*/  PRMT R37, RZ, 0x7610, R37 ;  /* 0x00007610ff257816 */ /* 0x000fe20000000025 */
[----:B------:R-:W4:Y:S01]  /*3cb10*/  LDL R14, [R1+0x1ffc] ;  /* 0x001ffc00010e7983 */ /* 0x000f220000100800 */
[----:B0-----:R-:W-:Y:S02]  /*3cb20*/  PRMT R20, RZ, 0x7610, R20 ;  /* 0x00007610ff147816 */ /* 0x001fe40000000014 */
[----:B------:R-:W-:-:S04]  /*3cb30*/  PRMT R21, RZ, 0x7610, R21 ;  /* 0x00007610ff157816 */ /* 0x000fc80000000015 */
[----:B------:R0:W4:Y:S02]  /*3cb40*/  @!P3 LDG.E.U16 R20, [R22.64] ;  /* 0x000000041614b981 */ /* 0x000124000c1e1500 */
[----:B0-----:R-:W-:Y:S02]  /*3cb50*/  @!P0 IMAD.MOV.U32 R22, RZ, RZ, R9 ;  /* 0x000000ffff168224 */ /* 0x001fe400078e0009 */
[----:B------:R-:W-:Y:S01]  /*3cb60*/  @!P0 IMAD.MOV.U32 R23, RZ, RZ, R13 ;  /* 0x000000ffff178224 */ /* 0x000fe200078e000d */
[----:B------:R-:W4:Y:S04]  /*3cb70*/  LDL R9, [R1+0x2060] ;  /* 0x0020600001097983 */ /* 0x000f280000100800 */
[----:B------:R-:W4:Y:S04]  /*3cb80*/  LDL R13, [R1+0x205c] ;  /* 0x00205c00010d7983 */ /* 0x000f280000100800 */
[----:B------:R0:W4:Y:S02]  /*3cb90*/  @!P0 LDG.E.U16 R21, [R22.64] ;  /* 0x0000000416158981 */ /* 0x000124000c1e1500 */
[----:B0-----:R-:W-:-:S02]  /*3cba0*/  PRMT R22, RZ, 0x7610, R22 ;  /* 0x00007610ff167816 */ /* 0x001fc40000000016 */
[----:B------:R-:W-:-:S04]  /*3cbb0*/  PRMT R23, RZ, 0x7610, R23 ;  /* 0x00007610ff177816 */ /* 0x000fc80000000017 */
[----:B------:R3:W4:Y:S02]  /*3cbc0*/  @!P1 LDG.E.U16 R22, [R24.64] ;  /* 0x0000000418169981 */ /* 0x000724000c1e1500 */
[----:B---3--:R-:W-:Y:S02]  /*3cbd0*/  @!P0 IMAD.MOV.U32 R25, RZ, RZ, R11 ;  /* 0x000000ffff198224 */ /* 0x008fe400078e000b */
[----:B------:R-:W-:Y:S01]  /*3cbe0*/  @!P0 IMAD.MOV.U32 R24, RZ, RZ, R3 ;  /* 0x000000ffff188224 */ /* 0x000fe200078e0003 */
[----:B------:R-:W3:Y:S04]  /*3cbf0*/  LDL R11, [R1+0x206c] ;  /* 0x00206c00010b7983 */ /* 0x000ee80000100800 */
[----:B------:R-:W3:Y:S04]  /*3cc00*/  LDL R3, [R1+0x2070] ;  /* 0x0020700001037983 */ /* 0x000ee80000100800 */
[----:B------:R0:W3:Y:S02]  /*3cc10*/  @!P0 LDG.E.U16 R23, [R24.64] ;  /* 0x0000000418178981 */ /* 0x0000e4000c1e1500 */
[----:B0-----:R-:W-:Y:S01]  /*3cc20*/  PRMT R24, RZ, 0x7610, R24 ;  /* 0x00007610ff187816 */ /* 0x001fe20000000018 */
[----:B--2---:R-:W-:-:S02]  /*3cc30*/  @!P1 IMAD.MOV.U32 R27, RZ, RZ, R8 ;  /* 0x000000ffff1b9224 */ /* 0x004fc400078e0008 */
[----:B------:R-:W2:Y:S01]  /*3cc40*/  LDL R8, [R1+0x2064] ;  /* 0x0020640001087983 */ /* 0x000ea20000100800 */
[----:B------:R-:W-:Y:S02]  /*3cc50*/  @!P1 IMAD.MOV.U32 R26, RZ, RZ, R6 ;  /* 0x000000ffff1a9224 */ /* 0x000fe400078e0006 */
[----:B------:R-:W2:Y:S03]  /*3cc60*/  LDL R6, [R1+0x2078] ;  /* 0x0020780001067983 */ /* 0x000ea60000100800 */
[----:B------:R0:W2:Y:S01]  /*3cc70*/  @!P1 LDG.E.U16 R24, [R26.64] ;  /* 0x000000041a189981 */ /* 0x0000a2000c1e1500 */
[----:B------:R-:W-:Y:S02]  /*3cc80*/  @!P3 IMAD.MOV.U32 R29, RZ, RZ, R5 ;  /* 0x000000ffff1db224 */ /* 0x000fe400078e0005 */
[----:B------:R-:W2:Y:S02]  /*3cc90*/  LDL R5, [R1+0x20dc] ;  /* 0x0020dc0001057983 */ /* 0x000ea40000100800 */
[----:B0-----:R-:W-:-:S02]  /*3cca0*/  @!P2 IMAD.MOV.U32 R26, RZ, RZ, R4 ;  /* 0x000000ffff1aa224 */ /* 0x001fc400078e0004 */
[----:B------:R-:W-:Y:S01]  /*3ccb0*/  @!P2 IMAD.MOV.U32 R27, RZ, RZ, R7 ;  /* 0x000000ffff1ba224 */ /* 0x000fe200078e0007 */
[----:B------:R-:W2:Y:S04]  /*3ccc0*/  LDL R4, [R1+0x20e0] ;  /* 0x0020e00001047983 */ /* 0x000ea80000100800 */
[----:B------:R-:W2:Y:S01]  /*3ccd0*/  LDL R7, [R1+0x20d4] ;  /* 0x0020d40001077983 */ /* 0x000ea20000100800 */
[----:B------:R-:W-:Y:S02]  /*3cce0*/  @!P3 IMAD.MOV.U32 R28, RZ, RZ, R2 ;  /* 0x000000ffff1cb224 */ /* 0x000fe400078e0002 */
[----:B------:R-:W2:Y:S01]  /*3ccf0*/  LDL R2, [R1+0x20e8] ;  /* 0x0020e80001027983 */ /* 0x000ea20000100800 */
[----:B------:R-:W-:-:S06]  /*3cd00*/  PRMT R25, RZ, 0x7610, R25 ;  /* 0x00007610ff197816 */ /* 0x000fcc0000000019 */
[----:B------:R0:W2:Y:S02]  /*3cd10*/  @!P2 LDG.E.U16 R25, [R26.64] ;  /* 0x000000041a19a981 */ /* 0x0000a4000c1e1500 */
[----:B0-----:R-:W-:Y:S02]  /*3cd20*/  PRMT R26, RZ, 0x7610, R26 ;  /* 0x00007610ff1a7816 */ /* 0x001fe4000000001a */
[----:B------:R-:W-:-:S04]  /*3cd30*/  PRMT R27, RZ, 0x7610, R27 ;  /* 0x00007610ff1b7816 */ /* 0x000fc8000000001b */
[----:B------:R0:W2:Y:S01]  /*3cd40*/  @!P3 LDG.E.U16 R26, [R28.64] ;  /* 0x000000041c1ab981 */ /* 0x0000a2000c1e1500 */
[----:B----4-:R-:W-:Y:S02]  /*3cd50*/  @!P1 IMAD.MOV.U32 R30, RZ, RZ, R12 ;  /* 0x000000ffff1e9224 */ /* 0x010fe400078e000c */
[----:B------:R-:W-:Y:S01]  /*3cd60*/  @!P1 IMAD.MOV.U32 R31, RZ, RZ, R13 ;  /* 0x000000ffff1f9224 */ /* 0x000fe200078e000d */
[----:B------:R-:W-:Y:S01]  /*3cd70*/  PRMT R39, RZ, 0x7610, R39 ;  /* 0x00007610ff277816 */ /* 0x000fe20000000027 */
[----:B------:R-:W4:Y:S04]  /*3cd80*/  LDL R13, [R1+0x2008] ;  /* 0x00200800010d7983 */ /* 0x000f280000100800 */
[----:B------:R-:W4:Y:S01]  /*3cd90*/  LDL R12, [R1+0x2004] ;  /* 0x00200400010c7983 */ /* 0x000f220000100800 */
[----:B0-----:R-:W-:-:S02]  /*3cda0*/  @!P0 IMAD.MOV.U32 R28, RZ, RZ, R9 ;  /* 0x000000ffff1c8224 */ /* 0x001fc400078e0009 */
        /* <DEDUP_REMOVED lines=8> */
[----:B------:R-:W3:Y:S01]  /*3ce30*/  LDL R3, [R1+0x930] ;  /* 0x0009300001037983 */ /* 0x000ee20000100800 */
[----:B--2---:R-:W-:-:S03]  /*3ce40*/  @!P2 IMAD.MOV.U32 R31, RZ, RZ, R8 ;  /* 0x000000ffff1fa224 */ /* 0x004fc600078e0008 */
[----:B------:R-:W2:Y:S04]  /*3ce50*/  LDL R8, [R1+0x20f8] ;  /* 0x0020f80001087983 */ /* 0x000ea80000100800 */
[----:B------:R0:W3:Y:S02]  /*3ce60*/  @!P2 LDG.E.U16 R29, [R30.64] ;  /* 0x000000041e1da981 */ /* 0x0000e4000c1e1500 */
[----:B0-----:R-:W-:Y:S02]  /*3ce70*/  @!P3 IMAD.MOV.U32 R30, RZ, RZ, R6 ;  /* 0x000000ffff1eb224 */ /* 0x001fe400078e0006 */
[----:B------:R-:W-:Y:S01]  /*3ce80*/  @!P3 IMAD.MOV.U32 R31, RZ, RZ, R11 ;  /* 0x000000ffff1fb224 */ /* 0x000fe200078e000b */
[----:B------:R-:W3:Y:S04]  /*3ce90*/  LDL R6, [R1+0x92c] ;  /* 0x00092c0001067983 */ /* 0x000ee80000100800 */
[----:B------:R-:W3:Y:S04]  /*3cea0*/  LDL R11, [R1+0x2010] ;  /* 0x00201000010b7983 */ /* 0x000ee80000100800 */
[----:B------:R0:W3:Y:S02]  /*3ceb0*/  @!P3 LDG.E.U16 R33, [R30.64] ;  /* 0x000000041e21b981 */ /* 0x0000e4000c1e1500 */
[----:B0-----:R-:W-:-:S02]  /*3cec0*/  @!P0 IMAD.MOV.U32 R30, RZ, RZ, R4 ;  /* 0x000000ffff1e8224 */ /* 0x001fc400078e0004 */
[----:B------:R-:W-:Y:S01]  /*3ced0*/  @!P0 IMAD.MOV.U32 R31, RZ, RZ, R7 ;  /* 0x000000ffff1f8224 */ /* 0x000fe200078e0007 */
[----:B------:R-:W3:Y:S04]  /*3cee0*/  LDL R4, [R1+0x1f98] ;  /* 0x001f980001047983 */ /* 0x000ee80000100800 */
[----:B------:R-:W3:Y:S04]  /*3cef0*/  LDL R7, [R1+0x928] ;  /* 0x0009280001077983 */ /* 0x000ee80000100800 */
[----:B------:R0:W3:Y:S02]  /*3cf00*/  @!P0 LDG.E.U16 R35, [R30.64] ;  /* 0x000000041e238981 */ /* 0x0000e4000c1e1500 */
[----:B0-----:R-:W-:-:S02]  /*3cf10*/  @!P1 IMAD.MOV.U32 R31, RZ, RZ, R5 ;  /* 0x000000ffff1f9224 */ /* 0x001fc400078e0005 */
[----:B------:R-:W3:Y:S01]  /*3cf20*/  LDL R5, [R1+0x1ff4] ;  /* 0x001ff40001057983 */ /* 0x000ee20000100800 */
[----:B------:R-:W-:Y:S02]  /*3cf30*/  @!P1 IMAD.MOV.U32 R30, RZ, RZ, R2 ;  /* 0x000000ffff1e9224 */ /* 0x000fe400078e0002 */
[----:B------:R-:W3:Y:S03]  /*3cf40*/  LDL R2, [R1+0x2000] ;  /* 0x0020000001027983 */ /* 0x000ee60000100800 */
[----:B------:R4:W3:Y:S01]  /*3cf50*/  @!P1 LDG.E.U16 R37, [R30.64] ;  /* 0x000000041e259981 */ /* 0x0008e2000c1e1500 */
[----:B------:R-:W-:Y:S01]  /*3cf60*/  PRMT R41, RZ, 0x7610, R41 ;  /* 0x00007610ff297816 */ /* 0x000fe20000000029 */
[----:B----4-:R-:W-:Y:S02]  /*3cf70*/  @!P2 IMAD.MOV.U32 R30, RZ, RZ, R9 ;  /* 0x000000ffff1ea224 */ /* 0x010fe400078e0009 */
[----:B------:R-:W-:Y:S01]  /*3cf80*/  @!P2 IMAD.MOV.U32 R31, RZ, RZ, R10 ;  /* 0x000000ffff1fa224 */ /* 0x000fe200078e000a */
[----:B------:R-:W4:Y:S04]  /*3cf90*/  LDL R9, [R1+0x2018] ;  /* 0x0020180001097983 */ /* 0x000f280000100800 */
[----:B------:R-:W4:Y:S04]  /*3cfa0*/  LDL R10, [R1+0x200c] ;  /* 0x00200c00010a7983 */ /* 0x000f280000100800 */
[----:B------:R0:W4:Y:S01]  /*3cfb0*/  @!P2 LDG.E.U16 R39, [R30.64] ;  /* 0x000000041e27a981 */ /* 0x000122000c1e1500 */
[----:B------:R-:W-:Y:S01]  /*3cfc0*/  PRMT R43, RZ, 0x7610, R43 ;  /* 0x00007610ff2b7816 */ /* 0x000fe2000000002b */
[----:B------:R1:W-:Y:S02]  /*3cfd0*/  STL [R1+0x2320], R0 ;  /* 0x0023200001007387 */ /* 0x0003e40000100800 */
[----:B0-----:R-:W-:Y:S01]  /*3cfe0*/  @!P3 IMAD.MOV.U32 R31, RZ, RZ, R0 ;  /* 0x000000ffff1fb224 */ /* 0x001fe200078e0000 */
[----:B------:R-:W-:Y:S01]  /*3cff0*/  PRMT R45, RZ, 0x7610, R45 ;  /* 0x00007610ff2d7816 */ /* 0x000fe2000000002d */
[----:B-1----:R-:W4:Y:S01]  /*3d000*/  LDL R0, [R1+0x2098] ;  /* 0x0020980001007983 */ /* 0x002f220000100800 */
[----:B--2---:R-:W-:-:S03]  /*3d010*/  @!P3 IMAD.MOV.U32 R30, RZ, RZ, R8 ;  /* 0x000000ffff1eb224 */ /* 0x004fc600078e0008 */
[----:B------:R-:W2:Y:S04]  /*3d020*/  LDL R8, [R1+0x2074] ;  /* 0x0020740001087983 */ /* 0x000ea80000100800 */
[----:B------:R3:W2:Y:S02]  /*3d030*/  @!P3 LDG.E.U16 R41, [R30.64] ;  /* 0x000000041e29b981 */ /* 0x0006a4000c1e1500 */
[----:B---3--:R-:W-:Y:S02]  /*3d040*/  @!P2 IMAD.MOV.U32 R30, RZ, RZ, R3 ;  /* 0x000000ffff1ea224 */ /* 0x008fe400078e0003 */
        /* <DEDUP_REMOVED lines=12> */
[----:B------:R-:W3:Y:S01]  /*3d110*/  LDL R2, [R1+0x208c] ;  /* 0x00208c0001027983 */ /* 0x000ee20000100800 */
[----:B------:R-:W-:Y:S02]  /*3d120*/  PRMT R47, RZ, 0x7610, R47 ;  /* 0x00007610ff2f7816 */ /* 0x000fe4000000002f */
[----:B------:R-:W-:-:S04]  /*3d130*/  PRMT R49, RZ, 0x7610, R49 ;  /* 0x00007610ff317816 */ /* 0x000fc80000000031 */
[----:B------:R0:W3:Y:S01]  /*3d140*/  @!P0 LDG.E.U16 R47, [R30.64] ;  /* 0x000000041e2f8981 */ /* 0x0000e2000c1e1500 */
[----:B------:R-:W-:Y:S01]  /*3d150*/  PRMT R51, RZ, 0x7610, R51 ;  /* 0x00007610ff337816 */ /* 0x000fe20000000033 */
[----:B0-----:R-:W-:Y:S02]  /*3d160*/  @!P1 IMAD.MOV.U32 R30, RZ, RZ, R13 ;  /* 0x000000ffff1e9224 */ /* 0x001fe400078e000d */
[----:B------:R-:W-:-:S05]  /*3d170*/  @!P1 IMAD.MOV.U32 R31, RZ, RZ, R14 ;  /* 0x000000ffff1f9224 */ /* 0x000fca00078e000e */
[----:B------:R0:W3:Y:S01]  /*3d180*/  @!P1 LDG.E.U16 R49, [R30.64] ;  /* 0x000000041e319981 */ /* 0x0000e2000c1e1500 */
[----:B------:R-:W-:Y:S01]  /*3d190*/  PRMT R53, RZ, 0x7610, R53 ;  /* 0x00007610ff357816 */ /* 0x000fe20000000035 */
[----:B0-----:R-:W-:Y:S02]  /*3d1a0*/  @!P2 IMAD.MOV.U32 R30, RZ, RZ, R11 ;  /* 0x000000ffff1ea224 */ /* 0x001fe400078e000b */
[----:B------:R-:W-:-:S05]  /*3d1b0*/  @!P2 IMAD.MOV.U32 R31, RZ, RZ, R12 ;  /* 0x000000ffff1fa224 */ /* 0x000fca00078e000c */
[----:B------:R4:W3:Y:S01]  /*3d1c0*/  @!P2 LDG.E.U16 R51, [R30.64] ;  /* 0x000000041e33a981 */ /* 0x0008e2000c1e1500 */
[----:B------:R-:W-:Y:S01]  /*3d1d0*/  PRMT R55, RZ, 0x7610, R55 ;  /* 0x00007610ff377816 */ /* 0x000fe20000000037 */
[----:B----4-:R-:W-:Y:S02]  /*3d1e0*/  @!P3 IMAD.MOV.U32 R30, RZ, RZ, R9 ;  /* 0x000000ffff1eb224 */ /* 0x010fe400078e0009 */
[----:B------:R-:W-:-:S05]  /*3d1f0*/  @!P3 IMAD.MOV.U32 R31, RZ, RZ, R10 ;  /* 0x000000ffff1fb224 */ /* 0x000fca00078e000a */
[----:B------:R2:W2:Y:S01]  /*3d200*/  @!P3 LDG.E.U16 R53, [R30.64] ;  /* 0x000000041e35b981 */ /* 0x0004a2000c1e1500 */
[----:B------:R-:W-:Y:S02]  /*3d210*/  PRMT R57, RZ, 0x7610, R57 ;  /* 0x00007610ff397816 */ /* 0x000fe40000000039 */
[----:B------:R-:W-:Y:S02]  /*3d220*/  PRMT R59, RZ, 0x7610, R59 ;  /* 0x00007610ff3b7816 */ /* 0x000fe4000000003b */
[----:B------:R-:W-:Y:S01]  /*3d230*/  PRMT R61, RZ, 0x7610, R61 ;  /* 0x00007610ff3d7816 */ /* 0x000fe2000000003d */
[----:B--2---:R-:W-:Y:S02]  /*3d240*/  @!P0 IMAD.MOV.U32 R31, RZ, RZ, R8 ;  /* 0x000000ffff1f8224 */ /* 0x004fe400078e0008 */
[----:B---3--:R-:W-:-:S05]  /*3d250*/  @!P0 IMAD.MOV.U32 R30, RZ, RZ, R3 ;  /* 0x000000ffff1e8224 */ /* 0x008fca00078e0003 */
[----:B------:R0:W2:Y:S02]  /*3d260*/  @!P0 LDG.E.U16 R55, [R30.64] ;  /* 0x000000041e378981 */ /* 0x0000a4000c1e1500 */
[----:B0-----:R-:W-:Y:S02]  /*3d270*/  @!P1 IMAD.MOV.U32 R30, RZ, RZ, R6 ;  /* 0x000000ffff1e9224 */ /* 0x001fe400078e0006 */
[----:B------:R-:W-:-:S05]  /*3d280*/  @!P1 IMAD.MOV.U32 R31, RZ, RZ, R7 ;  /* 0x000000ffff1f9224 */ /* 0x000fca00078e0007 */
[----:B------:R0:W3:Y:S04]  /*3d290*/  @!P1 LDG.E.U16 R57, [R30.64] ;  /* 0x000000041e399981 */ /* 0x0000e8000c1e1500 */
[----:B------:R-:W1:Y:S01]  /*3d2a0*/  S2R R3, SR_TID.X ;  /* 0x0000000000037919 */ /* 0x000e620000002100 */
[----:B0-----:R-:W-:Y:S02]  /*3d2b0*/  @!P2 IMAD.MOV.U32 R30, RZ, RZ, R4 ;  /* 0x000000ffff1ea224 */ /* 0x001fe400078e0004 */
[----:B------:R-:W-:-:S05]  /*3d2c0*/  @!P2 IMAD.MOV.U32 R31, RZ, RZ, R5 ;  /* 0x000000ffff1fa224 */ /* 0x000fca00078e0005 */
[----:B------:R0:W2:Y:S02]  /*3d2d0*/  @!P2 LDG.E.U16 R59, [R30.64] ;  /* 0x000000041e3ba981 */ /* 0x0000a4000c1e1500 */
[----:B0-----:R-:W-:Y:S02]  /*3d2e0*/  @!P3 IMAD.MOV.U32 R30, RZ, RZ, R0 ;  /* 0x000000ffff1eb224 */ /* 0x001fe400078e0000 */
[----:B------:R-:W2:Y:S01]  /*3d2f0*/  LDL.LU R0, [R1+0x864] ;  /* 0x0008640001007983 */ /* 0x000ea20000300800 */
        /* <DEDUP_REMOVED lines=20> */
[----:B------:R-:W2:Y:S01]  /*3d440*/  LDL.LU R48, [R1+0x354] ;  /* 0x0003540001307983 */ /* 0x000ea20000300800 */
[----:B-1----:R-:W-:Y:S01]  /*3d450*/  LOP3.LUT R3, R3, 0x1f, RZ, 0xc0, !PT ;  /* 0x0000001f03037812 */ /* 0x002fe200078ec0ff */
[----:B------:R-:W2:Y:S02]  /*3d460*/  LDL.LU R50, [R1+0x350] ;  /* 0x0003500001327983 */ /* 0x000ea40000300800 */
[----:B------:R-:W-:Y:S01]  /*3d470*/  @!P3 IMAD.MOV.U32 R31, RZ, RZ, R2 ;  /* 0x000000ffff1fb224 */ /* 0x000fe200078e0002 */
[----:B------:R-:W2:Y:S01]  /*3d480*/  LDL.LU R52, [R1+0x32c] ;  /* 0x00032c0001347983 */ /* 0x000ea20000300800 */
[----:B------:R-:W2:Y:S02]  /*3d490*/  LDL.LU R56, [R1+0x328] ;  /* 0x0003280001387983 */ /* 0x000ea40000300800 */
[----:B------:R-:W2:Y:S02]  /*3d4a0*/  LDL.LU R58, [R1+0x324] ;  /* 0x00032400013a7983 */ /* 0x000ea40000300800 */
[----:B------:R-:W2:Y:S02]  /*3d4b0*/  LDL.LU R60, [R1+0x320] ;  /* 0x00032000013c7983 */ /* 0x000ea40000300800 */
[----:B------:R-:W-:Y:S01]  /*3d4c0*/  IMAD.SHL.U32 R54, R3, 0x2, RZ ;  /* 0x0000000203367824 */ /* 0x000fe200078e00ff */
[----:B------:R-:W2:Y:S01]  /*3d4d0*/  LDL.LU R2, [R1+0x2fc] ;  /* 0x0002fc0001027983 */ /* 0x000ea20000300800 */
[----:B------:R-:W2:Y:S03]  /*3d4e0*/  LDL.LU R3, [R1+0x2f8] ;  /* 0x0002f80001037983 */ /* 0x000ea60000300800 */
[----:B------:R0:W2:Y:S04]  /*3d4f0*/  @!P3 LDG.E.U16 R61, [R30.64] ;  /* 0x000000041e3db981 */ /* 0x0000a8000c1e1500 */
[----:B0-----:R-:W2:Y:S01]  /*3d500*/  LDL.LU R31, [R1+0x868] ;  /* 0x00086800011f7983 */ /* 0x001ea20000300800 */
[----:B------:R-:W-:Y:S01]  /*3d510*/  LOP3.LUT R54, R54, 0x10, RZ, 0x3c, !PT ;  /* 0x0000001036367812 */ /* 0x000fe200078e3cff */
[----:B------:R-:W3:Y:S04]  /*3d520*/  LDL.LU R30, [R1+0x2f4] ;  /* 0x0002f400011e7983 */ /* 0x000ee80000300800 */
[----:B--2---:R0:W-:Y:S01]  /*3d530*/  STS.U16 [R54+0x1100], R31 ;  /* 0x0011001f36007388 */ /* 0x0041e20000000400 */
[----:B------:R1:W-:Y:S02]  /*3d540*/  STS.U16 [R54+0x1140], R0 ;  /* 0x0011400036007388 */ /* 0x0003e40000000400 */
[----:B------:R2:W-:Y:S02]  /*3d550*/  STS.U16 [R54+0x1180], R38 ;  /* 0x0011802636007388 */ /* 0x0005e40000000400 */
[----:B------:R3:W-:Y:S01]  /*3d560*/  STS.U16 [R54+0x11c0], R40 ;  /* 0x0011c02836007388 */ /* 0x0007e20000000400 */
[----:B------:R2:W-:Y:S01]  /*3d570*/  STS.U16 [R54+0x1540], R42 ;  /* 0x0015402a36007388 */ /* 0x0005e20000000400 */
[----:B------:R2:W-:Y:S03]  /*3d580*/  STS.U16 [R54+0x1500], R44 ;  /* 0x0015002c36007388 */ /* 0x0005e60000000400 */
[----:B0-----:R-:W4:Y:S01]  /*3d590*/  LDL.LU R31, [R1+0x2f0] ;  /* 0x0002f000011f7983 */ /* 0x001f220000300800 */
[----:B-1----:R-:W4:Y:S02]  /*3d5a0*/  LDL.LU R0, [R1+0x2cc] ;  /* 0x0002cc0001007983 */ /* 0x002f240000300800 */
[----:B--2---:R-:W2:Y:S01]  /*3d5b0*/  LDL.LU R38, [R1+0x2c8] ;  /* 0x0002c80001267983 */ /* 0x004ea20000300800 */
[----:B---3--:R-:W3:Y:S04]  /*3d5c0*/  LDL.LU R40, [R1+0x2c4] ;  /* 0x0002c40001287983 */ /* 0x008ee80000300800 */
[----:B------:R-:W3:Y:S04]  /*3d5d0*/  LDL.LU R42, [R1+0x2c0] ;  /* 0x0002c000012a7983 */ /* 0x000ee80000300800 */
[----:B------:R0:W-:Y:S01]  /*3d5e0*/  STS.U16 [R54+0x15c0], R15 ;  /* 0x0015c00f36007388 */ /* 0x0001e20000000400 */
[----:B------:R-:W3:Y:S02]  /*3d5f0*/  LDL.LU R44, [R1+0x29c] ;  /* 0x00029c00012c7983 */ /* 0x000ee40000300800 */
[----:B------:R1:W-:Y:S02]  /*3d600*/  STS.U16 [R54+0x1580], R14 ;  /* 0x0015800e36007388 */ /* 0x0003e40000000400 */
[----:B------:R1:W-:Y:S01]  /*3d610*/  STS.U16 [R54+0x1900], R13 ;  /* 0x0019000d36007388 */ /* 0x0003e20000000400 */
[----:B------:R1:W-:Y:S01]  /*3d620*/  STS.U16 [R54+0x1940], R12 ;  /* 0x0019400c36007388 */ /* 0x0003e20000000400 */
[----:B------:R1:W-:Y:S02]  /*3d630*/  STS.U16 [R54+0x1980], R11 ;  /* 0x0019800b36007388 */ /* 0x0003e40000000400 */
[----:B------:R1:W-:Y:S01]  /*3d640*/  STS.U16 [R54+0x19c0], R10 ;  /* 0x0019c00a36007388 */ /* 0x0003e20000000400 */
[----:B0-----:R-:W3:Y:S01]  /*3d650*/  LDL.LU R15, [R1+0x298] ;  /* 0x00029800010f7983 */ /* 0x001ee20000300800 */
[----:B-1----:R-:W3:Y:S03]  /*3d660*/  LDL.LU R14, [R1+0x294] ;  /* 0x00029400010e7983 */ /* 0x002ee60000300800 */
[----:B------:R-:W3:Y:S04]  /*3d670*/  LDL.LU R13, [R1+0x290] ;  /* 0x00029000010d7983 */ /* 0x000ee80000300800 */
[----:B------:R-:W3:Y:S01]  /*3d680*/  LDL.LU R12, [R1+0x26c] ;  /* 0x00026c00010c7983 */ /* 0x000ee20000300800 */
[----:B------:R-:W3:Y:S02]  /*3d690*/  LDL.LU R11, [R1+0x268] ;  /* 0x00026800010b7983 */ /* 0x000ee40000300800 */
[----:B------:R0:W-:Y:S02]  /*3d6a0*/  STS.U16 [R54+0x1d40], R9 ;  /* 0x001d400936007388 */ /* 0x0001e40000000400 */
[----:B------:R-:W3:Y:S01]  /*3d6b0*/  LDL.LU R10, [R1+0x264] ;  /* 0x00026400010a7983 */ /* 0x000ee20000300800 */
[----:B------:R1:W-:Y:S01]  /*3d6c0*/  STS.U16 [R54+0x1d00], R8 ;  /* 0x001d000836007388 */ /* 0x0003e20000000400 */
[----:B------:R1:W-:Y:S02]  /*3d6d0*/  STS.U16 [R54+0x1dc0], R7 ;  /* 0x001dc00736007388 */ /* 0x0003e40000000400 */
[----:B------:R1:W-:Y:S02]  /*3d6e0*/  STS.U16 [R54+0x1d80], R6 ;  /* 0x001d800636007388 */ /* 0x0003e40000000400 */
[----:B------:R1:W-:Y:S01]  /*3d6f0*/  STS.U16 [R54+0x2100], R5 ;  /* 0x0021000536007388 */ /* 0x0003e20000000400 */
[----:B------:R1:W-:Y:S04]  /*3d700*/  STS.U16 [R54+0x2140], R4 ;  /* 0x0021400436007388 */ /* 0x0003e80000000400 */
        /* <DEDUP_REMOVED lines=21> */
[----:B------:R1:W-:Y:S01]  /*3d860*/  STS.U16 [R54+0x29c0], R60 ;  /* 0x0029c03c36007388 */ /* 0x0003e20000000400 */
[----:B0-----:R-:W3:Y:S01]  /*3d870*/  LDL.LU R52, [R1+0x1d0] ;  /* 0x0001d00001347983 */ /* 0x001ee20000300800 */
[----:B-1----:R-:W3:Y:S02]  /*3d880*/  LDL.LU R56, [R1+0x1ac] ;  /* 0x0001ac0001387983 */ /* 0x002ee40000300800 */
[----:B------:R-:W3:Y:S01]  /*3d890*/  LDL.LU R58, [R1+0x1a8] ;  /* 0x0001a800013a7983 */ /* 0x000ee20000300800 */
[----:B------:R-:W3:Y:S01]  /*3d8a0*/  LDL.LU R60, [R1+0x1a4] ;  /* 0x0001a400013c7983 */ /* 0x000ee20000300800 */
[----:B------:R0:W-:Y:S02]  /*3d8b0*/  STS.U16 [R54+0x2d40], R2 ;  /* 0x002d400236007388 */ /* 0x0001e40000000400 */
[----:B------:R1:W-:Y:S02]  /*3d8c0*/  STS.U16 [R54+0x2d00], R3 ;  /* 0x002d000336007388 */ /* 0x0003e40000000400 */
[----:B------:R-:W-:Y:S01]  /*3d8d0*/  STS.U16 [R54+0x2dc0], R30 ;  /* 0x002dc01e36007388 */ /* 0x000fe20000000400 */
[----:B0-----:R-:W3:Y:S01]  /*3d8e0*/  LDL.LU R2, [R1+0x1a0] ;  /* 0x0001a00001027983 */ /* 0x001ee20000300800 */
[----:B-1----:R-:W3:Y:S03]  /*3d8f0*/  LDL.LU R3, [R1+0x17c] ;  /* 0x00017c0001037983 */ /* 0x002ee60000300800 */
[----:B----4-:R-:W-:Y:S01]  /*3d900*/  STS.U16 [R54+0x2d80], R31 ;  /* 0x002d801f36007388 */ /* 0x010fe20000000400 */
[----:B------:R-:W-:Y:S03]  /*3d910*/  STS.U16 [R54+0x3100], R0 ;  /* 0x0031000036007388 */ /* 0x000fe60000000400 */
[----:B--2---:R-:W-:Y:S01]  /*3d920*/  STS.U16 [R54+0x3140], R38 ;  /* 0x0031402636007388 */ /* 0x004fe20000000400 */
[----:B---3--:R-:W-:Y:S03]  /*3d930*/  STS.U16 [R54+0x3180], R40 ;  /* 0x0031802836007388 */ /* 0x008fe60000000400 */
[----:B------:R-:W-:Y:S01]  /*3d940*/  STS.U16 [R54+0x31c0], R42 ;  /* 0x0031c02a36007388 */ /* 0x000fe20000000400 */
[----:B------:R-:W-:Y:S03]  /*3d950*/  STS.U16 [R54+0x3540], R44 ;  /* 0x0035402c36007388 */ /* 0x000fe60000000400 */
[----:B------:R0:W-:Y:S01]  /*3d960*/  STS.U16 [R54+0x3500], R15 ;  /* 0x0035000f36007388 */ /* 0x0001e20000000400 */
[----:B------:R1:W-:Y:S02]  /*3d970*/  STS.U16 [R54+0x35c0], R14 ;  /* 0x0035c00e36007388 */ /* 0x0003e40000000400 */
[----:B------:R2:W-:Y:S01]  /*3d980*/  STS.U16 [R54+0x3580], R13 ;  /* 0x0035800d36007388 */ /* 0x0005e20000000400 */
[----:B------:R4:W-:Y:S01]  /*3d990*/  STS.U16 [R54+0x3900], R12 ;  /* 0x0039000c36007388 */ /* 0x0009e20000000400 */
[----:B------:R4:W-:Y:S02]  /*3d9a0*/  STS.U16 [R54+0x3940], R11 ;  /* 0x0039400b36007388 */ /* 0x0009e40000000400 */
[----:B------:R4:W-:Y:S01]  /*3d9b0*/  STS.U16 [R54+0x3980], R10 ;  /* 0x0039800a36007388 */ /* 0x0009e20000000400 */
[----:B0-----:R-:W3:Y:S01]  /*3d9c0*/  LDL.LU R15, [R1+0x178] ;  /* 0x00017800010f7983 */ /* 0x001ee20000300800 */
[----:B-1----:R-:W3:Y:S02]  /*3d9d0*/  LDL.LU R14, [R1+0x174] ;  /* 0x00017400010e7983 */ /* 0x002ee40000300800 */
[----:B--2---:R-:W2:Y:S01]  /*3d9e0*/  LDL.LU R13, [R1+0x170] ;  /* 0x00017000010d7983 */ /* 0x004ea20000300800 */
[----:B----4-:R-:W4:Y:S04]  /*3d9f0*/  LDL.LU R12, [R1+0x14c] ;  /* 0x00014c00010c7983 */ /* 0x010f280000300800 */
[----:B------:R0:W-:Y:S01]  /*3da00*/  STS.U16 [R54+0x39c0], R9 ;  /* 0x0039c00936007388 */ /* 0x0001e20000000400 */
[----:B------:R1:W-:Y:S02]  /*3da10*/  STS.U16 [R54+0x3d40], R8 ;  /* 0x003d400836007388 */ /* 0x0003e40000000400 */
[----:B------:R1:W-:Y:S02]  /*3da20*/  STS.U16 [R54+0x3d00], R7 ;  /* 0x003d000736007388 */ /* 0x0003e40000000400 */
[----:B------:R-:W4:Y:S01]  /*3da30*/  LDL.LU R11, [R1+0x148] ;  /* 0x00014800010b7983 */ /* 0x000f220000300800 */
[----:B------:R-:W4:Y:S04]  /*3da40*/  LDL.LU R10, [R1+0x144] ;  /* 0x00014400010a7983 */ /* 0x000f280000300800 */
[----:B------:R1:W-:Y:S01]  /*3da50*/  STS.U16 [R54+0x3dc0], R6 ;  /* 0x003dc00636007388 */ /* 0x0003e20000000400 */
[----:B------:R1:W-:Y:S02]  /*3da60*/  STS.U16 [R54+0x3d80], R5 ;  /* 0x003d800536007388 */ /* 0x0003e40000000400 */
[----:B------:R1:W-:Y:S01]  /*3da70*/  STS.U16 [R54+0x4100], R4 ;  /* 0x0041000436007388 */ /* 0x0003e20000000400 */
[----:B0-----:R-:W4:Y:S01]  /*3da80*/  LDL.LU R9, [R1+0x140] ;  /* 0x0001400001097983 */ /* 0x001f220000300800 */
[----:B-1----:R-:W4:Y:S02]  /*3da90*/  LDL.LU R8, [R1+0x11c] ;  /* 0x00011c0001087983 */ /* 0x002f240000300800 */
[----:B------:R-:W4:Y:S01]  /*3daa0*/  LDL.LU R7, [R1+0x118] ;  /* 0x0001180001077983 */ /* 0x000f220000300800 */
[----:B------:R-:W4:Y:S04]  /*3dab0*/  LDL.LU R6, [R1+0x114] ;  /* 0x0001140001067983 */ /* 0x000f280000300800 */
[----:B------:R0:W-:Y:S01]  /*3dac0*/  STS.U16 [R54+0x4140], R32 ;  /* 0x0041402036007388 */ /* 0x0001e20000000400 */
[----:B------:R1:W-:Y:S02]  /*3dad0*/  STS.U16 [R54+0x4180], R34 ;  /* 0x0041802236007388 */ /* 0x0003e40000000400 */
[----:B------:R1:W-:Y:S02]  /*3dae0*/  STS.U16 [R54+0x41c0], R36 ;  /* 0x0041c02436007388 */ /* 0x0003e40000000400 */
[----:B------:R-:W4:Y:S01]  /*3daf0*/  LDL.LU R5, [R1+0x110] ;  /* 0x0001100001057983 */ /* 0x000f220000300800 */
[----:B------:R-:W4:Y:S04]  /*3db00*/  LDL.LU R4, [R1+0xec] ;  /* 0x0000ec0001047983 */ /* 0x000f280000300800 */
[----:B------:R-:W-:Y:S01]  /*3db10*/  STS.U16 [R54+0x4540], R46 ;  /* 0x0045402e36007388 */ /* 0x000fe20000000400 */
[----:B------:R-:W-:Y:S02]  /*3db20*/  STS.U16 [R54+0x4500], R48 ;  /* 0x0045003036007388 */ /* 0x000fe40000000400 */
[----:B------:R-:W-:Y:S01]  /*3db30*/  STS.U16 [R54+0x45c0], R50 ;  /* 0x0045c03236007388 */ /* 0x000fe20000000400 */
[----:B0-----:R-:W4:Y:S01]  /*3db40*/  LDL.LU R32, [R1+0xe8] ;  /* 0x0000e80001207983 */ /* 0x001f220000300800 */
[----:B-1----:R-:W4:Y:S02]  /*3db50*/  LDL.LU R34, [R1+0xe4] ;  /* 0x0000e40001227983 */ /* 0x002f240000300800 */
[----:B------:R-:W4:Y:S01]  /*3db60*/  LDL.LU R36, [R1+0xe0] ;  /* 0x0000e00001247983 */ /* 0x000f220000300800 */
[----:B------:R-:W-:Y:S01]  /*3db70*/  STS.U16 [R54+0x4580], R52 ;  /* 0x0045803436007388 */ /* 0x000fe20000000400 */
[----:B------:R0:W-:Y:S02]  /*3db80*/  STS.U16 [R54+0x4900], R56 ;  /* 0x0049003836007388 */ /* 0x0001e40000000400 */
[----:B------:R1:W-:Y:S01]  /*3db90*/  STS.U16 [R54+0x4940], R58 ;  /* 0x0049403a36007388 */ /* 0x0003e20000000400 */
[----:B------:R1:W-:Y:S04]  /*3dba0*/  STS.U16 [R54+0x4980], R60 ;  /* 0x0049803c36007388 */ /* 0x0003e80000000400 */
[----:B0-----:R-:W4:Y:S01]  /*3dbb0*/  LDL.LU R56, [R1+0xbc] ;  /* 0x0000bc0001387983 */ /* 0x001f220000300800 */
[----:B-1----:R-:W4:Y:S02]  /*3dbc0*/  LDL.LU R58, [R1+0xb8] ;  /* 0x0000b800013a7983 */ /* 0x002f240000300800 */
        /* <DEDUP_REMOVED lines=10> */
[----:B------:R-:W4:Y:S04]  /*3dc70*/  LDL.LU R50, [R1+0x2c] ;  /* 0x00002c0001327983 */ /* 0x000f280000300800 */
[----:B------:R0:W-:Y:S01]  /*3dc80*/  STS.U16 [R54+0x49c0], R2 ;  /* 0x0049c00236007388 */ /* 0x0001e20000000400 */
[----:B------:R-:W4:Y:S02]  /*3dc90*/  LDL.LU R52, [R1+0x28] ;  /* 0x0000280001347983 */ /* 0x000f240000300800 */
[----:B------:R1:W-:Y:S01]  /*3dca0*/  STS.U16 [R54+0x4d40], R3 ;  /* 0x004d400336007388 */ /* 0x0003e20000000400 */
[----:B0-----:R-:W4:Y:S01]  /*3dcb0*/  LDL.LU R2, [R1+0x24] ;  /* 0x0000240001027983 */ /* 0x001f220000300800 */
[----:B-1----:R-:W4:Y:S03]  /*3dcc0*/  LDL.LU R3, [R1+0x20] ;  /* 0x0000200001037983 */ /* 0x002f260000300800 */
[----:B---3--:R0:W-:Y:S01]  /*3dcd0*/  STS.U16 [R54+0x4d00], R15 ;  /* 0x004d000f36007388 */ /* 0x0081e20000000400 */
[----:B------:R1:W-:Y:S02]  /*3dce0*/  STS.U16 [R54+0x4dc0], R14 ;  /* 0x004dc00e36007388 */ /* 0x0003e40000000400 */
[----:B--2---:R2:W-:Y:S01]  /*3dcf0*/  STS.U16 [R54+0x4d80], R13 ;  /* 0x004d800d36007388 */ /* 0x0045e20000000400 */
[----:B----4-:R3:W-:Y:S04]  /*3dd00*/  STS.U16 [R54+0x5100], R12 ;  /* 0x0051000c36007388 */ /* 0x0107e80000000400 */
[----:B0-----:R-:W4:Y:S01]  /*3dd10*/  LDL.LU R15, [R1+0x3ad0] ;  /* 0x003ad000010f7983 */ /* 0x001f220000300800 */
[----:B-1----:R-:W4:Y:S02]  /*3dd20*/  LDL.LU R14, [R1+0x3acc] ;  /* 0x003acc00010e7983 */ /* 0x002f240000300800 */
[----:B--2---:R-:W2:Y:S01]  /*3dd30*/  LDL.LU R13, [R1+0x3ac8] ;  /* 0x003ac800010d7983 */ /* 0x004ea20000300800 */
[----:B------:R0:W-:Y:S04]  /*3dd40*/  STS.U16 [R54+0x5140], R11 ;  /* 0x0051400b36007388 */ /* 0x0001e80000000400 */
[----:B---3--:R-:W3:Y:S01]  /*3dd50*/  LDL.LU R12, [R1+0x3ac4] ;  /* 0x003ac400010c7983 */ /* 0x008ee20000300800 */
[----:B------:R1:W-:Y:S02]  /*3dd60*/  STS.U16 [R54+0x5180], R10 ;  /* 0x0051800a36007388 */ /* 0x0003e40000000400 */
[----:B------:R1:W-:Y:S02]  /*3dd70*/  STS.U16 [R54+0x51c0], R9 ;  /* 0x0051c00936007388 */ /* 0x0003e40000000400 */
[----:B------:R1:W-:Y:S01]  /*3dd80*/  STS.U16 [R54+0x5540], R8 ;  /* 0x0055400836007388 */ /* 0x0003e20000000400 */
[----:B------:R1:W-:Y:S01]  /*3dd90*/  STS.U16 [R54+0x5500], R7 ;  /* 0x0055000736007388 */ /* 0x0003e20000000400 */
[----:B------:R1:W-:Y:S03]  /*3dda0*/  STS.U16 [R54+0x55c0], R6 ;  /* 0x0055c00636007388 */ /* 0x0003e60000000400 */
[----:B0-----:R-:W2:Y:S04]  /*3ddb0*/  LDL.LU R11, [R1+0x3ac0] ;  /* 0x003ac000010b7983 */ /* 0x001ea80000300800 */
[----:B-1----:R-:W2:Y:S01]  /*3ddc0*/  LDL.LU R10, [R1+0x3abc] ;  /* 0x003abc00010a7983 */ /* 0x002ea20000300800 */
[----:B------:R-:W2:Y:S03]  /*3ddd0*/  LDL.LU R9, [R1+0x3ab8] ;  /* 0x003ab80001097983 */ /* 0x000ea60000300800 */
[----:B------:R-:W2:Y:S01]  /*3dde0*/  LDL.LU R8, [R1+0x3ab4] ;  /* 0x003ab40001087983 */ /* 0x000ea20000300800 */
[----:B------:R-:W2:Y:S02]  /*3ddf0*/  LDL.LU R7, [R1+0x3ab0] ;  /* 0x003ab00001077983 */ /* 0x000ea40000300800 */
[----:B------:R-:W2:Y:S01]  /*3de00*/  LDL.LU R6, [R1+0x3aac] ;  /* 0x003aac0001067983 */ /* 0x000ea20000300800 */
[----:B------:R0:W-:Y:S01]  /*3de10*/  STS.U16 [R54+0x5580], R5 ;  /* 0x0055800536007388 */ /* 0x0001e20000000400 */
[----:B------:R1:W-:Y:S02]  /*3de20*/  STS.U16 [R54+0x5900], R4 ;  /* 0x0059000436007388 */ /* 0x0003e40000000400 */
[----:B------:R1:W-:Y:S02]  /*3de30*/  STS.U16 [R54+0x5940], R32 ;  /* 0x0059402036007388 */ /* 0x0003e40000000400 */
[----:B------:R1:W-:Y:S01]  /*3de40*/  STS.U16 [R54+0x5980], R34 ;  /* 0x0059802236007388 */ /* 0x0003e20000000400 */
[----:B------:R1:W-:Y:S04]  /*3de50*/  STS.U16 [R54+0x59c0], R36 ;  /* 0x0059c02436007388 */ /* 0x0003e80000000400 */
[----:B0-----:R-:W2:Y:S01]  /*3de60*/  LDL.LU R5, [R1+0x3aa8] ;  /* 0x003aa80001057983 */ /* 0x001ea20000300800 */
[----:B-1----:R-:W2:Y:S03]  /*3de70*/  LDL.LU R4, [R1+0x3aa4] ;  /* 0x003aa40001047983 */ /* 0x002ea60000300800 */
[----:B------:R-:W2:Y:S01]  /*3de80*/  LDL.LU R32, [R1+0x3aa0] ;  /* 0x003aa00001207983 */ /* 0x000ea20000300800 */
[----:B------:R-:W2:Y:S03]  /*3de90*/  LDL.LU R34, [R1+0x3a9c] ;  /* 0x003a9c0001227983 */ /* 0x000ea60000300800 */
[----:B------:R-:W2:Y:S04]  /*3dea0*/  LDL.LU R36, [R1+0x3a98] ;  /* 0x003a980001247983 */ /* 0x000ea80000300800 */
[----:B------:R0:W-:Y:S01]  /*3deb0*/  STS.U16 [R54+0x5d40], R56 ;  /* 0x005d403836007388 */ /* 0x0001e20000000400 */
[----:B------:R1:W-:Y:S02]  /*3dec0*/  STS.U16 [R54+0x5d00], R58 ;  /* 0x005d003a36007388 */ /* 0x0003e40000000400 */
[----:B------:R1:W-:Y:S01]  /*3ded0*/  STS.U16 [R54+0x5dc0], R60 ;  /* 0x005dc03c36007388 */ /* 0x0003e20000000400 */
[----:B0-----:R-:W2:Y:S01]  /*3dee0*/  LDL.LU R56, [R1+0x3a94] ;  /* 0x003a940001387983 */ /* 0x001ea20000300800 */
[----:B-1----:R-:W2:Y:S02]  /*3def0*/  LDL.LU R58, [R1+0x3a90] ;  /* 0x003a9000013a7983 */ /* 0x002ea40000300800 */
[----:B------:R-:W2:Y:S02]  /*3df00*/  LDL.LU R60, [R1+0x3a8c] ;  /* 0x003a8c00013c7983 */ /* 0x000ea40000300800 */
[----:B------:R-:W-:Y:S01]  /*3df10*/  STS.U16 [R54+0x5d80], R30 ;  /* 0x005d801e36007388 */ /* 0x000fe20000000400 */
[----:B------:R0:W-:Y:S01]  /*3df20*/  STS.U16 [R54+0x6100], R31 ;  /* 0x0061001f36007388 */ /* 0x0001e20000000400 */
[----:B------:R1:W-:Y:S02]  /*3df30*/  STS.U16 [R54+0x6140], R0 ;  /* 0x0061400036007388 */ /* 0x0003e40000000400 */
[----:B------:R1:W-:Y:S02]  /*3df40*/  STS.U16 [R54+0x6180], R38 ;  /* 0x0061802636007388 */ /* 0x0003e40000000400 */
[----:B------:R1:W-:Y:S01]  /*3df50*/  STS.U16 [R54+0x61c0], R40 ;  /* 0x0061c02836007388 */ /* 0x0003e20000000400 */
[----:B------:R1:W-:Y:S01]  /*3df60*/  STS.U16 [R54+0x6540], R42 ;  /* 0x0065402a36007388 */ /* 0x0003e20000000400 */
[----:B------:R1:W-:Y:S03]  /*3df70*/  STS.U16 [R54+0x6500], R44 ;  /* 0x0065002c36007388 */ /* 0x0003e60000000400 */
[----:B0-----:R-:W3:Y:S01]  /*3df80*/  LDL.LU R31, [R1+0x8e0] ;  /* 0x0008e000011f7983 */ /* 0x001ee20000300800 */
[----:B-1----:R-:W3:Y:S03]  /*3df90*/  LDL.LU R0, [R1+0x8dc] ;  /* 0x0008dc0001007983 */ /* 0x002ee60000300800 */
[----:B------:R-:W3:Y:S01]  /*3dfa0*/  LDL.LU R38, [R1+0x8c8] ;  /* 0x0008c80001267983 */ /* 0x000ee20000300800 */
[----:B------:R-:W3:Y:S03]  /*3dfb0*/  LDL.LU R40, [R1+0x8c4] ;  /* 0x0008c40001287983 */ /* 0x000ee60000300800 */
        /* <DEDUP_REMOVED lines=13> */
[----:B------:R-:W3:Y:S01]  /*3e090*/  LDL.LU R3, [R1+0x884] ;  /* 0x0008840001037983 */ /* 0x000ee20000300800 */
[----:B------:R-:W0:Y:S04]  /*3e0a0*/  S2R R30, SR_TID.X ;  /* 0x00000000001e7919 */ /* 0x000e280000002100 */
[----:B--2---:R1:W-:Y:S01]  /*3e0b0*/  STS.U16 [R54+0x6d40], R60 ;  /* 0x006d403c36007388 */ /* 0x0043e20000000400 */
[----:B------:R2:W-:Y:S02]  /*3e0c0*/  STS.U16 [R54+0x6d00], R58 ;  /* 0x006d003a36007388 */ /* 0x0005e40000000400 */
[----:B------:R0:W-:Y:S01]  /*3e0d0*/  STS.U16 [R54+0x6dc0], R56 ;  /* 0x006dc03836007388 */ /* 0x0001e20000000400 */
[----:B-1----:R-:W3:Y:S01]  /*3e0e0*/  LDL.LU R60, [R1+0x8e4] ;  /* 0x0008e400013c7983 */ /* 0x002ee20000300800 */
[----:B--2---:R-:W2:Y:S02]  /*3e0f0*/  LDL.LU R58, [R1+0x8e8] ;  /* 0x0008e800013a7983 */ /* 0x004ea40000300800 */
[----:B0-----:R-:W2:Y:S01]  /*3e100*/  LDL.LU R54, [R1+0x3a88] ;  /* 0x003a880001367983 */ /* 0x001ea20000300800 */
[----:B------:R-:W-:-:S05]  /*3e110*/  LOP3.LUT R30, R30, 0x1f, RZ, 0xc0, !PT ;  /* 0x0000001f1e1e7812 */ /* 0x000fca00078ec0ff */
[----:B------:R-:W-:Y:S02]  /*3e120*/  IMAD.SHL.U32 R56, R30, 0x2, RZ ;  /* 0x000000021e387824 */ /* 0x000fe400078e00ff */
[----:B------:R-:W0:Y:S03]  /*3e130*/  S2R R30, SR_TID.X ;  /* 0x00000000001e7919 */ /* 0x000e260000002100 */
[----:B------:R-:W-:Y:S02]  /*3e140*/  LOP3.LUT R56, R56, 0x10, RZ, 0x3c, !PT ;  /* 0x0000001038387812 */ /* 0x000fe400078e3cff */
[----:B0-----:R-:W-:-:S03]  /*3e150*/  LOP3.LUT R30, R30, 0x1f, RZ, 0xc0, !PT ;  /* 0x0000001f1e1e7812 */ /* 0x001fc600078ec0ff */
[----:B--2---:R-:W-:Y:S01]  /*3e160*/  STS.U16 [R56+0x6d80], R54 ;  /* 0x006d803638007388 */ /* 0x004fe20000000400 */
[----:B------:R-:W-:Y:S02]  /*3e170*/  STS.U16 [R56+0x7100], R36 ;  /* 0x0071002438007388 */ /* 0x000fe40000000400 */
[----:B------:R-:W-:Y:S02]  /*3e180*/  STS.U16 [R56+0x7140], R34 ;  /* 0x0071402238007388 */ /* 0x000fe40000000400 */
[----:B------:R-:W-:Y:S01]  /*3e190*/  STS.U16 [R56+0x7180], R32 ;  /* 0x0071802038007388 */ /* 0x000fe20000000400 */
[----:B------:R-:W-:Y:S01]  /*3e1a0*/  STS.U16 [R56+0x71c0], R4 ;  /* 0x0071c00438007388 */ /* 0x000fe20000000400 */
[----:B------:R-:W-:Y:S02]  /*3e1b0*/  STS.U16 [R56+0x7540], R5 ;  /* 0x0075400538007388 */ /* 0x000fe40000000400 */
[----:B------:R-:W-:Y:S02]  /*3e1c0*/  STS.U16 [R56+0x7500], R6 ;  /* 0x0075000638007388 */ /* 0x000fe40000000400 */
[----:B------:R-:W-:Y:S01]  /*3e1d0*/  STS.U16 [R56+0x75c0], R7 ;  /* 0x0075c00738007388 */ /* 0x000fe20000000400 */
[----:B------:R0:W-:Y:S01]  /*3e1e0*/  STS.U16 [R56+0x7580], R8 ;  /* 0x0075800838007388 */ /* 0x0001e20000000400 */
[----:B------:R-:W-:Y:S02]  /*3e1f0*/  STS.U16 [R56+0x7900], R9 ;  /* 0x0079000938007388 */ /* 0x000fe40000000400 */
[----:B------:R-:W-:Y:S02]  /*3e200*/  STS.U16 [R56+0x7940], R10 ;  /* 0x0079400a38007388 */ /* 0x000fe40000000400 */
[----:B------:R-:W-:Y:S01]  /*3e210*/  STS.U16 [R56+0x7980], R11 ;  /* 0x0079800b38007388 */ /* 0x000fe20000000400 */
[----:B---3--:R-:W-:Y:S01]  /*3e220*/  STS.U16 [R56+0x79c0], R12 ;  /* 0x0079c00c38007388 */ /* 0x008fe20000000400 */
[----:B------:R-:W-:Y:S02]  /*3e230*/  STS.U16 [R56+0x7d40], R13 ;  /* 0x007d400d38007388 */ /* 0x000fe40000000400 */
[----:B----4-:R-:W-:Y:S02]  /*3e240*/  STS.U16 [R56+0x7d00], R14 ;  /* 0x007d000e38007388 */ /* 0x010fe40000000400 */
[----:B------:R-:W-:Y:S01]  /*3e250*/  STS.U16 [R56+0x7dc0], R15 ;  /* 0x007dc00f38007388 */ /* 0x000fe20000000400 */
[----:B------:R1:W-:Y:S01]  /*3e260*/  STS.U16 [R56+0x7d80], R16 ;  /* 0x007d801038007388 */ /* 0x0003e20000000400 */
[----:B0-----:R-:W-:-:S03]  /*3e270*/  IMAD.SHL.U32 R8, R30, 0x2, RZ ;  /* 0x000000021e087824 */ /* 0x001fc600078e00ff */
[----:B-1----:R-:W2:Y:S01]  /*3e280*/  LDL.LU R16, [R1+0x880] ;  /* 0x0008800001107983 */ /* 0x002ea20000300800 */
        /* <DEDUP_REMOVED lines=10> */
[----:B------:R-:W-:Y:S01]  /*3e330*/  LOP3.LUT R8, R8, 0x20, RZ, 0x3c, !PT ;  /* 0x0000002008087812 */ /* 0x000fe200078e3cff */
[----:B------:R-:W4:Y:S01]  /*3e340*/  LDL.LU R4, [R1+0x7f4] ;  /* 0x0007f40001047983 */ /* 0x000f220000300800 */
[----:B------:R-:W4:Y:S02]  /*3e350*/  LDL.LU R32, [R1+0x7f0] ;  /* 0x0007f00001207983 */ /* 0x000f240000300800 */
[----:B------:R-:W4:Y:S02]  /*3e360*/  LDL.LU R34, [R1+0x5fc] ;  /* 0x0005fc0001227983 */ /* 0x000f240000300800 */
[----:B------:R-:W4:Y:S01]  /*3e370*/  LDL.LU R36, [R1+0x3ac] ;  /* 0x0003ac0001247983 */ /* 0x000f220000300800 */
[----:B------:R-:W4:Y:S04]  /*3e380*/  LDL.LU R54, [R1+0x3a8] ;  /* 0x0003a80001367983 */ /* 0x000f280000300800 */
        /* <DEDUP_REMOVED lines=29> */
[----:B--2---:R0:W-:Y:S01]  /*3e560*/  STS.U16 [R8+0xec0], R16 ;  /* 0x000ec01008007388 */ /* 0x0041e20000000400 */
[----:B---3--:R1:W-:Y:S02]  /*3e570*/  STS.U16 [R8+0xe80], R15 ;  /* 0x000e800f08007388 */ /* 0x0083e40000000400 */
[----:B----4-:R2:W-:Y:S01]  /*3e580*/  STS.U16 [R8+0x1200], R14 ;  /* 0x0012000e08007388 */ /* 0x0105e20000000400 */
[----:B------:R3:W-:Y:S04]  /*3e590*/  STS.U16 [R8+0x1240], R13 ;  /* 0x0012400d08007388 */ /* 0x0007e80000000400 */
[----:B------:R3:W-:Y:S01]  /*3e5a0*/  STS.U16 [R8+0x1280], R12 ;  /* 0x0012800c08007388 */ /* 0x0007e20000000400 */
[----:B------:R3:W-:Y:S03]  /*3e5b0*/  STS.U16 [R8+0x12c0], R11 ;  /* 0x0012c00b08007388 */ /* 0x0007e60000000400 */
[----:B0-----:R-:W4:Y:S01]  /*3e5c0*/  LDL.LU R16, [R1+0x2e8] ;  /* 0x0002e80001107983 */ /* 0x001f220000300800 */
[----:B-1----:R-:W4:Y:S03]  /*3e5d0*/  LDL.LU R15, [R1+0x2e4] ;  /* 0x0002e400010f7983 */ /* 0x002f260000300800 */
[----:B--2---:R-:W2:Y:S01]  /*3e5e0*/  LDL.LU R14, [R1+0x2e0] ;  /* 0x0002e000010e7983 */ /* 0x004ea20000300800 */
[----:B---3--:R-:W3:Y:S03]  /*3e5f0*/  LDL.LU R13, [R1+0x2bc] ;  /* 0x0002bc00010d7983 */ /* 0x008ee60000300800 */
        /* <DEDUP_REMOVED lines=51> */
[----:B0-----:R-:W3:Y:S04]  /*3e930*/  LDL.LU R3, [R1+0x190] ;  /* 0x0001900001037983 */ /* 0x001ee80000300800 */
[----:B----4-:R-:W-:Y:S01]  /*3e940*/  STS.U16 [R8+0x2e00], R16 ;  /* 0x002e001008007388 */ /* 0x010fe20000000400 */
[----:B------:R-:W-:Y:S03]  /*3e950*/  STS.U16 [R8+0x2ec0], R15 ;  /* 0x002ec00f08007388 */ /* 0x000fe60000000400 */
[----:B--2---:R-:W-:Y:S01]  /*3e960*/  STS.U16 [R8+0x2e80], R14 ;  /* 0x002e800e08007388 */ /* 0x004fe20000000400 */
[----:B---3--:R-:W-:Y:S03]  /*3e970*/  STS.U16 [R8+0x3200], R13 ;  /* 0x0032000d08007388 */ /* 0x008fe60000000400 */
[----:B------:R-:W-:Y:S01]  /*3e980*/  STS.U16 [R8+0x3240], R12 ;  /* 0x0032400c08007388 */ /* 0x000fe20000000400 */
[----:B------:R-:W-:Y:S03]  /*3e990*/  STS.U16 [R8+0x3280], R11 ;  /* 0x0032800b08007388 */ /* 0x000fe60000000400 */
[----:B------:R-:W-:Y:S01]  /*3e9a0*/  STS.U16 [R8+0x32c0], R10 ;  /* 0x0032c00a08007388 */ /* 0x000fe20000000400 */
[----:B------:R-:W-:Y:S02]  /*3e9b0*/  STS.U16 [R8+0x3640], R9 ;  /* 0x0036400908007388 */ /* 0x000fe40000000400 */
[----:B------:R-:W-:Y:S01]  /*3e9c0*/  STS.U16 [R8+0x3600], R7 ;  /* 0x0036000708007388 */ /* 0x000fe20000000400 */
        /* <DEDUP_REMOVED lines=12> */
[----:B------:R0:W-:Y:S01]  /*3ea90*/  STS.U16 [R8+0x4280], R38 ;  /* 0x0042802608007388 */ /* 0x0001e20000000400 */
[----:B------:R1:W-:Y:S02]  /*3eaa0*/  STS.U16 [R8+0x42c0], R40 ;  /* 0x0042c02808007388 */ /* 0x0003e40000000400 */
[----:B------:R2:W-:Y:S01]  /*3eab0*/  STS.U16 [R8+0x4640], R42 ;  /* 0x0046402a08007388 */ /* 0x0005e20000000400 */
[----:B0-----:R-:W3:Y:S01]  /*3eac0*/  LDL.LU R38, [R1+0x16c] ;  /* 0x00016c0001267983 */ /* 0x001ee20000300800 */
[----:B-1----:R-:W4:Y:S03]  /*3ead0*/  LDL.LU R40, [R1+0x168] ;  /* 0x0001680001287983 */ /* 0x002f260000300800 */
[----:B------:R0:W-:Y:S01]  /*3eae0*/  STS.U16 [R8+0x4600], R44 ;  /* 0x0046002c08007388 */ /* 0x0001e20000000400 */
[----:B--2---:R-:W2:Y:S02]  /*3eaf0*/  LDL.LU R42, [R1+0x164] ;  /* 0x00016400012a7983 */ /* 0x004ea40000300800 */
[----:B------:R1:W-:Y:S02]  /*3eb00*/  STS.U16 [R8+0x46c0], R46 ;  /* 0x0046c02e08007388 */ /* 0x0003e40000000400 */
[----:B------:R1:W-:Y:S01]  /*3eb10*/  STS.U16 [R8+0x4680], R48 ;  /* 0x0046803008007388 */ /* 0x0003e20000000400 */
[----:B------:R1:W-:Y:S01]  /*3eb20*/  STS.U16 [R8+0x4a00], R50 ;  /* 0x004a003208007388 */ /* 0x0003e20000000400 */
[----:B------:R1:W-:Y:S02]  /*3eb30*/  STS.U16 [R8+0x4a40], R52 ;  /* 0x004a403408007388 */ /* 0x0003e40000000400 */
[----:B------:R1:W-:Y:S01]  /*3eb40*/  STS.U16 [R8+0x4a80], R2 ;  /* 0x004a800208007388 */ /* 0x0003e20000000400 */
[----:B0-----:R-:W2:Y:S01]  /*3eb50*/  LDL.LU R44, [R1+0x160] ;  /* 0x00016000012c7983 */ /* 0x001ea20000300800 */
[----:B-1----:R-:W2:Y:S03]  /*3eb60*/  LDL.LU R46, [R1+0x13c] ;  /* 0x00013c00012e7983 */ /* 0x002ea60000300800 */
[----:B------:R-:W2:Y:S04]  /*3eb70*/  LDL.LU R48, [R1+0x138] ;  /* 0x0001380001307983 */ /* 0x000ea80000300800 */
[----:B------:R-:W2:Y:S01]  /*3eb80*/  LDL.LU R50, [R1+0x134] ;  /* 0x0001340001327983 */ /* 0x000ea20000300800 */
[----:B------:R-:W2:Y:S03]  /*3eb90*/  LDL.LU R52, [R1+0x130] ;  /* 0x0001300001347983 */ /* 0x000ea60000300800 */
[----:B------:R0:W-:Y:S01]  /*3eba0*/  STS.U16 [R8+0x4ac0], R3 ;  /* 0x004ac00308007388 */ /* 0x0001e20000000400 */
[----:B------:R-:W2:Y:S03]  /*3ebb0*/  LDL.LU R2, [R1+0x10c] ;  /* 0x00010c0001027983 */ /* 0x000ea60000300800 */
        /* <DEDUP_REMOVED lines=22> */
[----:B---3--:R0:W-:Y:S01]  /*3ed20*/  STS.U16 [R8+0x4e40], R38 ;  /* 0x004e402608007388 */ /* 0x0081e20000000400 */
[----:B----4-:R1:W-:Y:S02]  /*3ed30*/  STS.U16 [R8+0x4e00], R40 ;  /* 0x004e002808007388 */ /* 0x0103e40000000400 */
[----:B--2---:R2:W-:Y:S01]  /*3ed40*/  STS.U16 [R8+0x4ec0], R42 ;  /* 0x004ec02a08007388 */ /* 0x0045e20000000400 */
[----:B0-----:R-:W3:Y:S01]  /*3ed50*/  LDL.LU R38, [R1+0x3a84] ;  /* 0x003a840001267983 */ /* 0x001ee20000300800 */
[----:B-1----:R-:W4:Y:S03]  /*3ed60*/  LDL.LU R40, [R1+0x3a80] ;  /* 0x003a800001287983 */ /* 0x002f260000300800 */
[----:B--2---:R-:W2:Y:S04]  /*3ed70*/  LDL.LU R42, [R1+0x3a7c] ;  /* 0x003a7c00012a7983 */ /* 0x004ea80000300800 */
        /* <DEDUP_REMOVED lines=12> */
[----:B------:R0:W-:Y:S04]  /*3ee40*/  STS.U16 [R8+0x5600], R3 ;  /* 0x0056000308007388 */ /* 0x0001e80000000400 */
        /* <DEDUP_REMOVED lines=21> */
[----:B------:R-:W-:Y:S03]  /*3efa0*/  STS.U16 [R8+0x6a80], R0 ;  /* 0x006a800008007388 */ /* 0x000fe60000000400 */
[----:B--2---:R0:W-:Y:S04]  /*3efb0*/  STS.U16 [R8+0x6ac0], R3 ;  /* 0x006ac00308007388 */ /* 0x0041e80000000400 */
[----:B0-----:R-:W2:Y:S01]  /*3efc0*/  LDL.LU R3, [R1+0x3a5c] ;  /* 0x003a5c0001037983 */ /* 0x001ea20000300800 */
[----:B------:R-:W2:Y:S02]  /*3efd0*/  LDL.LU R7, [R1+0x8d8] ;  /* 0x0008d80001077983 */ /* 0x000ea40000300800 */
[----:B------:R-:W3:Y:S02]  /*3efe0*/  LDL.LU R6, [R1+0x8d4] ;  /* 0x0008d40001067983 */ /* 0x000ee40000300800 */
        /* <DEDUP_REMOVED lines=10> */
[----:B------:R-:W4:Y:S03]  /*3f090*/  LDL.LU R0, [R1+0x878] ;  /* 0x0008780001007983 */ /* 0x000f260000300800 */
        /* <DEDUP_REMOVED lines=11> */
[----:B------:R-:W-:Y:S01]  /*3f150*/  IMAD.SHL.U32 R30, R30, 0x2, RZ ;  /* 0x000000021e1e7824 */ /* 0x000fe200078e00ff */
[----:B------:R-:W-:Y:S01]  /*3f160*/  STS.U16 [R8+0x7680], R26 ;  /* 0x0076801a08007388 */ /* 0x000fe20000000400 */
[----:B------:R-:W-:Y:S02]  /*3f170*/  STS.U16 [R8+0x7a00], R27 ;  /* 0x007a001b08007388 */ /* 0x000fe40000000400 */
[----:B------:R-:W-:Y:S02]  /*3f180*/  STS.U16 [R8+0x7a40], R28 ;  /* 0x007a401c08007388 */ /* 0x000fe40000000400 */
[----:B------:R-:W-:Y:S01]  /*3f190*/  STS.U16 [R8+0x7a80], R29 ;  /* 0x007a801d08007388 */ /* 0x000fe20000000400 */
[----:B------:R-:W-:Y:S01]  /*3f1a0*/  STS.U16 [R8+0x7ac0], R33 ;  /* 0x007ac02108007388 */ /* 0x000fe20000000400 */
[----:B------:R-:W-:Y:S01]  /*3f1b0*/  LOP3.LUT R30, R30, 0x30, RZ, 0x3c, !PT ;  /* 0x000000301e1e7812 */ /* 0x000fe200078e3cff */
[----:B------:R-:W-:Y:S02]  /*3f1c0*/  STS.U16 [R8+0x7e40], R35 ;  /* 0x007e402308007388 */ /* 0x000fe40000000400 */
[----:B------:R-:W-:Y:S01]  /*3f1d0*/  STS.U16 [R8+0x7e00], R37 ;  /* 0x007e002508007388 */ /* 0x000fe20000000400 */
[----:B------:R-:W-:Y:S01]  /*3f1e0*/  STS.U16 [R8+0x7ec0], R39 ;  /* 0x007ec02708007388 */ /* 0x000fe20000000400 */
[----:B------:R-:W-:Y:S03]  /*3f1f0*/  STS.U16 [R8+0x7e80], R41 ;  /* 0x007e802908007388 */ /* 0x000fe60000000400 */
[----:B--2---:R-:W-:Y:S01]  /*3f200*/  STS.U16 [R30+0x300], R7 ;  /* 0x000300071e007388 */ /* 0x004fe20000000400 */
[----:B---3--:R-:W-:Y:S02]  /*3f210*/  STS.U16 [R30+0x340], R6 ;  /* 0x000340061e007388 */ /* 0x008fe40000000400 */
[----:B----4-:R-:W-:Y:S01]  /*3f220*/  STS.U16 [R30+0x380], R5 ;  /* 0x000380051e007388 */ /* 0x010fe20000000400 */
[----:B------:R0:W-:Y:S04]  /*3f230*/  STS.U16 [R30+0x3c0], R58 ;  /* 0x0003c03a1e007388 */ /* 0x0001e80000000400 */
[----:B------:R1:W-:Y:S01]  /*3f240*/  STS.U16 [R30+0x740], R60 ;  /* 0x0007403c1e007388 */ /* 0x0003e20000000400 */
[----:B------:R-:W-:Y:S02]  /*3f250*/  STS.U16 [R30+0x700], R4 ;  /* 0x000700041e007388 */ /* 0x000fe40000000400 */
[----:B------:R2:W-:Y:S02]  /*3f260*/  STS.U16 [R30+0x7c0], R36 ;  /* 0x0007c0241e007388 */ /* 0x0005e40000000400 */
[----:B------:R3:W-:Y:S01]  /*3f270*/  STS.U16 [R30+0x780], R54 ;  /* 0x000780361e007388 */ /* 0x0007e20000000400 */
[----:B------:R3:W-:Y:S04]  /*3f280*/  STS.U16 [R30+0xb00], R31 ;  /* 0x000b001f1e007388 */ /* 0x0007e80000000400 */
[----:B0-----:R-:W4:Y:S01]  /*3f290*/  LDL.LU R58, [R1+0x874] ;  /* 0x00087400013a7983 */ /* 0x001f220000300800 */
[----:B-1----:R-:W4:Y:S02]  /*3f2a0*/  LDL.LU R60, [R1+0x870] ;  /* 0x00087000013c7983 */ /* 0x002f240000300800 */
[----:B--2---:R-:W2:Y:S01]  /*3f2b0*/  LDL.LU R36, [R1+0x86c] ;  /* 0x00086c0001247983 */ /* 0x004ea20000300800 */
[----:B---3--:R-:W3:Y:S01]  /*3f2c0*/  LDL.LU R54, [R1+0x848] ;  /* 0x0008480001367983 */ /* 0x008ee20000300800 */
[----:B------:R-:W3:Y:S02]  /*3f2d0*/  LDL.LU R31, [R1+0x844] ;  /* 0x00084400011f7983 */ /* 0x000ee40000300800 */
[----:B------:R-:W3:Y:S02]  /*3f2e0*/  LDL.LU R46, [R1+0x840] ;  /* 0x00084000012e7983 */ /* 0x000ee40000300800 */
[----:B------:R-:W3:Y:S01]  /*3f2f0*/  LDL.LU R48, [R1+0x83c] ;  /* 0x00083c0001307983 */ /* 0x000ee20000300800 */
[----:B------:R-:W3:Y:S01]  /*3f300*/  LDL.LU R50, [R1+0x818] ;  /* 0x0008180001327983 */ /* 0x000ee20000300800 */
        /* <DEDUP_REMOVED lines=9> */
[----:B------:R-:W3:Y:S01]  /*3f3a0*/  LDL.LU R8, [R1+0x394] ;  /* 0x0003940001087983 */ /* 0x000ee20000300800 */
[----:B------:R-:W-:Y:S01]  /*3f3b0*/  STS.U16 [R30+0xb40], R32 ;  /* 0x000b40201e007388 */ /* 0x000fe20000000400 */
[----:B------:R-:W3:Y:S02]  /*3f3c0*/  LDL.LU R7, [R1+0x390] ;  /* 0x0003900001077983 */ /* 0x000ee40000300800 */
[----:B------:R-:W-:Y:S02]  /*3f3d0*/  STS.U16 [R30+0xb80], R34 ;  /* 0x000b80221e007388 */ /* 0x000fe40000000400 */
[----:B------:R-:W3:Y:S01]  /*3f3e0*/  LDL.LU R6, [R1+0x36c] ;  /* 0x00036c0001067983 */ /* 0x000ee20000300800 */
[----:B------:R0:W-:Y:S04]  /*3f3f0*/  STS.U16 [R30+0xbc0], R56 ;  /* 0x000bc0381e007388 */ /* 0x0001e80000000400 */
[----:B------:R-:W3:Y:S01]  /*3f400*/  LDL.LU R5, [R1+0x368] ;  /* 0x0003680001057983 */ /* 0x000ee20000300800 */
[----:B------:R1:W-:Y:S03]  /*3f410*/  STS.U16 [R30+0xf40], R0 ;  /* 0x000f40001e007388 */ /* 0x0003e60000000400 */
[----:B0-----:R-:W3:Y:S01]  /*3f420*/  LDL.LU R56, [R1+0x364] ;  /* 0x0003640001387983 */ /* 0x001ee20000300800 */
[----:B-1----:R-:W3:Y:S02]  /*3f430*/  LDL.LU R0, [R1+0x360] ;  /* 0x0003600001007983 */ /* 0x002ee40000300800 */
[----:B------:R-:W3:Y:S02]  /*3f440*/  LDL.LU R4, [R1+0x33c] ;  /* 0x00033c0001047983 */ /* 0x000ee40000300800 */
[----:B------:R-:W3:Y:S01]  /*3f450*/  LDL.LU R34, [R1+0x338] ;  /* 0x0003380001227983 */ /* 0x000ee20000300800 */
[----:B----4-:R0:W-:Y:S01]  /*3f460*/  STS.U16 [R30+0xf00], R58 ;  /* 0x000f003a1e007388 */ /* 0x0101e20000000400 */
[----:B------:R1:W-:Y:S02]  /*3f470*/  STS.U16 [R30+0xfc0], R60 ;  /* 0x000fc03c1e007388 */ /* 0x0003e40000000400 */
[----:B--2---:R2:W-:Y:S01]  /*3f480*/  STS.U16 [R30+0xf80], R36 ;  /* 0x000f80241e007388 */ /* 0x0045e20000000400 */
[----:B---3--:R2:W-:Y:S01]  /*3f490*/  STS.U16 [R30+0x1300], R54 ;  /* 0x001300361e007388 */ /* 0x0085e20000000400 */
[----:B------:R4:W-:Y:S03]  /*3f4a0*/  STS.U16 [R30+0x1340], R31 ;  /* 0x0013401f1e007388 */ /* 0x0009e60000000400 */
[----:B0-----:R-:W3:Y:S01]  /*3f4b0*/  LDL.LU R58, [R1+0x334] ;  /* 0x00033400013a7983 */ /* 0x001ee20000300800 */
[----:B-1----:R-:W3:Y:S02]  /*3f4c0*/  LDL.LU R60, [R1+0x330] ;  /* 0x00033000013c7983 */ /* 0x002ee40000300800 */
        /* <DEDUP_REMOVED lines=10> */
[----:B------:R-:W3:Y:S04]  /*3f570*/  LDL.LU R32, [R1+0x30c] ;  /* 0x00030c0001207983 */ /* 0x000ee80000300800 */
[----:B------:R-:W-:Y:S01]  /*3f580*/  STS.U16 [R30+0x1f40], R10 ;  /* 0x001f400a1e007388 */ /* 0x000fe20000000400 */
[----:B--2---:R-:W2:Y:S02]  /*3f590*/  LDL.LU R36, [R1+0x308] ;  /* 0x0003080001247983 */ /* 0x004ea40000300800 */
[----:B------:R-:W-:Y:S02]  /*3f5a0*/  STS.U16 [R30+0x1f00], R9 ;  /* 0x001f00091e007388 */ /* 0x000fe40000000400 */
[----:B------:R-:W2:Y:S01]  /*3f5b0*/  LDL.LU R54, [R1+0x304] ;  /* 0x0003040001367983 */ /* 0x000ea20000300800 */
[----:B------:R-:W-:Y:S04]  /*3f5c0*/  STS.U16 [R30+0x1fc0], R8 ;  /* 0x001fc0081e007388 */ /* 0x000fe80000000400 */
[----:B----4-:R-:W4:Y:S01]  /*3f5d0*/  LDL.LU R31, [R1+0x300] ;  /* 0x00030000011f7983 */ /* 0x010f220000300800 */
[----:B------:R-:W-:Y:S02]  /*3f5e0*/  STS.U16 [R30+0x1f80], R7 ;  /* 0x001f80071e007388 */ /* 0x000fe40000000400 */
[----:B------:R-:W-:Y:S02]  /*3f5f0*/  STS.U16 [R30+0x2300], R6 ;  /* 0x002300061e007388 */ /* 0x000fe40000000400 */
[----:B------:R-:W-:Y:S01]  /*3f600*/  STS.U16 [R30+0x2340], R5 ;  /* 0x002340051e007388 */ /* 0x000fe20000000400 */
[----:B------:R0:W-:Y:S01]  /*3f610*/  STS.U16 [R30+0x2380], R56 ;  /* 0x002380381e007388 */ /* 0x0001e20000000400 */
[----:B------:R1:W-:Y:S03]  /*3f620*/  STS.U16 [R30+0x23c0], R0 ;  /* 0x0023c0001e007388 */ /* 0x0003e60000000400 */
[----:B0-----:R-:W4:Y:S01]  /*3f630*/  LDL.LU R56, [R1+0x2dc] ;  /* 0x0002dc0001387983 */ /* 0x001f220000300800 */
[----:B-1----:R-:W4:Y:S02]  /*3f640*/  LDL.LU R0, [R1+0x2d8] ;  /* 0x0002d80001007983 */ /* 0x002f240000300800 */
[----:B------:R-:W-:Y:S02]  /*3f650*/  STS.U16 [R30+0x2740], R4 ;  /* 0x002740041e007388 */ /* 0x000fe40000000400 */
[----:B------:R0:W-:Y:S02]  /*3f660*/  STS.U16 [R30+0x2700], R34 ;  /* 0x002700221e007388 */ /* 0x0001e40000000400 */
[----:B0-----:R-:W4:Y:S04]  /*3f670*/  LDL.LU R34, [R1+0x2d4] ;  /* 0x0002d40001227983 */ /* 0x001f280000300800 */
[----:B---3--:R0:W-:Y:S01]  /*3f680*/  STS.U16 [R30+0x27c0], R58 ;  /* 0x0027c03a1e007388 */ /* 0x0081e20000000400 */
[----:B------:R1:W-:Y:S03]  /*3f690*/  STS.U16 [R30+0x2780], R60 ;  /* 0x0027803c1e007388 */ /* 0x0003e60000000400 */
[----:B0-----:R-:W3:Y:S01]  /*3f6a0*/  LDL.LU R58, [R1+0x2d0] ;  /* 0x0002d000013a7983 */ /* 0x001ee20000300800 */
[----:B-1----:R-:W3:Y:S02]  /*3f6b0*/  LDL.LU R60, [R1+0x2ac] ;  /* 0x0002ac00013c7983 */ /* 0x002ee40000300800 */
        /* <DEDUP_REMOVED lines=15> */
[----:B--2---:R0:W-:Y:S02]  /*3f7b0*/  STS.U16 [R30+0x2b40], R36 ;  /* 0x002b40241e007388 */ /* 0x0041e40000000400 */
[----:B------:R-:W2:Y:S01]  /*3f7c0*/  LDL.LU R6, [R1+0x210] ;  /* 0x0002100001067983 */ /* 0x000ea20000300800 */
[----:B------:R-:W-:Y:S04]  /*3f7d0*/  STS.U16 [R30+0x2b80], R54 ;  /* 0x002b80361e007388 */ /* 0x000fe80000000400 */
[----:B------:R-:W2:Y:S01]  /*3f7e0*/  LDL.LU R5, [R1+0x1ec] ;  /* 0x0001ec0001057983 */ /* 0x000ea20000300800 */
[----:B----4-:R1:W-:Y:S03]  /*3f7f0*/  STS.U16 [R30+0x2bc0], R31 ;  /* 0x002bc01f1e007388 */ /* 0x0103e60000000400 */
[----:B------:R4:W-:Y:S04]  /*3f800*/  STS.U16 [R30+0x2f40], R56 ;  /* 0x002f40381e007388 */ /* 0x0009e80000000400 */
[----:B0-----:R-:W2:Y:S04]  /*3f810*/  LDL.LU R36, [R1+0x1e8] ;  /* 0x0001e80001247983 */ /* 0x001ea80000300800 */
[----:B-1----:R-:W2:Y:S01]  /*3f820*/  LDL.LU R31, [R1+0x1e4] ;  /* 0x0001e400011f7983 */ /* 0x002ea20000300800 */
[----:B------:R-:W2:Y:S02]  /*3f830*/  LDL.LU R4, [R1+0x1e0] ;  /* 0x0001e00001047983 */ /* 0x000ea40000300800 */
[----:B------:R-:W2:Y:S01]  /*3f840*/  LDL.LU R54, [R1+0x1bc] ;  /* 0x0001bc0001367983 */ /* 0x000ea20000300800 */
[----:B------:R0:W-:Y:S01]  /*3f850*/  STS.U16 [R30+0x2f00], R0 ;  /* 0x002f00001e007388 */ /* 0x0001e20000000400 */
[----:B----4-:R-:W4:Y:S03]  /*3f860*/  LDL.LU R56, [R1+0x1b8] ;  /* 0x0001b80001387983 */ /* 0x010f260000300800 */
[----:B0-----:R-:W4:Y:S01]  /*3f870*/  LDL.LU R0, [R1+0x1b4] ;  /* 0x0001b40001007983 */ /* 0x001f220000300800 */
[----:B------:R0:W-:Y:S02]  /*3f880*/  STS.U16 [R30+0x2fc0], R34 ;  /* 0x002fc0221e007388 */ /* 0x0001e40000000400 */
[----:B------:R-:W4:Y:S01]  /*3f890*/  LDL.LU R32, [R1+0x1b0] ;  /* 0x0001b00001207983 */ /* 0x000f220000300800 */
[----:B0-----:R-:W4:Y:S04]  /*3f8a0*/  LDL.LU R34, [R1+0x18c] ;  /* 0x00018c0001227983 */ /* 0x001f280000300800 */
[----:B---3--:R0:W-:Y:S01]  /*3f8b0*/  STS.U16 [R30+0x2f80], R58 ;  /* 0x002f803a1e007388 */ /* 0x0081e20000000400 */
[----:B------:R1:W-:Y:S02]  /*3f8c0*/  STS.U16 [R30+0x3300], R60 ;  /* 0x0033003c1e007388 */ /* 0x0003e40000000400 */
        /* <DEDUP_REMOVED lines=12> */
[----:B------:R-:W-:Y:S01]  /*3f990*/  STS.U16 [R30+0x3f00], R8 ;  /* 0x003f00081e007388 */ /* 0x000fe20000000400 */
[----:B0-----:R-:W3:Y:S04]  /*3f9a0*/  LDL.LU R58, [R1+0x188] ;  /* 0x00018800013a7983 */ /* 0x001ee80000300800 */
[----:B------:R-:W-:Y:S01]  /*3f9b0*/  STS.U16 [R30+0x3fc0], R7 ;  /* 0x003fc0071e007388 */ /* 0x000fe20000000400 */
[----:B-1----:R-:W3:Y:S02]  /*3f9c0*/  LDL.LU R60, [R1+0x184] ;  /* 0x00018400013c7983 */ /* 0x002ee40000300800 */
[----:B--2---:R-:W-:Y:S01]  /*3f9d0*/  STS.U16 [R30+0x3f80], R6 ;  /* 0x003f80061e007388 */ /* 0x004fe20000000400 */
[----:B------:R-:W-:Y:S04]  /*3f9e0*/  STS.U16 [R30+0x4300], R5 ;  /* 0x004300051e007388 */ /* 0x000fe80000000400 */
[----:B------:R0:W-:Y:S04]  /*3f9f0*/  STS.U16 [R30+0x4340], R36 ;  /* 0x004340241e007388 */ /* 0x0001e80000000400 */
[----:B------:R1:W-:Y:S01]  /*3fa00*/  STS.U16 [R30+0x4380], R31 ;  /* 0x0043801f1e007388 */ /* 0x0003e20000000400 */
[----:B------:R-:W-:Y:S02]  /*3fa10*/  STS.U16 [R30+0x43c0], R4 ;  /* 0x0043c0041e007388 */ /* 0x000fe40000000400 */
[----:B------:R2:W-:Y:S01]  /*3fa20*/  STS.U16 [R30+0x4740], R54 ;  /* 0x004740361e007388 */ /* 0x0005e20000000400 */
[----:B0-----:R-:W3:Y:S04]  /*3fa30*/  LDL.LU R36, [R1+0x180] ;  /* 0x0001800001247983 */ /* 0x001ee80000300800 */
[----:B----4-:R0:W-:Y:S04]  /*3fa40*/  STS.U16 [R30+0x4700], R56 ;  /* 0x004700381e007388 */ /* 0x0101e80000000400 */
[----:B-1----:R-:W4:Y:S04]  /*3fa50*/  LDL.LU R31, [R1+0x15c] ;  /* 0x00015c00011f7983 */ /* 0x002f280000300800 */
[----:B--2---:R-:W2:Y:S04]  /*3fa60*/  LDL.LU R54, [R1+0x158] ;  /* 0x0001580001367983 */ /* 0x004ea80000300800 */
[----:B------:R1:W-:Y:S04]  /*3fa70*/  STS.U16 [R30+0x47c0], R0 ;  /* 0x0047c0001e007388 */ /* 0x0003e80000000400 */
[----:B0-----:R-:W2:Y:S04]  /*3fa80*/  LDL.LU R56, [R1+0x154] ;  /* 0x0001540001387983 */ /* 0x001ea80000300800 */
[----:B-1----:R-:W2:Y:S01]  /*3fa90*/  LDL.LU R0, [R1+0x150] ;  /* 0x0001500001007983 */ /* 0x002ea20000300800 */
        /* <DEDUP_REMOVED lines=13> */
[----:B------:R-:W-:Y:S01]  /*3fb70*/  STS.U16 [R30+0x4780], R32 ;  /* 0x004780201e007388 */ /* 0x000fe20000000400 */
[----:B------:R-:W2:Y:S02]  /*3fb80*/  LDL.LU R7, [R1+0x98] ;  /* 0x0000980001077983 */ /* 0x000ea40000300800 */
[----:B------:R-:W-:Y:S02]  /*3fb90*/  STS.U16 [R30+0x4b00], R34 ;  /* 0x004b00221e007388 */ /* 0x000fe40000000400 */
[----:B------:R-:W2:Y:S01]  /*3fba0*/  LDL.LU R6, [R1+0x94] ;  /* 0x0000940001067983 */ /* 0x000ea20000300800 */
[----:B------:R-:W2:Y:S04]  /*3fbb0*/  LDL.LU R5, [R1+0x90] ;  /* 0x0000900001057983 */ /* 0x000ea80000300800 */
[----:B---3--:R0:W-:Y:S01]  /*3fbc0*/  STS.U16 [R30+0x4b40], R58 ;  /* 0x004b403a1e007388 */ /* 0x0081e20000000400 */
[----:B------:R1:W-:Y:S03]  /*3fbd0*/  STS.U16 [R30+0x4b80], R60 ;  /* 0x004b803c1e007388 */ /* 0x0003e60000000400 */
[----:B0-----:R-:W3:Y:S01]  /*3fbe0*/  LDL.LU R58, [R1+0x6c] ;  /* 0x00006c00013a7983 */ /* 0x001ee20000300800 */
[----:B-1----:R-:W3:Y:S02]  /*3fbf0*/  LDL.LU R60, [R1+0x68] ;  /* 0x00006800013c7983 */ /* 0x002ee40000300800 */
[----:B------:R-:W3:Y:S02]  /*3fc00*/  LDL.LU R4, [R1+0x64] ;  /* 0x0000640001047983 */ /* 0x000ee40000300800 */
[----:B------:R-:W3:Y:S01]  /*3fc10*/  LDL.LU R32, [R1+0x60] ;  /* 0x0000600001207983 */ /* 0x000ee20000300800 */
[----:B------:R-:W3:Y:S04]  /*3fc20*/  LDL.LU R34, [R1+0x3c] ;  /* 0x00003c0001227983 */ /* 0x000ee80000300800 */
[----:B------:R-:W-:Y:S01]  /*3fc30*/  STS.U16 [R30+0x4bc0], R36 ;  /* 0x004bc0241e007388 */ /* 0x000fe20000000400 */
[----:B----4-:R0:W-:Y:S03]  /*3fc40*/  STS.U16 [R30+0x4f40], R31 ;  /* 0x004f401f1e007388 */ /* 0x0101e60000000400 */
[----:B--2---:R1:W-:Y:S04]  /*3fc50*/  STS.U16 [R30+0x4f00], R54 ;  /* 0x004f00361e007388 */ /* 0x0043e80000000400 */
[----:B0-----:R-:W2:Y:S01]  /*3fc60*/  LDL.LU R31, [R1+0x38] ;  /* 0x00003800011f7983 */ /* 0x001ea20000300800 */
[----:B------:R-:W4:Y:S03]  /*3fc70*/  LDL.LU R36, [R1+0x30] ;  /* 0x0000300001247983 */ /* 0x000f260000300800 */
[----:B------:R0:W-:Y:S04]  /*3fc80*/  STS.U16 [R30+0x4fc0], R56 ;  /* 0x004fc0381e007388 */ /* 0x0001e80000000400 */
[----:B-1----:R-:W4:Y:S04]  /*3fc90*/  LDL.LU R54, [R1+0xc] ;  /* 0x00000c0001367983 */ /* 0x002f280000300800 */
[----:B------:R1:W-:Y:S04]  /*3fca0*/  STS.U16 [R30+0x4f80], R0 ;  /* 0x004f80001e007388 */ /* 0x0003e80000000400 */
[----:B0-----:R-:W4:Y:S04]  /*3fcb0*/  LDL.LU R56, [R1+0x8] ;  /* 0x0000080001387983 */ /* 0x001f280000300800 */
[----:B-1----:R-:W4:Y:S01]  /*3fcc0*/  LDL.LU R0, [R1+0x4] ;  /* 0x0000040001007983 */ /* 0x002f220000300800 */
        /* <DEDUP_REMOVED lines=16> */
[----:B---3--:R0:W-:Y:S01]  /*3fdd0*/  STS.U16 [R30+0x6300], R58 ;  /* 0x0063003a1e007388 */ /* 0x0081e20000000400 */
[----:B------:R1:W-:Y:S02]  /*3fde0*/  STS.U16 [R30+0x6340], R60 ;  /* 0x0063403c1e007388 */ /* 0x0003e40000000400 */
[----:B------:R-:W-:Y:S02]  /*3fdf0*/  STS.U16 [R30+0x6380], R4 ;  /* 0x006380041e007388 */ /* 0x000fe40000000400 */
[----:B------:R-:W-:Y:S01]  /*3fe00*/  STS.U16 [R30+0x63c0], R32 ;  /* 0x0063c0201e007388 */ /* 0x000fe20000000400 */
[----:B------:R-:W-:Y:S04]  /*3fe10*/  STS.U16 [R30+0x6740], R34 ;  /* 0x006740221e007388 */ /* 0x000fe80000000400 */
[----:B0-----:R-:W3:Y:S01]  /*3fe20*/  LDL.LU R58, [R1+0x8f8] ;  /* 0x0008f800013a7983 */ /* 0x001ee20000300800 */
[----:B-1----:R-:W3:Y:S03]  /*3fe30*/  LDL.LU R60, [R1+0x8f0] ;  /* 0x0008f000013c7983 */ /* 0x002ee60000300800 */
[----:B--2---:R0:W-:Y:S01]  /*3fe40*/  STS.U16 [R30+0x6700], R31 ;  /* 0x0067001f1e007388 */ /* 0x0041e20000000400 */
[----:B------:R1:W-:Y:S02]  /*3fe50*/  STS.U16 [R30+0x67c0], R3 ;  /* 0x0067c0031e007388 */ /* 0x0003e40000000400 */
[----:B----4-:R-:W-:Y:S01]  /*3fe60*/  STS.U16 [R30+0x6780], R36 ;  /* 0x006780241e007388 */ /* 0x010fe20000000400 */
[----:B------:R-:W-:Y:S04]  /*3fe70*/  STS.U16 [R30+0x6b00], R54 ;  /* 0x006b00361e007388 */ /* 0x000fe80000000400 */
[----:B0-----:R-:W2:Y:S04]  /*3fe80*/  LDL.LU R31, [R1+0x8f4] ;  /* 0x0008f400011f7983 */ /* 0x001ea80000300800 */
[----:B------:R-:W-:Y:S01]  /*3fe90*/  STS.U16 [R30+0x6b40], R56 ;  /* 0x006b40381e007388 */ /* 0x000fe20000000400 */
[----:B------:R-:W-:Y:S02]  /*3fea0*/  STS.U16 [R30+0x6b80], R0 ;  /* 0x006b80001e007388 */ /* 0x000fe40000000400 */
[----:B-1----:R-:W4:Y:S02]  /*3feb0*/  LDL R3, [R1+0x8fc] ;  /* 0x0008fc0001037983 */ /* 0x002f240000100800 */
[----:B------:R0:W-:Y:S02]  /*3fec0*/  STS.U16 [R30+0x6bc0], R2 ;  /* 0x006bc0021e007388 */ /* 0x0001e40000000400 */
[----:B0-----:R-:W2:Y:S04]  /*3fed0*/  LDL.LU R2, [R1+0x3a58] ;  /* 0x003a580001027983 */ /* 0x001ea80000300800 */
[----:B------:R-:W-:Y:S01]  /*3fee0*/  STS.U16 [R30+0x6f40], R44 ;  /* 0x006f402c1e007388 */ /* 0x000fe20000000400 */
[----:B------:R-:W-:Y:S02]  /*3fef0*/  STS.U16 [R30+0x6f00], R42 ;  /* 0x006f002a1e007388 */ /* 0x000fe40000000400 */
[----:B------:R-:W-:Y:S02]  /*3ff00*/  STS.U16 [R30+0x6fc0], R40 ;  /* 0x006fc0281e007388 */ /* 0x000fe40000000400 */
[----:B------:R-:W-:Y:S01]  /*3ff10*/  STS.U16 [R30+0x6f80], R38 ;  /* 0x006f80261e007388 */ /* 0x000fe20000000400 */
[----:B------:R-:W-:Y:S04]  /*3ff20*/  STS.U16 [R30+0x7300], R21 ;  /* 0x007300151e007388 */ /* 0x000fe80000000400 */
[----:B------:R-:W0:Y:S01]  /*3ff30*/  S2R R0, SR_TID.X ;  /* 0x0000000000007919 */ /* 0x000e220000002100 */
        /* <DEDUP_REMOVED lines=11> */
[----:B---3--:R-:W-:Y:S01]  /*3fff0*/  STS.U16 [R30+0x7f40], R58 ;  /* 0x007f403a1e007388 */ /* 0x008fe20000000400 */
[----:B------:R-:W-:Y:S03]  /*40000*/  STS.U16 [R30+0x7f00], R60 ;  /* 0x007f003c1e007388 */ /* 0x000fe60000000400 */
[----:B--2---:R0:W-:Y:S01]  /*40010*/  STS.U16 [R30+0x7fc0], R2 ;  /* 0x007fc0021e007388 */ /* 0x0041e20000000400 */
[----:B------:R-:W-:Y:S02]  /*40020*/  STS.U16 [R30+0x7f80], R31 ;  /* 0x007f801f1e007388 */ /* 0x000fe40000000400 */
[----:B------:R-:W-:Y:S02]  /*40030*/  BAR.SYNC.DEFER_BLOCKING 0x0 ;  /* 0x0000000000007b1d */ /* 0x000fe40000010000 */
[C---:B0-----:R-:W-:Y:S01]  /*40040*/  IMAD.SHL.U32 R2, R0.reuse, 0x2, RZ ;  /* 0x0000000200027824 */ /* 0x041fe200078e00ff */
[----:B------:R-:W-:-:S05]  /*40050*/  LOP3.LUT R0, R0, 0x7, RZ, 0xc0, !PT ;  /* 0x0000000700007812 */ /* 0x000fca00078ec0ff */
[----:B------:R-:W-:-:S05]  /*40060*/  IMAD R0, R0, 0x110, RZ ;  /* 0x0000011000007824 */ /* 0x000fca00078e02ff */
[----:B------:R-:W-:-:S05]  /*40070*/  LOP3.LUT R0, R0, 0x30, R2, 0x78, !PT ;  /* 0x0000003000007812 */ /* 0x000fca00078e7802 */
[----:B------:R-:W0:Y:S04]  /*40080*/  LDSM.16.M88.4 R32, [R0] ;  /* 0x000000000020783b */ /* 0x000e280000000200 */
[----:B------:R-:W1:Y:S04]  /*40090*/  LDSM.16.M88.4 R28, [R0+0x800] ;  /* 0x00080000001c783b */ /* 0x000e680000000200 */
[----:B------:R-:W2:Y:S04]  /*400a0*/  LDSM.16.M88.4 R24, [R0+0x1000] ;  /* 0x001000000018783b */ /* 0x000ea80000000200 */
[----:B------:R-:W3:Y:S04]  /*400b0*/  LDSM.16.M88.4 R20, [R0+0x1800] ;  /* 0x001800000014783b */ /* 0x000ee80000000200 */
[----:B------:R-:W1:Y:S04]  /*400c0*/  LDSM.16.M88.4 R16, [R0+0x2000] ;  /* 0x002000000010783b */ /* 0x000e680000000200 */
[----:B------:R-:W1:Y:S04]  /*400d0*/  LDSM.16.M88.4 R12, [R0+0x2800] ;  /* 0x00280000000c783b */ /* 0x000e680000000200 */
[----:B------:R-:W1:Y:S04]  /*400e0*/  LDSM.16.M88.4 R40, [R0+0x3000] ;  /* 0x003000000028783b */ /* 0x000e680000000200 */
[----:B------:R-:W1:Y:S04]  /*400f0*/  LDSM.16.M88.4 R4, [R0+0x3800] ;  /* 0x003800000004783b */ /* 0x000e680000000200 */
[----:B------:R-:W1:Y:S04]  /*40100*/  LDSM.16.M88.4 R8, [R0+0x4000] ;  /* 0x004000000008783b */ /* 0x000e680000000200 */
[----:B------:R-:W-:Y:S04]  /*40110*/  LDSM.16.M88.4 R48, [R0+0x5000] ;  /* 0x005000000030783b */ /* 0x000fe80000000200 */
[----:B------:R-:W-:Y:S04]  /*40120*/  LDSM.16.M88.4 R56, [R0+0x6800] ;  /* 0x006800000038783b */ /* 0x000fe80000000200 */
[----:B------:R-:W-:Y:S04]  /*40130*/  LDSM.16.M88.4 R52, [R0+0x7000] ;  /* 0x007000000034783b */ /* 0x000fe80000000200 */
[----:B----4-:R-:W-:Y:S04]  /*40140*/  LDSM.16.MT88.4 R44, [R3+0x8000] ;  /* 0x00800000032c783b */ /* 0x010fe80000004200 */
[----:B0-----:R-:W-:Y:S01]  /*40150*/  STL [R1+0x383c], R34 ;  /* 0x00383c2201007387 */ /* 0x001fe20000100800 */
[----:B------:R0:W-:Y:S03]  /*40160*/  STL [R1+0x3838], R35 ;  /* 0x0038382301007387 */ /* 0x0001e60000100800 */
[----:B0-----:R-:W4:Y:S01]  /*40170*/  LDL R35, [R1+0x908] ;  /* 0x0009080001237983 */ /* 0x001f220000100800 */
[----:B-1----:R-:W-:Y:S02]  /*40180*/  STL [R1+0x3818], R30 ;  /* 0x0038181e01007387 */ /* 0x002fe40000100800 */
[----:B------:R-:W-:Y:S02]  /*40190*/  STL [R1+0x3814], R31 ;  /* 0x0038141f01007387 */ /* 0x000fe40000100800 */
[----:B--2---:R-:W-:Y:S01]  /*401a0*/  STL [R1+0x38e8], R26 ;  /* 0x0038e81a01007387 */ /* 0x004fe20000100800 */
[----:B------:R0:W-:Y:S01]  /*401b0*/  STL [R1+0x38e4], R27 ;  /* 0x0038e41b01007387 */ /* 0x0001e20000100800 */
[----:B---3--:R-:W-:Y:S02]  /*401c0*/  STL [R1+0x3808], R22 ;  /* 0x0038081601007387 */ /* 0x008fe40000100800 */
[----:B------:R-:W-:Y:S02]  /*401d0*/  STL [R1+0x37f4], R23 ;  /* 0x0037f41701007387 */ /* 0x000fe40000100800 */
[----:B------:R-:W-:Y:S01]  /*401e0*/  STL [R1+0x37ec], R18 ;  /* 0x0037ec1201007387 */ /* 0x000fe20000100800 */
[----:B------:R-:W-:Y:S01]  /*401f0*/  STL [R1+0x37e8], R19 ;  /* 0x0037e81301007387 */ /* 0x000fe20000100800 */
[----:B------:R-:W-:Y:S02]  /*40200*/  STL [R1+0x380c], R14 ;  /* 0x00380c0e01007387 */ /* 0x000fe40000100800 */
[----:B------:R-:W-:Y:S02]  /*40210*/  STL [R1+0x37f0], R15 ;  /* 0x0037f00f01007387 */ /* 0x000fe40000100800 */
[----:B------:R-:W-:Y:S01]  /*40220*/  STL [R1+0x381c], R42 ;  /* 0x00381c2a01007387 */ /* 0x000fe20000100800 */
[----:B------:R-:W-:Y:S01]  /*40230*/  STL [R1+0x3810], R43 ;  /* 0x0038102b01007387 */ /* 0x000fe20000100800 */
[----:B------:R-:W-:Y:S02]  /*40240*/  STL.64 [R1+0x50], R4 ;  /* 0x0000500401007387 */ /* 0x000fe40000100a00 */
[----:B0-----:R-:W-:-:S02]  /*40250*/  IMAD.MOV.U32 R27, RZ, RZ, R4 ;  /* 0x000000ffff1b7224 */ /* 0x001fc400078e0004 */
[----:B------:R-:W-:Y:S02]  /*40260*/  STL.64 [R1+0x58], R6 ;  /* 0x0000580601007387 */ /* 0x000fe40000100a00 */
[----:B------:R-:W-:Y:S02]  /*40270*/  IMAD.MOV.U32 R26, RZ, RZ, R5 ;  /* 0x000000ffff1a7224 */ /* 0x000fe400078e0005 */
[----:B------:R-:W0:Y:S04]  /*40280*/  LDSM.16.M88.4 R4, [R0+0x4800] ;  /* 0x004800000004783b */ /* 0x000e280000000200 */
[----:B------:R-:W-:Y:S01]  /*40290*/  STL.64 [R1+0x40], R8 ;  /* 0x0000400801007387 */ /* 0x000fe20000100a00 */
[----:B------:R-:W-:Y:S02]  /*402a0*/  STL.64 [R1+0x48], R10 ;  /* 0x0000480a01007387 */ /* 0x000fe40000100a00 */
[----:B------:R-:W1:Y:S01]  /*402b0*/  LDSM.16.M88.4 R8, [R0+0x5800] ;  /* 0x005800000008783b */ /* 0x000e620000000200 */
[----:B0-----:R-:W-:Y:S03]  /*402c0*/  STL.64 [R1+0x30], R4 ;  /* 0x0000300401007387 */ /* 0x001fe60000100a00 */
[----:B------:R-:W-:-:S02]  /*402d0*/  IMAD.MOV.U32 R42, RZ, RZ, R4 ;  /* 0x000000ffff2a7224 */ /* 0x000fc400078e0004 */
[----:B------:R-:W-:Y:S02]  /*402e0*/  STL.64 [R1+0x38], R6 ;  /* 0x0000380601007387 */ /* 0x000fe40000100a00 */
[----:B------:R-:W-:Y:S02]  /*402f0*/  IMAD.MOV.U32 R30, RZ, RZ, R5 ;  /* 0x000000ffff1e7224 */ /* 0x000fe400078e0005 */
[----:B------:R-:W0:Y:S04]  /*40300*/  LDSM.16.M88.4 R4, [R0+0x6000] ;  /* 0x006000000004783b */ /* 0x000e280000000200 */
[----:B-1----:R-:W-:Y:S01]  /*40310*/  STL.64 [R1+0x10], R8 ;  /* 0x0000100801007387 */ /* 0x002fe20000100a00 */
[----:B------:R-:W-:Y:S02]  /*40320*/  STL.64 [R1+0x18], R10 ;  /* 0x0000180a01007387 */ /* 0x000fe40000100a00 */
[----:B------:R-:W-:Y:S01]  /*40330*/  STL.64 [R1+0x28], R50 ;  /* 0x0000283201007387 */ /* 0x000fe20000100a00 */
[----:B0-----:R-:W-:Y:S01]  /*40340*/  STL.64 [R1], R4 ;  /* 0x0000000401007387 */ /* 0x001fe20000100a00 */
[----:B------:R-:W-:Y:S02]  /*40350*/  STL.64 [R1+0x8], R6 ;  /* 0x0000080601007387 */ /* 0x000fe40000100a00 */
[----:B------:R0:W-:Y:S02]  /*40360*/  STL.64 [R1+0x3a30], R48 ;  /* 0x003a303001007387 */ /* 0x0001e40000100a00 */
[----:B------:R-:W1:Y:S01]  /*40370*/  LDSM.16.M88.4 R4, [R0+0x7800] ;  /* 0x007800000004783b */ /* 0x000e620000000200 */
[----:B0-----:R-:W2:Y:S03]  /*40380*/  LDL.LU.64 R48, [R1+0x7d0] ;  /* 0x0007d00001307983 */ /* 0x001ea60000300a00 */
[----:B------:R-:W2:Y:S02]  /*40390*/  LDL.LU.64 R50, [R1+0x7d8] ;  /* 0x0007d80001327983 */ /* 0x000ea40000300a00 */
[----:B------:R-:W-:Y:S02]  /*403a0*/  STL [R1+0x37d4], R58 ;  /* 0x0037d43a01007387 */ /* 0x000fe40000100800 */
[----:B------:R-:W-:Y:S01]  /*403b0*/  STL [R1+0x37d0], R59 ;  /* 0x0037d03b01007387 */ /* 0x000fe20000100800 */
[----:B------:R0:W-:Y:S04]  /*403c0*/  STL.64 [R1+0x3a08], R56 ;  /* 0x003a083801007387 */ /* 0x0001e80000100a00 */
[----:B0-----:R-:W3:Y:S01]  /*403d0*/  LDL.LU.64 R56, [R1+0x7e0] ;  /* 0x0007e00001387983 */ /* 0x001ee20000300a00 */
[----:B------:R-:W3:Y:S02]  /*403e0*/  LDL.LU.64 R58, [R1+0x7e8] ;  /* 0x0007e800013a7983 */ /* 0x000ee40000300a00 */
[----:B------:R-:W-:Y:S02]  /*403f0*/  STL.64 [R1+0x3a00], R54 ;  /* 0x003a003601007387 */ /* 0x000fe40000100a00 */
[----:B------:R-:W-:Y:S01]  /*40400*/  STL.64 [R1+0x39f8], R52 ;  /* 0x0039f83401007387 */ /* 0x000fe20000100a00 */
[----:B------:R-:W2:Y:S01]  /*40410*/  LDL.LU.64 R36, [R1+0x7c0] ;  /* 0x0007c00001247983 */ /* 0x000ea20000300a00 */
[----:B------:R-:W2:Y:S03]  /*40420*/  LDL.LU.64 R38, [R1+0x7c8] ;  /* 0x0007c80001267983 */ /* 0x000ea60000300a00 */
[----:B-1----:R-:W-:Y:S01]  /*40430*/  STL [R1+0x37dc], R6 ;  /* 0x0037dc0601007387 */ /* 0x002fe20000100800 */
[----:B------:R-:W-:Y:S02]  /*40440*/  STL [R1+0x37d8], R7 ;  /* 0x0037d80701007387 */ /* 0x000fe40000100800 */
[----:B------:R-:W-:Y:S01]  /*40450*/  STL.64 [R1+0x3a50], R4 ;  /* 0x003a500401007387 */ /* 0x000fe20000100a00 */
[----:B----4-:R-:W0:Y:S04]  /*40460*/  LDSM.16.MT88.4 R8, [R35+0x8000] ;  /* 0x008000002308783b */ /* 0x010e280000004200 */
[----:B0-----:R-:W-:Y:S01]  /*40470*/  STL.64 [R1+0x39f0], R10 ;  /* 0x0039f00a01007387 */ /* 0x001fe20000100a00 */
[----:B------:R2:W-:Y:S01]  /*40480*/  STL.64 [R1+0x39e8], R8 ;  /* 0x0039e80801007387 */ /* 0x0005e20000100a00 */
[C---:B---3--:R-:W-:Y:S11]  /*40490*/  HMMA.16816.F32 R52, R44.reuse, R32, R56 ;  /* 0x000000202c34723c */ /* 0x048ff60000001838 */
[----:B------:R-:W-:Y:S11]  /*404a0*/  @!UPT UIADD3 URZ, URZ, URZ, URZ ;  /* 0x0000003f3f3ff290 */ /* 0x000ff6000fffe03f */
[----:B------:R-:W-:Y:S01]  /*404b0*/  @!UPT UIADD3 URZ, URZ, URZ, URZ ;  /* 0x0000003f3f3ff290 */ /* 0x000fe2000fffe03f */
[----:B------:R-:W-:Y:S01]  /*404c0*/  STL.64 [R1+0x230], R52 ;  /* 0x0002303401007387 */ /* 0x000fe20000100a00 */
[----:B------:R-:W-:Y:S02]  /*404d0*/  STL [R1+0x238], R54 ;  /* 0x0002383601007387 */ /* 0x000fe40000100800 */
[----:B------:R-:W3:Y:S02]  /*404e0*/  LDL.LU.64 R4, [R1+0x7b0] ;  /* 0x0007b00001047983 */ /* 0x000ee40000300a00 */
[----:B------:R-:W3:Y:S01]  /*404f0*/  LDL.LU.64 R6, [R1+0x7b8] ;  /* 0x0007b80001067983 */ /* 0x000ee20000300a00 */
[C---:B--2---:R-:W-:Y:S01]  /*40500*/  HMMA.16816.F32 R8, R44.reuse, R28, R48 ;  /* 0x0000001c2c08723c */ /* 0x044fe20000001830 */
[----:B------:R-:W-:Y:S11]  /*40510*/  IMAD.MOV.U32 R34, RZ, RZ, R55 ;  /* 0x000000ffff227224 */ /* 0x000ff600078e0037 */
[----:B------:R-:W-:Y:S11]  /*40520*/  @!UPT UIADD3 URZ, URZ, URZ, URZ ;  /* 0x0000003f3f3ff290 */ /* 0x000ff6000fffe03f */
[----:B------:R-:W-:Y:S01]  /*40530*/  @!UPT UIADD3 URZ, URZ, URZ, URZ ;  /* 0x0000003f3f3ff290 */ /* 0x000fe2000fffe03f */
[----:B------:R-:W-:Y:S02]  /*40540*/  IMAD.MOV.U32 R61, RZ, RZ, R8 ;  /* 0x000000ffff3d7224 */ /* 0x000fe400078e0008 */
[----:B------:R-:W-:Y:S02]  /*40550*/  IMAD.MOV.U32 R60, RZ, RZ, R9 ;  /* 0x000000ffff3c7224 */ /* 0x000fe400078e0009 */
[----:B------:R-:W-:Y:S02]  /*40560*/  IMAD.MOV.U32 R3, RZ, RZ, R10 ;  /* 0x000000ffff037224 */ /* 0x000fe400078e000a */
[----:B------:R-:W-:Y:S02]  /*40570*/  IMAD.MOV.U32 R2, RZ, RZ, R11 ;  /* 0x000000ffff027224 */ /* 0x000fe400078e000b */
[----:B------:R-:W-:Y:S01]  /*40580*/  HMMA.16816.F32 R8, R44, R24, R36 ;  /* 0x000000182c08723c */ /* 0x000fe20000001824 */
[----:B------:R-:W-:Y:S01]  /*40590*/  STL.64 [R1+0x3a18], R34 ;  /* 0x003a182201007387 */ /* 0x000fe20000100a00 */
[----:B------:R0:W-:Y:S02]  /*405a0*/  STL.64 [R1+0x3a10], R32 ;  /* 0x003a102001007387 */ /* 0x0001e40000100a00 */
[----:B------:R-:W-:Y:S02]  /*405b0*/  STL [R1+0x38ec], R2 ;  /* 0x0038ec0201007387 */ /* 0x000fe40000100800 */
[----:B------:R-:W-:Y:S01]  /*405c0*/  STL [R1+0x38e0], R3 ;  /* 0x0038e00301007387 */ /* 0x000fe20000100800 */
[----:B------:R-:W-:Y:S01]  /*405d0*/  STL [R1+0x38dc], R60 ;  /* 0x0038dc3c01007387 */ /* 0x000fe20000100800 */
[----:B------:R-:W-:Y:S02]  /*405e0*/  STL [R1+0x38d8], R61 ;  /* 0x0038d83d01007387 */ /* 0x000fe40000100800 */
[----:B------:R-:W2:Y:S02]  /*405f0*/  LDL.LU.64 R36, [R1+0x710] ;  /* 0x0007100001247983 */ /* 0x000ea40000300a00 */
[----:B------:R-:W2:Y:S01]  /*40600*/  LDL.LU.64 R38, [R1+0x718] ;  /* 0x0007180001267983 */ /* 0x000ea20000300a00 */
[----:B------:R2:W-:Y:S11]  /*40610*/  STL.64 [R1+0x3a20], R24 ;  /* 0x003a201801007387 */ /* 0x0005f60000100a00 */
[----:B------:R-:W-:-:S02]  /*40620*/  IMAD.MOV.U32 R19, RZ, RZ, R11 ;  /* 0x000000ffff137224 */ /* 0x000fc400078e000b */
[----:B------:R-:W-:Y:S02]  /*40630*/  IMAD.MOV.U32 R18, RZ, RZ, R10 ;  /* 0x000000ffff127224 */ /* 0x000fe400078e000a */
[----:B------:R-:W-:Y:S02]  /*40640*/  IMAD.MOV.U32 R15, RZ, RZ, R9 ;  /* 0x000000ffff0f7224 */ /* 0x000fe400078e0009 */
[----:B------:R-:W-:Y:S01]  /*40650*/  IMAD.MOV.U32 R23, RZ, RZ, R8 ;  /* 0x000000ffff177224 */ /* 0x000fe200078e0008 */
[----:B------:R-:W-:Y:S01]  /*40660*/  STL [R1+0x382c], R19 ;  /* 0x00382c1301007387 */ /* 0x000fe20000100800 */
[----:B------:R-:W-:Y:S02]  /*40670*/  STL [R1+0x3828], R18 ;  /* 0x0038281201007387 */ /* 0x000fe40000100800 */
[----:B------:R-:W-:Y:S02]  /*40680*/  STL [R1+0x3824], R15 ;  /* 0x0038240f01007387 */ /* 0x000fe40000100800 */
[----:B------:R-:W-:Y:S01]  /*40690*/  STL [R1+0x3820], R23 ;  /* 0x0038201701007387 */ /* 0x000fe20000100800 */
[----:B------:R-:W4:Y:S01]  /*406a0*/  LDL.LU.64 R8, [R1+0x6e0] ;  /* 0x0006e00001087983 */ /* 0x000f220000300a00 */
[----:B------:R-:W4:Y:S02]  /*406b0*/  LDL.LU.64 R10, [R1+0x6e8] ;  /* 0x0006e800010a7983 */ /* 0x000f240000300a00 */
[----:B------:R-:W4:Y:S02]  /*406c0*/  LDL R0, [R1+0x904] ;  /* 0x0009040001007983 */ /* 0x000f240000100800 */
[----:B------:R-:W-:-:S02]  /*406d0*/  IMAD.MOV.U32 R48, RZ, RZ, R42 ;  /* 0x000000ffff307224 */ /* 0x000fc400078e002a */
[----:B------:R-:W-:Y:S01]  /*406e0*/  IMAD.MOV.U32 R49, RZ, RZ, R30 ;  /* 0x000000ffff317224 */ /* 0x000fe200078e001e */
[----:B---3--:R-:W-:Y:S11]  /*406f0*/  HMMA.16816.F32 R4, R44, R20, R4 ;  /* 0x000000142c04723c */ /* 0x008ff60000001804 */
[----:B------:R-:W-:Y:S11]  /*40700*/  @!UPT UIADD3 URZ, URZ, URZ, URZ ;  /* 0x0000003f3f3ff290 */ /* 0x000ff6000fffe03f */
[----:B------:R-:W-:Y:S02]  /*40710*/  @!UPT UIADD3 URZ, URZ, URZ, URZ ;  /* 0x0000003f3f3ff290 */ /* 0x000fe4000fffe03f */
[----:B------:R-:W-:Y:S02]  /*40720*/  IMAD.MOV.U32 R31, RZ, RZ, R4 ;  /* 0x000000ffff1f7224 */ /* 0x000fe400078e0004 */
[----:B------:R-:W-:Y:S02]  /*40730*/  IMAD.MOV.U32 R43, RZ, RZ, R5 ;  /* 0x000000ffff2b7224 */ /* 0x000fe400078e0005 */
[----:B------:R-:W-:Y:S02]  /*40740*/  IMAD.MOV.U32 R14, RZ, RZ, R6 ;  /* 0x000000ffff0e7224 */ /* 0x000fe400078e0006 */
[----:B------:R-:W-:Y:S01]  /*40750*/  IMAD.MOV.U32 R22, RZ, RZ, R7 ;  /* 0x000000ffff167224 */ /* 0x000fe200078e0007 */
[----:B------:R-:W3:Y:S01]  /*40760*/  LDL.LU.64 R4, [R1+0x700] ;  /* 0x0007000001047983 */ /* 0x000ee20000300a00 */
[----:B------:R-:W3:Y:S02]  /*40770*/  LDL.LU.64 R6, [R1+0x708] ;  /* 0x0007080001067983 */ /* 0x000ee40000300a00 */
[----:B------:R1:W-:Y:S02]  /*40780*/  STL.64 [R1+0x3a48], R48 ;  /* 0x003a483001007387 */ /* 0x0003e40000100a00 */
[----:B0-----:R-:W3:Y:S02]  /*40790*/  LDL.64 R32, [R1+0x10] ;  /* 0x0000100001207983 */ /* 0x001ee40000100a00 */
[----:B------:R-:W-:-:S02]  /*407a0*/  IMAD.MOV.U32 R52, RZ, RZ, R27 ;  /* 0x000000ffff347224 */ /* 0x000fc400078e001b */
[----:B------:R-:W-:Y:S02]  /*407b0*/  IMAD.MOV.U32 R53, RZ, RZ, R26 ;  /* 0x000000ffff357224 */ /* 0x000fe400078e001a */
[C---:B--2---:R-:W-:Y:S01]  /*407c0*/  HMMA.16816.F32 R24, R44.reuse, R16, R36 ;  /* 0x000000102c18723c */ /* 0x044fe20000001824 */
[----:B-1----:R-:W2:Y:S04]  /*407d0*/  LDL.64 R48, [R1+0x40] ;  /* 0x0000400001307983 */ /* 0x002ea80000100a00 */
[----:B----4-:R-:W0:Y:S03]  /*407e0*/  LDSM.16.MT88.4 R36, [R0+0x8000] ;  /* 0x008000000024783b */ /* 0x010e260000004200 */
[C---:B------:R-:W-:Y:S11]  /*407f0*/  HMMA.16816.F32 R8, R44.reuse, R12, R8 ;  /* 0x0000000c2c08723c */ /* 0x040ff60000001808 */
[----:B------:R-:W-:Y:S11]  /*40800*/  @!UPT UIADD3 URZ, URZ, URZ, URZ ;  /* 0x0000003f3f3ff290 */ /* 0x000ff6000fffe03f */
[----:B------:R-:W-:Y:S02]  /*40810*/  @!UPT UIADD3 URZ, URZ, URZ, URZ ;  /* 0x0000003f3f3ff290 */ /* 0x000fe4000fffe03f */
[----:B------:R-:W-:Y:S02]  /*40820*/  IMAD.MOV.U32 R19, RZ, RZ, R10 ;  /* 0x000000ffff137224 */ /* 0x000fe400078e000a */
[----:B------:R-:W-:Y:S01]  /*40830*/  IMAD.MOV.U32 R18, RZ, RZ, R11 ;  /* 0x000000ffff127224 */ /* 0x000fe200078e000b */
[----:B---3--:R-:W-:Y:S01]  /*40840*/  HMMA.16816.F32 R4, R44, R40, R4 ;  /* 0x000000282c04723c */ /* 0x008fe20000001804 */
[----:B------:R-:W-:Y:S01]  /*40850*/  STL.64 [R1+0x3a28], R32 ;  /* 0x003a282001007387 */ /* 0x000fe20000100a00 */
[----:B------:R1:W-:Y:S02]  /*40860*/  STL [R1+0x3834], R43 ;  /* 0x0038342b01007387 */ /* 0x0003e40000100800 */
[----:B------:R3:W-:Y:S02]  /*40870*/  STL [R1+0x3830], R31 ;  /* 0x0038301f01007387 */ /* 0x0007e40000100800 */
[----:B------:R-:W-:Y:S01]  /*40880*/  STL.64 [R1+0x1f0], R24 ;  /* 0x0001f01801007387 */ /* 0x000fe20000100a00 */
[----:B------:R-:W-:Y:S01]  /*40890*/  STL.64 [R1+0x1f8], R26 ;  /* 0x0001f81a01007387 */ /* 0x000fe20000100a00 */
[----:B------:R-:W-:Y:S02]  /*408a0*/  STL.64 [R1+0x3a40], R18 ;  /* 0x003a401201007387 */ /* 0x000fe40000100a00 */
[----:B------:R-:W-:Y:S02]  /*408b0*/  STL.64 [R1+0x3a38], R16 ;  /* 0x003a381001007387 */ /* 0x000fe40000100a00 */
[----:B-1----:R-:W-:-:S02]  /*408c0*/  IMAD.MOV.U32 R43, RZ, RZ, R8 ;  /* 0x000000ffff2b7224 */ /* 0x002fc400078e0008 */
[----:B---3--:R-:W-:Y:S02]  /*408d0*/  IMAD.MOV.U32 R31, RZ, RZ, R9 ;  /* 0x000000ffff1f7224 */ /* 0x008fe400078e0009 */
[----:B------:R-:W3:Y:S01]  /*408e0*/  LDL.LU.64 R8, [R1+0x6f0] ;  /* 0x0006f00001087983 */ /* 0x000ee20000300a00 */
[----:B------:R-:W3:Y:S02]  /*408f0*/  LDL.LU.64 R10, [R1+0x6f8] ;  /* 0x0006f800010a7983 */ /* 0x000ee40000300a00 */
[----:B0-----:R-:W-:Y:S02]  /*40900*/  STL.64 [R1+0x3988], R38 ;  /* 0x0039882601007387 */ /* 0x001fe40000100a00 */
[----:B------:R0:W-:Y:S03]  /*40910*/  STL.64 [R1+0x3980], R36 ;  /* 0x0039802401007387 */ /* 0x0001e60000100a00 */
[----:B------:R-:W-:-:S02]  /*40920*/  IMAD.MOV.U32 R15, RZ, RZ, R4 ;  /* 0x000000ffff0f7224 */ /* 0x000fc400078e0004 */
[----:B------:R-:W-:Y:S02]  /*40930*/  IMAD.MOV.U32 R23, RZ, RZ, R5 ;  /* 0x000000ffff177224 */ /* 0x000fe400078e0005 */
[----:B------:R-:W-:Y:S02]  /*40940*/  IMAD.MOV.U32 R42, RZ, RZ, R6 ;  /* 0x000000ffff2a7224 */ /* 0x000fe400078e0006 */
[----:B------:R-:W-:Y:S01]  /*40950*/  IMAD.MOV.U32 R30, RZ, RZ, R7 ;  /* 0x000000ffff1e7224 */ /* 0x000fe200078e0007 */
[----:B0-----:R-:W4:Y:S01]  /*40960*/  LDL.LU.64 R36, [R1] ;  /* 0x0000000001247983 */ /* 0x001f220000300a00 */
[----:B------:R-:W4:Y:S02]  /*40970*/  LDL.LU.64 R4, [R1+0x620] ;  /* 0x0006200001047983 */ /* 0x000f240000300a00 */
[----:B------:R-:W4:Y:S02]  /*40980*/  LDL.LU.64 R6, [R1+0x628] ;  /* 0x0006280001067983 */ /* 0x000f240000300a00 */
[----:B------:R-:W4:Y:S01]  /*40990*/  LDL.LU.64 R16, [R1+0x610] ;  /* 0x0006100001107983 */ /* 0x000f220000300a00 */
[----:B------:R-:W4:Y:S01]  /*409a0*/  LDL.LU.64 R18, [R1+0x618] ;  /* 0x0006180001127983 */ /* 0x000f220000300a00 */
[----:B------:R-:W4:Y:S02]  /*409b0*/  LDL.LU.64 R32, [R1+0x5e0] ;  /* 0x0005e00001207983 */ /* 0x000f240000300a00 */
[----:B------:R-:W4:Y:S02]  /*409c0*/  LDL.LU.64 R34, [R1+0x5e8] ;  /* 0x0005e80001227983 */ /* 0x000f240000300a00 */
[----:B------:R-:W4:Y:S01]  /*409d0*/  LDL.LU.64 R24, [R1+0x5d0] ;  /* 0x0005d00001187983 */ /* 0x000f220000300a00 */
[----:B------:R-:W4:Y:S01]  /*409e0*/  LDL.LU.64 R26, [R1+0x5d8] ;  /* 0x0005d800011a7983 */ /* 0x000f220000300a00 */
[----:B------:R-:W4:Y:S02]  /*409f0*/  LDL.LU.64 R56, [R1+0x510] ;  /* 0x0005100001387983 */ /* 0x000f240000300a00 */
[----:B------:R-:W4:Y:S02]  /*40a00*/  LDL.LU.64 R58, [R1+0x518] ;  /* 0x00051800013a7983 */ /* 0x000f240000300a00 */
[----:B--2---:R-:W-:Y:S01]  /*40a10*/  IMAD.MOV.U32 R0, RZ, RZ, R49 ;  /* 0x000000ffff007224 */ /* 0x004fe200078e0031 */
[C---:B---3--:R-:W-:Y:S01]  /*40a20*/  HMMA.16816.F32 R8, R44.reuse, R52, R8 ;  /* 0x000000342c08723c */ /* 0x048fe20000001808 */
[----:B------:R-:W2:Y:S01]  /*40a30*/  LDL.LU.64 R52, [R1+0x4f0] ;  /* 0x0004f00001347983 */ /* 0x000ea20000300a00 */
[----:B------:R-:W2:Y:S06]  /*40a40*/  LDL.LU.64 R54, [R1+0x4f8] ;  /* 0x0004f80001367983 */ /* 0x000eac0000300a00 */
[----:B----4-:R-:W-:Y:S11]  /*40a50*/  HMMA.16816.F32 R4, R44, R48, R4 ;  /* 0x000000302c04723c */ /* 0x010ff60000001804 */
[----:B------:R-:W-:Y:S04]  /*40a60*/  @!UPT UIADD3 URZ, URZ, URZ, URZ ;  /* 0x0000003f3f3ff290 */ /* 0x000fe8000fffe03f */
[----:B------:R0:W-:Y:S01]  /*40a70*/  STL.64 [R1+0x3a0], R8 ;  /* 0x0003a00801007387 */ /* 0x0001e20000100a00 */
[----:B------:R1:W-:Y:S03]  /*40a80*/  STL.64 [R1+0x3a8], R10 ;  /* 0x0003a80a01007387 */ /* 0x0003e60000100a00 */
[----:B0-----:R-:W3:Y:S01]  /*40a90*/  LDL.LU.64 R8, [R1+0x4e0] ;  /* 0x0004e00001087983 */ /* 0x001ee20000300a00 */
[----:B-1----:R-:W3:Y:S03]  /*40aa0*/  LDL.LU.64 R10, [R1+0x4e8] ;  /* 0x0004e800010a7983 */ /* 0x002ee60000300a00 */
[----:B------:R0:W-:Y:S01]  /*40ab0*/  STL.64 [R1+0x390], R4 ;  /* 0x0003900401007387 */ /* 0x0001e20000100a00 */
[----:B------:R1:W-:Y:S03]  /*40ac0*/  STL.64 [R1+0x398], R6 ;  /* 0x0003980601007387 */ /* 0x0003e60000100a00 */
[----:B0-----:R-:W4:Y:S01]  /*40ad0*/  LDL.LU.64 R4, [R1+0x3a50] ;  /* 0x003a500001047983 */ /* 0x001f220000300a00 */
[----:B-1----:R-:W-:-:S02]  /*40ae0*/  IMAD.MOV.U32 R6, RZ, RZ, R48 ;  /* 0x000000ffff067224 */ /* 0x002fc400078e0030 */
[----:B------:R-:W2:Y:S02]  /*40af0*/  LDL.LU.64 R48, [R1+0x3a48] ;  /* 0x003a480001307983 */ /* 0x000ea40000300a00 */
[C---:B--2---:R-:W-:Y:S01]  /*40b00*/  HMMA.16816.F32 R48, R44.reuse, R48, R16 ;  /* 0x000000302c30723c */ /* 0x044fe20000001810 */
[----:B------:R-:W2:Y:S01]  /*40b10*/  LDL.LU.64 R18, [R1+0x3a40] ;  /* 0x003a400001127983 */ /* 0x000ea20000300a00 */
[----:B------:R-:W2:Y:S11]  /*40b20*/  LDL.LU.64 R16, [R1+0x3a38] ;  /* 0x003a380001107983 */ /* 0x000eb60000300a00 */
[----:B------:R-:W-:Y:S10]  /*40b30*/  @!UPT UIADD3 URZ, URZ, URZ, URZ ;  /* 0x0000003f3f3ff290 */ /* 0x000ff4000fffe03f */
[----:B------:R0:W-:Y:S01]  /*40b40*/  STL.64 [R1+0x380], R48 ;  /* 0x0003803001007387 */ /* 0x0001e20000100a00 */
[----:B------:R-:W-:Y:S03]  /*40b50*/  STL.64 [R1+0x388], R50 ;  /* 0x0003883201007387 */ /* 0x000fe60000100a00 */
[----:B0-----:R-:W2:Y:S02]  /*40b60*/  LDL.LU.64 R48, [R1+0x3a30] ;  /* 0x003a300001307983 */ /* 0x001ea40000300a00 */
[C---:B--2---:R-:W-:Y:S11]  /*40b70*/  HMMA.16816.F32 R32, R44.reuse, R48, R32 ;  /* 0x000000302c20723c */ /* 0x044ff60000001820 */
[----:B------:R-:W-:Y:S11]  /*40b80*/  @!UPT UIADD3 URZ, URZ, URZ, URZ ;  /* 0x0000003f3f3ff290 */ /* 0x000ff6000fffe03f */
[----:B------:R-:W-:Y:S01]  /*40b90*/  @!UPT UIADD3 URZ, URZ, URZ, URZ ;  /* 0x0000003f3f3ff290 */ /* 0x000fe2000fffe03f */
[----:B------:R0:W-:Y:S01]  /*40ba0*/  STL.64 [R1+0x370], R32 ;  /* 0x0003702001007387 */ /* 0x0001e20000100a00 */
[----:B------:R-:W-:Y:S03]  /*40bb0*/  STL.64 [R1+0x378], R34 ;  /* 0x0003782201007387 */ /* 0x000fe60000100a00 */
[----:B0-----:R-:W2:Y:S01]  /*40bc0*/  LDL.LU.64 R32, [R1+0x3a28] ;  /* 0x003a280001207983 */ /* 0x001ea20000300a00 */
[C---:B------:R-:W-:Y:S01]  /*40bd0*/  HMMA.16816.F32 R56, R44.reuse, R36, R56 ;  /* 0x000000242c38723c */ /* 0x040fe20000001838 */
[----:B------:R0:W-:Y:S02]  /*40be0*/  STL.64 [R1+0x39a8], R48 ;  /* 0x0039a83001007387 */ /* 0x0001e40000100a00 */
[----:B0-----:R-:W3:Y:S01]  /*40bf0*/  LDL.LU.64 R48, [R1+0x7a0] ;  /* 0x0007a00001307983 */ /* 0x001ee20000300a00 */
[----:B------:R-:W3:Y:S04]  /*40c00*/  LDL.LU.64 R50, [R1+0x7a8] ;  /* 0x0007a80001327983 */ /* 0x000ee80000300a00 */
[----:B--2---:R-:W-:Y:S01]  /*40c10*/  HMMA.16816.F32 R24, R44, R32, R24 ;  /* 0x000000202c18723c */ /* 0x004fe20000001818 */
[----:B------:R-:W-:-:S02]  /*40c20*/  IMAD.MOV.U32 R3, RZ, RZ, R32 ;  /* 0x000000ffff037224 */ /* 0x000fc400078e0020 */
[----:B------:R-:W-:Y:S11]  /*40c30*/  IMAD.MOV.U32 R2, RZ, RZ, R33 ;  /* 0x000000ffff027224 */ /* 0x000ff600078e0021 */
[----:B------:R-:W-:Y:S09]  /*40c40*/  @!UPT UIADD3 URZ, URZ, URZ, URZ ;  /* 0x0000003f3f3ff290 */ /* 0x000ff2000fffe03f */
[----:B------:R0:W-:Y:S01]  /*40c50*/  STL.64 [R1+0x360], R24 ;  /* 0x0003601801007387 */ /* 0x0001e20000100a00 */
[----:B------:R-:W-:Y:S03]  /*40c60*/  STL.64 [R1+0x368], R26 ;  /* 0x0003681a01007387 */ /* 0x000fe60000100a00 */
[----:B0-----:R-:W2:Y:S01]  /*40c70*/  LDL.LU.64 R24, [R1+0x3a20] ;  /* 0x003a200001187983 */ /* 0x001ea20000300a00 */
[----:B------:R-:W2:Y:S02]  /*40c80*/  LDL.LU.64 R34, [R1+0x3a18] ;  /* 0x003a180001227983 */ /* 0x000ea40000300a00 */
[----:B------:R-:W2:Y:S02]  /*40c90*/  LDL.LU.64 R32, [R1+0x3a10] ;  /* 0x003a100001207983 */ /* 0x000ea40000300a00 */
[----:B------:R0:W-:Y:S01]  /*40ca0*/  STL.64 [R1+0x350], R56 ;  /* 0x0003503801007387 */ /* 0x0001e20000100a00 */
[----:B------:R-:W-:Y:S04]  /*40cb0*/  STL.64 [R1+0x358], R58 ;  /* 0x0003583a01007387 */ /* 0x000fe80000100a00 */
[----:B0-----:R-:W2:Y:S01]  /*40cc0*/  LDL.LU.64 R56, [R1+0x3a08] ;  /* 0x003a080001387983 */ /* 0x001ea20000300a00 */
[----:B------:R0:W-:Y:S03]  /*40cd0*/  STL.64 [R1+0x3990], R36 ;  /* 0x0039902401007387 */ /* 0x0001e60000100a00 */
[----:B0-----:R-:W3:Y:S01]  /*40ce0*/  LDL.LU.64 R36, [R1+0x790] ;  /* 0x0007900001247983 */ /* 0x001ee20000300a00 */
[----:B------:R-:W3:Y:S01]  /*40cf0*/  LDL.LU.64 R38, [R1+0x798] ;  /* 0x0007980001267983 */ /* 0x000ee20000300a00 */
[C---:B--2---:R-:W-:Y:S11]  /*40d00*/  HMMA.16816.F32 R52, R44.reuse, R56, R52 ;  /* 0x000000382c34723c */ /* 0x044ff60000001834 */
[----:B------:R-:W-:Y:S11]  /*40d10*/  @!UPT UIADD3 URZ, URZ, URZ, URZ ;  /* 0x0000003f3f3ff290 */ /* 0x000ff6000fffe03f */
[----:B------:R-:W-:Y:S01]  /*40d20*/  @!UPT UIADD3 URZ, URZ, URZ, URZ ;  /* 0x0000003f3f3ff290 */ /* 0x000fe2000fffe03f */
[----:B------:R-:W-:Y:S01]  /*40d30*/  STL.64 [R1+0x340], R52 ;  /* 0x0003403401007387 */ /* 0x000fe20000100a00 */
[----:B------:R0:W-:Y:S03]  /*40d40*/  STL.64 [R1+0x348], R54 ;  /* 0x0003483601007387 */ /* 0x0001e60000100a00 */
[----:B0-----:R-:W2:Y:S01]  /*40d50*/  LDL.LU.64 R54, [R1+0x3a00] ;  /* 0x003a000001367983 */ /* 0x001ea20000300a00 */
[----:B------:R-:W3:Y:S02]  /*40d60*/  LDL.LU.64 R52, [R1+0x39f8] ;  /* 0x0039f80001347983 */ /* 0x000ee40000300a00 */
[C---:B---3--:R-:W-:Y:S11]  /*40d70*/  HMMA.16816.F32 R8, R44.reuse, R52, R8 ;  /* 0x000000342c08723c */ /* 0x048ff60000001808 */
[----:B------:R-:W-:Y:S11]  /*40d80*/  @!UPT UIADD3 URZ, URZ, URZ, URZ ;  /* 0x0000003f3f3ff290 */ /* 0x000ff6000fffe03f */
[----:B------:R-:W-:Y:S01]  /*40d90*/  @!UPT UIADD3 URZ, URZ, URZ, URZ ;  /* 0x0000003f3f3ff290 */ /* 0x000fe2000fffe03f */
[----:B------:R-:W-:Y:S01]  /*40da0*/  STL.64 [R1+0x330], R8 ;  /* 0x0003300801007387 */ /* 0x000fe20000100a00 */
[----:B------:R0:W-:Y:S03]  /*40db0*/  STL.64 [R1+0x338], R10 ;  /* 0x0003380a01007387 */ /* 0x0001e60000100a00 */
[----:B0-----:R-:W3:Y:S01]  /*40dc0*/  LDL.LU.64 R10, [R1+0x39f0] ;  /* 0x0039f000010a7983 */ /* 0x001ee20000300a00 */
[----:B------:R-:W3:Y:S02]  /*40dd0*/  LDL.LU.64 R8, [R1+0x39e8] ;  /* 0x0039e80001087983 */ /* 0x000ee40000300a00 */
[----:B--2---:R-:W-:Y:S02]  /*40de0*/  STL.64 [R1+0x39a0], R54 ;  /* 0x0039a03601007387 */ /* 0x004fe40000100a00 */
[----:B------:R0:W-:Y:S02]  /*40df0*/  STL.64 [R1+0x3998], R52 ;  /* 0x0039983401007387 */ /* 0x0001e40000100a00 */
[----:B0-----:R-:W4:Y:S01]  /*40e00*/  LDL.LU.64 R52, [R1+0x4d0] ;  /* 0x0004d00001347983 */ /* 0x001f220000300a00 */
[----:B------:R-:W4:Y:S02]  /*40e10*/  LDL.LU.64 R54, [R1+0x4d8] ;  /* 0x0004d80001367983 */ /* 0x000f240000300a00 */
[----:B----4-:R-:W-:Y:S08]  /*40e20*/  HMMA.16816.F32 R52, R44, R4, R52 ;  /* 0x000000042c34723c */ /* 0x010ff00000001834 */
[C---:B---3--:R-:W-:Y:S01]  /*40e30*/  HMMA.16816.F32 R44, R8.reuse, R32, R48 ;  /* 0x00000020082c723c */ /* 0x048fe20000001830 */
[----:B------:R-:W2:Y:S11]  /*40e40*/  LDL.LU.64 R48, [R1+0x780] ;  /* 0x0007800001307983 */ /* 0x000eb60000300a00 */
[----:B------:R-:W-:Y:S03]  /*40e50*/  @!UPT UIADD3 URZ, URZ, URZ, URZ ;  /* 0x0000003f3f3ff290 */ /* 0x000fe6000fffe03f */
[----:B------:R-:W-:Y:S01]  /*40e60*/  STL.64 [R1+0x1c0], R52 ;  /* 0x0001c03401007387 */ /* 0x000fe20000100a00 */
[----:B------:R-:W-:Y:S02]  /*40e70*/  STL.64 [R1+0x1c8], R54 ;  /* 0x0001c83601007387 */ /* 0x000fe40000100a00 */
[----:B------:R-:W2:Y:S05]  /*40e80*/  LDL.LU.64 R50, [R1+0x788] ;  /* 0x0007880001327983 */ /* 0x000eaa0000300a00 */
[----:B------:R0:W-:Y:S01]  /*40e90*/  STL.64 [R1+0x320], R44 ;  /* 0x0003202c01007387 */ /* 0x0001e20000100a00 */
[----:B------:R1:W-:Y:S01]  /*40ea0*/  STL.64 [R1+0x328], R46 ;  /* 0x0003282e01007387 */ /* 0x0003e20000100a00 */
[----:B------:R-:W-:Y:S02]  /*40eb0*/  STL.64 [R1+0x39b8], R34 ;  /* 0x0039b82201007387 */ /* 0x000fe40000100a00 */
[----:B------:R3:W-:Y:S01]  /*40ec0*/  STL.64 [R1+0x39b0], R32 ;  /* 0x0039b02001007387 */ /* 0x0007e20000100a00 */
[----:B0-----:R-:W4:Y:S01]  /*40ed0*/  LDL.LU.64 R44, [R1+0x770] ;  /* 0x00077000012c7983 */ /* 0x001f220000300a00 */
[----:B-1----:R-:W4:Y:S01]  /*40ee0*/  LDL.LU.64 R46, [R1+0x778] ;  /* 0x00077800012e7983 */ /* 0x002f220000300a00 */
[C---:B---3--:R-:W-:Y:S11]  /*40ef0*/  HMMA.16816.F32 R32, R8.reuse, R28, R36 ;  /* 0x0000001c0820723c */ /* 0x048ff60000001824 */
[----:B------:R-:W-:Y:S11]  /*40f00*/  @!UPT UIADD3 URZ, URZ, URZ, URZ ;  /* 0x0000003f3f3ff290 */ /* 0x000ff6000fffe03f */
[----:B------:R-:W-:Y:S01]  /*40f10*/  @!UPT UIADD3 URZ, URZ, URZ, URZ ;  /* 0x0000003f3f3ff290 */ /* 0x000fe2000fffe03f */
[----:B------:R0:W-:Y:S01]  /*40f20*/  STL.64 [R1+0x310], R32 ;  /* 0x0003102001007387 */ /* 0x0001e20000100a00 */
[----:B------:R-:W-:Y:S02]  /*40f30*/  STL.64 [R1+0x318], R34 ;  /* 0x0003182201007387 */ /* 0x000fe40000100a00 */
[----:B------:R-:W-:Y:S02]  /*40f40*/  STL.64 [R1+0x39c8], R30 ;  /* 0x0039c81e01007387 */ /* 0x000fe40000100a00 */
[----:B------:R1:W-:Y:S01]  /*40f50*/  STL.64 [R1+0x39c0], R28 ;  /* 0x0039c01c01007387 */ /* 0x0003e20000100a00 */
[----:B------:R-:W3:Y:S01]  /*40f60*/  LDL.LU.64 R36, [R1+0x6c0] ;  /* 0x0006c00001247983 */ /* 0x000ee20000300a00 */
[----:B------:R-:W3:Y:S02]  /*40f70*/  LDL.LU.64 R38, [R1+0x6c8] ;  /* 0x0006c80001267983 */ /* 0x000ee40000300a00 */
[----:B0-----:R-:W-:Y:S02]  /*40f80*/  IMAD.MOV.U32 R32, RZ, RZ, R6 ;  /* 0x000000ffff207224 */ /* 0x001fe400078e0006 */
[----:B------:R-:W-:Y:S01]  /*40f90*/  IMAD.MOV.U32 R33, RZ, RZ, R0 ;  /* 0x000000ffff217224 */ /* 0x000fe200078e0000 */
[----:B-1----:R-:W4:Y:S01]  /*40fa0*/  LDL.LU.64 R28, [R1+0x680] ;  /* 0x00068000011c7983 */ /* 0x002f220000300a00 */
[----:B------:R-:W4:Y:S03]  /*40fb0*/  LDL.LU.64 R30, [R1+0x688] ;  /* 0x00068800011e7983 */ /* 0x000f260000300a00 */
[----:B------:R0:W-:Y:S02]  /*40fc0*/  STL.64 [R1+0x39d0], R32 ;  /* 0x0039d02001007387 */ /* 0x0001e40000100a00 */
[----:B0-----:R-:W4:Y:S01]  /*40fd0*/  LDL.64 R32, [R1+0x50] ;  /* 0x0000500001207983 */ /* 0x001f220000100a00 */
[C---:B--2---:R-:W-:Y:S08]  /*40fe0*/  HMMA.16816.F32 R48, R8.reuse, R24, R48 ;  /* 0x000000180830723c */ /* 0x044ff00000001830 */
[C---:B---3--:R-:W-:Y:S01]  /*40ff0*/  HMMA.16816.F32 R36, R8.reuse, R16, R36 ;  /* 0x000000100824723c */ /* 0x048fe20000001824 */
[----:B----4-:R-:W-:Y:S01]  /*41000*/  STL.64 [R1+0x39e0], R32 ;  /* 0x0039e02001007387 */ /* 0x010fe20000100a00 */
[----:B------:R0:W-:Y:S02]  /*41010*/  STL.64 [R1+0x39d8], R24 ;  /* 0x0039d81801007387 */ /* 0x0001e40000100a00 */
[----:B------:R-:W2:Y:S04]  /*41020*/  LDL R0, [R1+0x900] ;  /* 0x0009000001007983 */ /* 0x000ea80000100800 */
[C---:B0-----:R-:W-:Y:S01]  /*41030*/  HMMA.16816.F32 R24, R8.reuse, R20, R44 ;  /* 0x000000140818723c */ /* 0x041fe2000000182c */
[----:B------:R-:W-:Y:S11]  /*41040*/  STL.64 [R1+0x3978], R22 ;  /* 0x0039781601007387 */ /* 0x000ff60000100a00 */
[----:B------:R-:W-:Y:S11]  /*41050*/  @!UPT UIADD3 URZ, URZ, URZ, URZ ;  /* 0x0000003f3f3ff290 */ /* 0x000ff6000fffe03f */
[----:B------:R-:W-:Y:S01]  /*41060*/  STL.64 [R1+0x2f0], R24 ;  /* 0x0002f01801007387 */ /* 0x000fe20000100a00 */
[----:B------:R0:W-:Y:S02]  /*41070*/  STL.64 [R1+0x2f8], R26 ;  /* 0x0002f81a01007387 */ /* 0x0001e40000100a00 */
[----:B------:R-:W-:Y:S02]  /*41080*/  STL.64 [R1+0x3970], R20 ;  /* 0x0039701401007387 */ /* 0x000fe40000100a00 */
[----:B------:R-:W3:Y:S01]  /*41090*/  LDL.LU.64 R32, [R1+0x6b0] ;  /* 0x0006b00001207983 */ /* 0x000ee20000300a00 */
[----:B------:R-:W-:Y:S01]  /*410a0*/  STL.64 [R1+0x2e0], R36 ;  /* 0x0002e02401007387 */ /* 0x000fe20000100a00 */
[----:B------:R-:W-:Y:S02]  /*410b0*/  STL.64 [R1+0x2e8], R38 ;  /* 0x0002e82601007387 */ /* 0x000fe40000100a00 */
[----:B------:R-:W3:Y:S01]  /*410c0*/  LDL.LU.64 R34, [R1+0x6b8] ;  /* 0x0006b80001227983 */ /* 0x000ee20000300a00 */
[----:B0-----:R-:W-:Y:S01]  /*410d0*/  HMMA.16816.F32 R24, R8, R12, R28 ;  /* 0x0000000c0818723c */ /* 0x001fe2000000181c */
[----:B------:R-:W-:-:S02]  /*410e0*/  IMAD.MOV.U32 R6, RZ, RZ, R48 ;  /* 0x000000ffff067224 */ /* 0x000fc400078e0030 */
[----:B------:R-:W-:Y:S02]  /*410f0*/  IMAD.MOV.U32 R7, RZ, RZ, R49 ;  /* 0x000000ffff077224 */ /* 0x000fe400078e0031 */
[----:B------:R-:W-:Y:S02]  /*41100*/  IMAD.MOV.U32 R58, RZ, RZ, R50 ;  /* 0x000000ffff3a7224 */ /* 0x000fe400078e0032 */
[----:B------:R-:W-:Y:S11]  /*41110*/  IMAD.MOV.U32 R59, RZ, RZ, R51 ;  /* 0x000000ffff3b7224 */ /* 0x000ff600078e0033 */
[----:B------:R-:W-:Y:S05]  /*41120*/  @!UPT UIADD3 URZ, URZ, URZ, URZ ;  /* 0x0000003f3f3ff290 */ /* 0x000fea000fffe03f */
[----:B------:R0:W-:Y:S01]  /*41130*/  STL.64 [R1+0x2d0], R24 ;  /* 0x0002d01801007387 */ /* 0x0001e20000100a00 */
[----:B------:R1:W-:Y:S03]  /*41140*/  STL.64 [R1+0x2d8], R26 ;  /* 0x0002d81a01007387 */ /* 0x0003e60000100a00 */
[----:B0-----:R-:W4:Y:S01]  /*41150*/  LDL.LU.64 R24, [R1+0x6a0] ;  /* 0x0006a00001187983 */ /* 0x001f220000300a00 */
[----:B-1----:R-:W4:Y:S02]  /*41160*/  LDL.LU.64 R26, [R1+0x6a8] ;  /* 0x0006a800011a7983 */ /* 0x002f240000300a00 */
[----:B------:R-:W4:Y:S02]  /*41170*/  LDL.LU.64 R28, [R1+0x5c0] ;  /* 0x0005c000011c7983 */ /* 0x000f240000300a00 */
[----:B------:R-:W4:Y:S01]  /*41180*/  LDL.LU.64 R30, [R1+0x5c8] ;  /* 0x0005c800011e7983 */ /* 0x000f220000300a00 */
[----:B------:R-:W4:Y:S01]  /*41190*/  LDL.LU.64 R48, [R1+0x5b0] ;  /* 0x0005b00001307983 */ /* 0x000f220000300a00 */
[----:B------:R-:W4:Y:S02]  /*411a0*/  LDL.LU.64 R50, [R1+0x5b8] ;  /* 0x0005b80001327983 */ /* 0x000f240000300a00 */
[----:B------:R-:W-:Y:S02]  /*411b0*/  STL.64 [R1+0x3968], R14 ;  /* 0x0039680e01007387 */ /* 0x000fe40000100a00 */
[----:B------:R0:W-:Y:S01]  /*411c0*/  STL.64 [R1+0x3960], R12 ;  /* 0x0039600c01007387 */ /* 0x0001e20000100a00 */
[----:B------:R-:W4:Y:S01]  /*411d0*/  LDL.LU.64 R52, [R1+0x5a0] ;  /* 0x0005a00001347983 */ /* 0x000f220000300a00 */
[----:B------:R-:W4:Y:S02]  /*411e0*/  LDL.LU.64 R54, [R1+0x5a8] ;  /* 0x0005a80001367983 */ /* 0x000f240000300a00 */
[----:B------:R-:W4:Y:S02]  /*411f0*/  LDL.LU.64 R36, [R1+0x590] ;  /* 0x0005900001247983 */ /* 0x000f240000300a00 */
[----:B------:R-:W4:Y:S01]  /*41200*/  LDL.LU.64 R38, [R1+0x598] ;  /* 0x0005980001267983 */ /* 0x000f220000300a00 */
[----:B0-----:R-:W4:Y:S01]  /*41210*/  LDL.LU.64 R12, [R1+0x4c0] ;  /* 0x0004c000010c7983 */ /* 0x001f220000300a00 */
[----:B------:R-:W4:Y:S03]  /*41220*/  LDL.LU.64 R14, [R1+0x4c8] ;  /* 0x0004c800010e7983 */ /* 0x000f260000300a00 */
[----:B--2---:R-:W0:Y:S01]  /*41230*/  LDSM.16.MT88.4 R44, [R0+0x8000] ;  /* 0x00800000002c783b */ /* 0x004e220000004200 */
[C---:B---3--:R-:W-:Y:S03]  /*41240*/  HMMA.16816.F32 R32, R8.reuse, R40, R32 ;  /* 0x000000280820723c */ /* 0x048fe60000001820 */
[----:B0-----:R-:W-:Y:S01]  /*41250*/  STL.64 [R1+0x38f8], R46 ;  /* 0x0038f82e01007387 */ /* 0x001fe20000100a00 */
[----:B------:R0:W-:Y:S03]  /*41260*/  STL.64 [R1+0x38f0], R44 ;  /* 0x0038f02c01007387 */ /* 0x0001e60000100a00 */
[----:B0-----:R-:W2:Y:S11]  /*41270*/  LDL.LU.64 R44, [R1+0x30] ;  /* 0x00003000012c7983 */ /* 0x001eb60000300a00 */
[----:B------:R-:W-:Y:S05]  /*41280*/  @!UPT UIADD3 URZ, URZ, URZ, URZ ;  /* 0x0000003f3f3ff290 */ /* 0x000fea000fffe03f */
[----:B------:R0:W-:Y:S01]  /*41290*/  STL.64 [R1+0x2c0], R32 ;  /* 0x0002c02001007387 */ /* 0x0001e20000100a00 */
[----:B------:R-:W-:Y:S03]  /*412a0*/  STL.64 [R1+0x2c8], R34 ;  /* 0x0002c82201007387 */ /* 0x000fe60000100a00 */
[----:B0-----:R-:W4:Y:S01]  /*412b0*/  LDL.LU.64 R32, [R1+0x39e0] ;  /* 0x0039e00001207983 */ /* 0x001f220000300a00 */
[----:B------:R-:W-:Y:S01]  /*412c0*/  IMAD.MOV.U32 R20, RZ, RZ, R3 ;  /* 0x000000ffff147224 */ /* 0x000fe200078e0003 */
[C---:B----4-:R-:W-:Y:S01]  /*412d0*/  HMMA.16816.F32 R24, R8.reuse, R32, R24 ;  /* 0x000000200818723c */ /* 0x050fe20000001818 */
[----:B------:R-:W-:Y:S11]  /*412e0*/  IMAD.MOV.U32 R3, RZ, RZ, R33 ;  /* 0x000000ffff037224 */ /* 0x000ff600078e0021 */
[----:B------:R-:W-:Y:S11]  /*412f0*/  @!UPT UIADD3 URZ, URZ, URZ, URZ ;  /* 0x0000003f3f3ff290 */ /* 0x000ff6000fffe03f */
[----:B------:R0:W-:Y:S01]  /*41300*/  STL.64 [R1+0x2b0], R24 ;  /* 0x0002b01801007387 */ /* 0x0001e20000100a00 */
[----:B------:R1:W-:Y:S03]  /*41310*/  STL.64 [R1+0x2b8], R26 ;  /* 0x0002b81a01007387 */ /* 0x0003e60000100a00 */
[----:B0-----:R-:W3:Y:S01]  /*41320*/  LDL.LU.64 R24, [R1+0x39d8] ;  /* 0x0039d80001187983 */ /* 0x001ee20000300a00 */
[----:B-1----:R-:W-:Y:S02]  /*41330*/  IMAD.MOV.U32 R27, RZ, RZ, R32 ;  /* 0x000000ffff1b7224 */ /* 0x002fe400078e0020 */
[----:B------:R-:W4:Y:S01]  /*41340*/  LDL.LU.64 R32, [R1+0x39d0] ;  /* 0x0039d00001207983 */ /* 0x000f220000300a00 */
[C---:B--2---:R-:W-:Y:S08]  /*41350*/  HMMA.16816.F32 R48, R8.reuse, R44, R48 ;  /* 0x0000002c0830723c */ /* 0x044ff00000001830 */
[C---:B----4-:R-:W-:Y:S01]  /*41360*/  HMMA.16816.F32 R32, R8.reuse, R32, R28 ;  /* 0x000000200820723c */ /* 0x050fe2000000181c */
[----:B------:R-:W2:Y:S01]  /*41370*/  LDL.LU.64 R30, [R1+0x39c8] ;  /* 0x0039c800011e7983 */ /* 0x000ea20000300a00 */
[----:B------:R-:W2:Y:S11]  /*41380*/  LDL.LU.64 R28, [R1+0x39c0] ;  /* 0x0039c000011c7983 */ /* 0x000eb60000300a00 */
[----:B------:R-:W-:Y:S10]  /*41390*/  @!UPT UIADD3 URZ, URZ, URZ, URZ ;  /* 0x0000003f3f3ff290 */ /* 0x000ff4000fffe03f */
[----:B------:R-:W-:Y:S01]  /*413a0*/  STL.64 [R1+0x2a0], R32 ;  /* 0x0002a02001007387 */ /* 0x000fe20000100a00 */
[----:B------:R0:W-:Y:S03]  /*413b0*/  STL.64 [R1+0x2a8], R34 ;  /* 0x0002a82201007387 */ /* 0x0001e60000100a00 */
[----:B0-----:R-:W2:Y:S01]  /*413c0*/  LDL.LU.64 R34, [R1+0x39b8] ;  /* 0x0039b80001227983 */ /* 0x001ea20000300a00 */
[----:B------:R-:W2:Y:S02]  /*413d0*/  LDL.LU.64 R32, [R1+0x39b0] ;  /* 0x0039b00001207983 */ /* 0x000ea40000300a00 */
[----:B------:R0:W-:Y:S02]  /*413e0*/  STL.64 [R1+0x290], R48 ;  /* 0x0002903001007387 */ /* 0x0001e40000100a00 */
[----:B------:R-:W-:Y:S01]  /*413f0*/  STL.64 [R1+0x298], R50 ;  /* 0x0002983201007387 */ /* 0x000fe20000100a00 */
[----:B0-----:R-:W2:Y:S01]  /*41400*/  LDL.LU.64 R48, [R1+0x39a8] ;  /* 0x0039a80001307983 */ /* 0x001ea20000300a00 */
[----:B------:R0:W-:Y:S02]  /*41410*/  STL.64 [R1+0x3950], R44 ;  /* 0x0039502c01007387 */ /* 0x0001e40000100a00 */
[----:B------:R-:W-:Y:S01]  /*41420*/  IMAD.MOV.U32 R21, RZ, RZ, R2 ;  /* 0x000000ffff157224 */ /* 0x000fe200078e0002 */
[----:B0-----:R-:W3:Y:S01]  /*41430*/  LDL.LU.64 R44, [R1+0x4b0] ;  /* 0x0004b000012c7983 */ /* 0x001ee20000300a00 */
[----:B------:R-:W3:Y:S05]  /*41440*/  LDL.LU.64 R46, [R1+0x4b8] ;  /* 0x0004b800012e7983 */ /* 0x000eea0000300a00 */
[C---:B------:R-:W-:Y:S08]  /*41450*/  HMMA.16816.F32 R20, R8.reuse, R20, R36 ;  /* 0x000000140814723c */ /* 0x040ff00000001824 */
[C---:B--2---:R-:W-:Y:S11]  /*41460*/  HMMA.16816.F32 R52, R8.reuse, R48, R52 ;  /* 0x000000300834723c */ /* 0x044ff60000001834 */
[----:B------:R-:W-:Y:S11]  /*41470*/  @!UPT UIADD3 URZ, URZ, URZ, URZ ;  /* 0x0000003f3f3ff290 */ /* 0x000ff6000fffe03f */
[----:B------:R-:W-:Y:S01]  /*41480*/  @!UPT UIADD3 URZ, URZ, URZ, URZ ;  /* 0x0000003f3f3ff290 */ /* 0x000fe2000fffe03f */
[----:B------:R-:W-:Y:S01]  /*41490*/  STL.64 [R1+0x280], R52 ;  /* 0x0002803401007387 */ /* 0x000fe20000100a00 */
[----:B------:R0:W-:Y:S03]  /*414a0*/  STL.64 [R1+0x288], R54 ;  /* 0x0002883601007387 */ /* 0x0001e60000100a00 */
[----:B0-----:R-:W2:Y:S01]  /*414b0*/  LDL.LU.64 R54, [R1+0x39a0] ;  /* 0x0039a00001367983 */ /* 0x001ea20000300a00 */
[----:B------:R-:W2:Y:S02]  /*414c0*/  LDL.LU.64 R52, [R1+0x3998] ;  /* 0x0039980001347983 */ /* 0x000ea40000300a00 */
[----:B------:R0:W-:Y:S02]  /*414d0*/  STL.64 [R1+0x3958], R48 ;  /* 0x0039583001007387 */ /* 0x0001e40000100a00 */
[----:B0-----:R-:W2:Y:S01]  /*414e0*/  LDL.LU.64 R48, [R1+0x4a0] ;  /* 0x0004a00001307983 */ /* 0x001ea20000300a00 */
[----:B------:R-:W2:Y:S02]  /*414f0*/  LDL.LU.64 R50, [R1+0x4a8] ;  /* 0x0004a80001327983 */ /* 0x000ea40000300a00 */
[----:B------:R-:W2:Y:S02]  /*41500*/  LDL.LU.64 R36, [R1+0x3990] ;  /* 0x0039900001247983 */ /* 0x000ea40000300a00 */
[----:B------:R0:W-:Y:S01]  /*41510*/  STL.64 [R1+0x270], R20 ;  /* 0x0002701401007387 */ /* 0x0001e20000100a00 */
[----:B------:R1:W-:Y:S01]  /*41520*/  STL.64 [R1+0x278], R22 ;  /* 0x0002781601007387 */ /* 0x0003e20000100a00 */
[----:B--2---:R-:W-:Y:S01]  /*41530*/  HMMA.16816.F32 R12, R8, R36, R12 ;  /* 0x00000024080c723c */ /* 0x004fe2000000180c */
[----:B------:R-:W-:-:S02]  /*41540*/  IMAD.MOV.U32 R2, RZ, RZ, R36 ;  /* 0x000000ffff027224 */ /* 0x000fc400078e0024 */
[----:B------:R-:W-:Y:S11]  /*41550*/  IMAD.MOV.U32 R0, RZ, RZ, R37 ;  /* 0x000000ffff007224 */ /* 0x000ff600078e0025 */
[----:B------:R-:W-:Y:S09]  /*41560*/  @!UPT UIADD3 URZ, URZ, URZ, URZ ;  /* 0x0000003f3f3ff290 */ /* 0x000ff2000fffe03f */
[----:B------:R2:W-:Y:S01]  /*41570*/  STL.64 [R1+0x260], R12 ;  /* 0x0002600c01007387 */ /* 0x0005e20000100a00 */
[----:B------:R2:W-:Y:S02]  /*41580*/  STL.64 [R1+0x268], R14 ;  /* 0x0002680e01007387 */ /* 0x0005e40000100a00 */
[----:B------:R-:W4:Y:S02]  /*41590*/  LDL.LU.64 R38, [R1+0x3988] ;  /* 0x0039880001267983 */ /* 0x000f240000300a00 */
[----:B------:R-:W4:Y:S01]  /*415a0*/  LDL.LU.64 R36, [R1+0x3980] ;  /* 0x0039800001247983 */ /* 0x000f220000300a00 */
[----:B0-----:R-:W4:Y:S01]  /*415b0*/  LDL.LU.64 R20, [R1+0x490] ;  /* 0x0004900001147983 */ /* 0x001f220000300a00 */
[----:B-1----:R-:W4:Y:S01]  /*415c0*/  LDL.LU.64 R22, [R1+0x498] ;  /* 0x0004980001167983 */ /* 0x002f220000300a00 */
[C---:B---3--:R-:W-:Y:S02]  /*415d0*/  HMMA.16816.F32 R44, R8.reuse, R56, R44 ;  /* 0x00000038082c723c */ /* 0x048fe4000000182c */
[----:B--2---:R-:W2:Y:S01]  /*415e0*/  LDL.LU.64 R12, [R1+0x760] ;  /* 0x00076000010c7983 */ /* 0x004ea20000300a00 */
[----:B------:R-:W2:Y:S05]  /*415f0*/  LDL.LU.64 R14, [R1+0x768] ;  /* 0x00076800010e7983 */ /* 0x000eaa0000300a00 */
[C---:B------:R-:W-:Y:S01]  /*41600*/  HMMA.16816.F32 R48, R8.reuse, R52, R48 ;  /* 0x000000340830723c */ /* 0x040fe20000001830 */
[----:B------:R-:W3:Y:S11]  /*41610*/  LDL R26, [R1+0x8fc] ;  /* 0x0008fc00011a7983 */ /* 0x000ef60000100800 */
[----:B------:R-:W-:Y:S03]  /*41620*/  @!UPT UIADD3 URZ, URZ, URZ, URZ ;  /* 0x0000003f3f3ff290 */ /* 0x000fe6000fffe03f */
[----:B------:R-:W-:Y:S01]  /*41630*/  STL.64 [R1+0x250], R44 ;  /* 0x0002502c01007387 */ /* 0x000fe20000100a00 */
[----:B------:R-:W-:Y:S02]  /*41640*/  STL.64 [R1+0x258], R46 ;  /* 0x0002582e01007387 */ /* 0x000fe40000100a00 */
[----:B------:R-:W-:Y:S02]  /*41650*/  STL.64 [R1+0x3928], R58 ;  /* 0x0039283a01007387 */ /* 0x000fe40000100a00 */
[----:B------:R0:W-:Y:S02]  /*41660*/  STL.64 [R1+0x3920], R56 ;  /* 0x0039203801007387 */ /* 0x0001e40000100a00 */
[----:B0-----:R-:W3:Y:S01]  /*41670*/  LDL.LU.64 R56, [R1+0x40] ;  /* 0x0000400001387983 */ /* 0x001ee20000300a00 */
[----:B------:R0:W-:Y:S02]  /*41680*/  STL.64 [R1+0x240], R48 ;  /* 0x0002403001007387 */ /* 0x0001e40000100a00 */
[----:B------:R1:W-:Y:S01]  /*41690*/  STL.64 [R1+0x248], R50 ;  /* 0x0002483201007387 */ /* 0x0003e20000100a00 */
[----:B0-----:R-:W3:Y:S01]  /*416a0*/  LDL.LU.64 R48, [R1+0x750] ;  /* 0x0007500001307983 */ /* 0x001ee20000300a00 */
[----:B-1----:R-:W3:Y:S02]  /*416b0*/  LDL.LU.64 R50, [R1+0x758] ;  /* 0x0007580001327983 */ /* 0x002ee40000300a00 */
[----:B------:R-:W-:Y:S02]  /*416c0*/  STL.64 [R1+0x3918], R54 ;  /* 0x0039183601007387 */ /* 0x000fe40000100a00 */
[----:B------:R-:W-:Y:S01]  /*416d0*/  STL.64 [R1+0x3910], R52 ;  /* 0x0039103401007387 */ /* 0x000fe20000100a00 */
[----:B------:R-:W-:Y:S01]  /*416e0*/  STL.64 [R1+0x3908], R6 ;  /* 0x0039080601007387 */ /* 0x000fe20000100a00 */
[----:B------:R2:W-:Y:S01]  /*416f0*/  STL.64 [R1+0x3900], R4 ;  /* 0x0039000401007387 */ /* 0x0005e20000100a00 */
[----:B----4-:R-:W-:Y:S11]  /*41700*/  HMMA.16816.F32 R8, R8, R4, R20 ;  /* 0x000000040808723c */ /* 0x010ff60000001814 */
[----:B------:R-:W-:Y:S11]  /*41710*/  @!UPT UIADD3 URZ, URZ, URZ, URZ ;  /* 0x0000003f3f3ff290 */ /* 0x000ff6000fffe03f */
[----:B------:R-:W-:Y:S01]  /*41720*/  @!UPT UIADD3 URZ, URZ, URZ, URZ ;  /* 0x0000003f3f3ff290 */ /* 0x000fe2000fffe03f */
[----:B------:R0:W-:Y:S01]  /*41730*/  STL.64 [R1+0x1b0], R8 ;  /* 0x0001b00801007387 */ /* 0x0001e20000100a00 */
[----:B------:R1:W-:Y:S02]  /*41740*/  STL.64 [R1+0x1b8], R10 ;  /* 0x0001b80a01007387 */ /* 0x0003e40000100a00 */
[----:B------:R-:W4:Y:S02]  /*41750*/  LDL.LU.64 R20, [R1+0x740] ;  /* 0x0007400001147983 */ /* 0x000f240000300a00 */
[----:B------:R-:W4:Y:S01]  /*41760*/  LDL.LU.64 R22, [R1+0x748] ;  /* 0x0007480001167983 */ /* 0x000f220000300a00 */
[C---:B--2---:R-:W-:Y:S11]  /*41770*/  HMMA.16816.F32 R4, R36.reuse, R32, R12 ;  /* 0x000000202404723c */ /* 0x044ff6000000180c */
[----:B------:R-:W-:Y:S11]  /*41780*/  @!UPT UIADD3 URZ, URZ, URZ, URZ ;  /* 0x0000003f3f3ff290 */ /* 0x000ff6000fffe03f */
[----:B------:R-:W-:Y:S01]  /*41790*/  @!UPT UIADD3 URZ, URZ, URZ, URZ ;  /* 0x0000003f3f3ff290 */ /* 0x000fe2000fffe03f */
[----:B------:R2:W-:Y:S01]  /*417a0*/  STL.64 [R1+0x1a0], R4 ;  /* 0x0001a00401007387 */ /* 0x0005e20000100a00 */
[----:B------:R3:W-:Y:S02]  /*417b0*/  STL.64 [R1+0x1a8], R6 ;  /* 0x0001a80601007387 */ /* 0x0007e40000100a00 */
[----:B------:R-:W4:Y:S02]  /*417c0*/  LDL.LU.64 R52, [R1+0x730] ;  /* 0x0007300001347983 */ /* 0x000f240000300a00 */
[----:B------:R-:W4:Y:S01]  /*417d0*/  LDL.LU.64 R54, [R1+0x738] ;  /* 0x0007380001367983 */ /* 0x000f220000300a00 */
[----:B------:R-:W4:Y:S01]  /*417e0*/  LDL.LU.64 R12, [R1+0x660] ;  /* 0x00066000010c7983 */ /* 0x000f220000300a00 */
[----:B------:R-:W4:Y:S02]  /*417f0*/  LDL.LU.64 R14, [R1+0x668] ;  /* 0x00066800010e7983 */ /* 0x000f240000300a00 */
[----:B0-----:R-:W4:Y:S02]  /*41800*/  LDL.LU.64 R8, [R1+0x640] ;  /* 0x0006400001087983 */ /* 0x001f240000300a00 */
[----:B-1----:R-:W4:Y:S01]  /*41810*/  LDL.LU.64 R10, [R1+0x648] ;  /* 0x00064800010a7983 */ /* 0x002f220000300a00 */
[----:B--2---:R-:W2:Y:S01]  /*41820*/  LDL.LU.64 R4, [R1+0x630] ;  /* 0x0006300001047983 */ /* 0x004ea20000300a00 */
[----:B---3--:R-:W2:Y:S02]  /*41830*/  LDL.LU.64 R6, [R1+0x638] ;  /* 0x0006380001067983 */ /* 0x008ea40000300a00 */
[----:B------:R-:W-:Y:S02]  /*41840*/  STL.64 [R1+0x3938], R34 ;  /* 0x0039382201007387 */ /* 0x000fe40000100a00 */
[----:B------:R0:W-:Y:S02]  /*41850*/  STL.64 [R1+0x3930], R32 ;  /* 0x0039302001007387 */ /* 0x0001e40000100a00 */
[C---:B0-----:R-:W-:Y:S01]  /*41860*/  HMMA.16816.F32 R32, R36.reuse, R28, R48 ;  /* 0x0000001c2420723c */ /* 0x041fe20000001830 */
[----:B------:R-:W3:Y:S01]  /*41870*/  LDL.LU.64 R48, [R1+0x650] ;  /* 0x0006500001307983 */ /* 0x000ee20000300a00 */
[----:B------:R-:W3:Y:S11]  /*41880*/  LDL.LU.64 R50, [R1+0x658] ;  /* 0x0006580001327983 */ /* 0x000ef60000300a00 */
[----:B------:R-:W-:Y:S10]  /*41890*/  @!UPT UIADD3 URZ, URZ, URZ, URZ ;  /* 0x0000003f3f3ff290 */ /* 0x000ff4000fffe03f */
[----:B------:R-:W-:Y:S01]  /*418a0*/  STL.64 [R1+0x190], R32 ;  /* 0x0001902001007387 */ /* 0x000fe20000100a00 */
[----:B------:R-:W-:Y:S02]  /*418b0*/  STL.64 [R1+0x198], R34 ;  /* 0x0001982201007387 */ /* 0x000fe40000100a00 */
[----:B------:R-:W-:Y:S02]  /*418c0*/  STL.64 [R1+0x3948], R30 ;  /* 0x0039481e01007387 */ /* 0x000fe40000100a00 */
[----:B------:R0:W-:Y:S02]  /*418d0*/  STL.64 [R1+0x3940], R28 ;  /* 0x0039401c01007387 */ /* 0x0001e40000100a00 */
[----:B0-----:R-:W2:Y:S01]  /*418e0*/  LDL.LU.64 R28, [R1+0x580] ;  /* 0x00058000011c7983 */ /* 0x001ea20000300a00 */
[----:B------:R-:W2:Y:S02]  /*418f0*/  LDL.LU.64 R30, [R1+0x588] ;  /* 0x00058800011e7983 */ /* 0x000ea40000300a00 */
[----:B------:R-:W2:Y:S01]  /*41900*/  LDL.LU.64 R32, [R1+0x10] ;  /* 0x0000100001207983 */ /* 0x000ea20000300a00 */
[C---:B----4-:R-:W-:Y:S11]  /*41910*/  HMMA.16816.F32 R20, R36.reuse, R24, R20 ;  /* 0x000000182414723c */ /* 0x050ff60000001814 */
[----:B------:R-:W-:Y:S11]  /*41920*/  @!UPT UIADD3 URZ, URZ, URZ, URZ ;  /* 0x0000003f3f3ff290 */ /* 0x000ff6000fffe03f */
[----:B------:R-:W-:Y:S01]  /*41930*/  @!UPT UIADD3 URZ, URZ, URZ, URZ ;  /* 0x0000003f3f3ff290 */ /* 0x000fe2000fffe03f */
[----:B------:R-:W-:Y:S01]  /*41940*/  STL.64 [R1+0x180], R20 ;  /* 0x0001801401007387 */ /* 0x000fe20000100a00 */
[----:B------:R0:W-:Y:S03]  /*41950*/  STL.64 [R1+0x188], R22 ;  /* 0x0001881601007387 */ /* 0x0001e60000100a00 */
[----:B0-----:R-:W4:Y:S01]  /*41960*/  LDL.LU.64 R22, [R1+0x3978] ;  /* 0x0039780001167983 */ /* 0x001f220000300a00 */
[----:B------:R-:W2:Y:S01]  /*41970*/  LDL.LU.64 R20, [R1+0x3970] ;  /* 0x0039700001147983 */ /* 0x000ea20000300a00 */
[C---:B------:R-:W-:Y:S08]  /*41980*/  HMMA.16816.F32 R12, R36.reuse, R16, R12 ;  /* 0x00000010240c723c */ /* 0x040ff0000000180c */
[----:B--2---:R-:W-:Y:S11]  /*41990*/  HMMA.16816.F32 R52, R36, R20, R52 ;  /* 0x000000142434723c */ /* 0x004ff60000001834 */
[----:B------:R-:W-:Y:S11]  /*419a0*/  @!UPT UIADD3 URZ, URZ, URZ, URZ ;  /* 0x0000003f3f3ff290 */ /* 0x000ff6000fffe03f */
[----:B------:R-:W-:Y:S01]  /*419b0*/  @!UPT UIADD3 URZ, URZ, URZ, URZ ;  /* 0x0000003f3f3ff290 */ /* 0x000fe2000fffe03f */
[----:B------:R0:W-:Y:S01]  /*419c0*/  STL.64 [R1+0x170], R52 ;  /* 0x0001703401007387 */ /* 0x0001e20000100a00 */
[----:B------:R1:W-:Y:S03]  /*419d0*/  STL.64 [R1+0x178], R54 ;  /* 0x0001783601007387 */ /* 0x0003e60000100a00 */
[----:B0-----:R-:W2:Y:S01]  /*419e0*/  LDL.LU.64 R52, [R1+0x560] ;  /* 0x0005600001347983 */ /* 0x001ea20000300a00 */
[----:B-1----:R-:W2:Y:S02]  /*419f0*/  LDL.LU.64 R54, [R1+0x568] ;  /* 0x0005680001367983 */ /* 0x002ea40000300a00 */
[----:B------:R-:W-:Y:S02]  /*41a00*/  STL.64 [R1+0x160], R12 ;  /* 0x0001600c01007387 */ /* 0x000fe40000100a00 */
[----:B------:R0:W-:Y:S02]  /*41a10*/  STL.64 [R1+0x168], R14 ;  /* 0x0001680e01007387 */ /* 0x0001e40000100a00 */
[----:B0-----:R-:W2:Y:S01]  /*41a20*/  LDL.LU.64 R14, [R1+0x3968] ;  /* 0x00396800010e7983 */ /* 0x001ea20000300a00 */
[----:B------:R-:W2:Y:S02]  /*41a30*/  LDL.LU.64 R12, [R1+0x3960] ;  /* 0x00396000010c7983 */ /* 0x000ea40000300a00 */
[----:B------:R-:W-:-:S02]  /*41a40*/  IMAD.MOV.U32 R44, RZ, RZ, R27 ;  /* 0x000000ffff2c7224 */ /* 0x000fc400078e001b */
[----:B------:R-:W-:Y:S01]  /*41a50*/  IMAD.MOV.U32 R45, RZ, RZ, R3 ;  /* 0x000000ffff2d7224 */ /* 0x000fe200078e0003 */
[C---:B------:R-:W-:Y:S08]  /*41a60*/  HMMA.16816.F32 R4, R36.reuse, R40, R4 ;  /* 0x000000282404723c */ /* 0x040ff00000001804 */
[C---:B---3--:R-:W-:Y:S08]  /*41a70*/  HMMA.16816.F32 R44, R36.reuse, R44, R48 ;  /* 0x0000002c242c723c */ /* 0x048ff00000001830 */
[C---:B--2---:R-:W-:Y:S11]  /*41a80*/  HMMA.16816.F32 R8, R36.reuse, R12, R8 ;  /* 0x0000000c2408723c */ /* 0x044ff60000001808 */
[----:B------:R-:W-:Y:S11]  /*41a90*/  @!UPT UIADD3 URZ, URZ, URZ, URZ ;  /* 0x0000003f3f3ff290 */ /* 0x000ff6000fffe03f */
[----:B------:R-:W-:Y:S01]  /*41aa0*/  @!UPT UIADD3 URZ, URZ, URZ, URZ ;  /* 0x0000003f3f3ff290 */ /* 0x000fe2000fffe03f */
[----:B------:R-:W-:Y:S01]  /*41ab0*/  STL.64 [R1+0x150], R8 ;  /* 0x0001500801007387 */ /* 0x000fe20000100a00 */
[----:B------:R-:W-:Y:S02]  /*41ac0*/  STL.64 [R1+0x158], R10 ;  /* 0x0001580a01007387 */ /* 0x000fe40000100a00 */
[----:B------:R-:W0:Y:S04]  /*41ad0*/  LDSM.16.MT88.4 R8, [R26+0x8800] ;  /* 0x008800001a08783b */ /* 0x000e280000004200 */
[----:B------:R1:W-:Y:S01]  /*41ae0*/  STL.64 [R1+0x140], R4 ;  /* 0x0001400401007387 */ /* 0x0003e20000100a00 */
[----:B------:R2:W-:Y:S04]  /*41af0*/  STL.64 [R1+0x148], R6 ;  /* 0x0001480601007387 */ /* 0x0005e80000100a00 */
[----:B-1----:R-:W3:Y:S01]  /*41b00*/  LDL.LU.64 R4, [R1+0x550] ;  /* 0x0005500001047983 */ /* 0x002ee20000300a00 */
[----:B--2---:R-:W3:Y:S03]  /*41b10*/  LDL.LU.64 R6, [R1+0x558] ;  /* 0x0005580001067983 */ /* 0x004ee60000300a00 */
[----:B0-----:R-:W-:Y:S01]  /*41b20*/  STL.64 [R1+0x3848], R10 ;  /* 0x0038480a01007387 */ /* 0x001fe20000100a00 */
[----:B------:R-:W-:Y:S02]  /*41b30*/  STL.64 [R1+0x3840], R8 ;  /* 0x0038400801007387 */ /* 0x000fe40000100a00 */
[----:B------:R-:W3:Y:S02]  /*41b40*/  LDL.LU.64 R48, [R1+0x3958] ;  /* 0x0039580001307983 */ /* 0x000ee40000300a00 */
[----:B------:R0:W-:Y:S01]  /*41b50*/  STL.64 [R1+0x130], R44 ;  /* 0x0001302c01007387 */ /* 0x0001e20000100a00 */
[----:B------:R-:W-:Y:S04]  /*41b60*/  STL.64 [R1+0x138], R46 ;  /* 0x0001382e01007387 */ /* 0x000fe80000100a00 */
[----:B0-----:R-:W2:Y:S01]  /*41b70*/  LDL.LU.64 R44, [R1+0x3950] ;  /* 0x00395000012c7983 */ /* 0x001ea20000300a00 */
[----:B------:R-:W-:Y:S01]  /*41b80*/  HMMA.16816.F32 R28, R36, R56, R28 ;  /* 0x00000038241c723c */ /* 0x000fe2000000181c */
[----:B------:R-:W-:-:S02]  /*41b90*/  IMAD.MOV.U32 R11, RZ, RZ, R56 ;  /* 0x000000ffff0b7224 */ /* 0x000fc400078e0038 */
[----:B------:R-:W-:Y:S11]  /*41ba0*/  IMAD.MOV.U32 R10, RZ, RZ, R57 ;  /* 0x000000ffff0a7224 */ /* 0x000ff600078e0039 */
[----:B------:R-:W-:Y:S09]  /*41bb0*/  @!UPT UIADD3 URZ, URZ, URZ, URZ ;  /* 0x0000003f3f3ff290 */ /* 0x000ff2000fffe03f */
[----:B------:R0:W-:Y:S01]  /*41bc0*/  STL.64 [R1+0x120], R28 ;  /* 0x0001201c01007387 */ /* 0x0001e20000100a00 */
[----:B------:R1:W-:Y:S03]  /*41bd0*/  STL.64 [R1+0x128], R30 ;  /* 0x0001281e01007387 */ /* 0x0003e60000100a00 */
[----:B0-----:R-:W4:Y:S01]  /*41be0*/  LDL.LU.64 R28, [R1+0x540] ;  /* 0x00054000011c7983 */ /* 0x001f220000300a00 */
[----:B-1----:R-:W4:Y:S01]  /*41bf0*/  LDL.LU.64 R30, [R1+0x548] ;  /* 0x00054800011e7983 */ /* 0x002f220000300a00 */
[C---:B--2---:R-:W-:Y:S11]  /*41c00*/  HMMA.16816.F32 R52, R36.reuse, R44, R52 ;  /* 0x0000002c2434723c */ /* 0x044ff60000001834 */
[----:B------:R-:W-:Y:S11]  /*41c10*/  @!UPT UIADD3 URZ, URZ, URZ, URZ ;  /* 0x0000003f3f3ff290 */ /* 0x000ff6000fffe03f */
[----:B------:R-:W-:Y:S01]  /*41c20*/  @!UPT UIADD3 URZ, URZ, URZ, URZ ;  /* 0x0000003f3f3ff290 */ /* 0x000fe2000fffe03f */
[----:B------:R0:W-:Y:S01]  /*41c30*/  STL.64 [R1+0x110], R52 ;  /* 0x0001103401007387 */ /* 0x0001e20000100a00 */
[----:B------:R1:W-:Y:S02]  /*41c40*/  STL.64 [R1+0x118], R54 ;  /* 0x0001183601007387 */ /* 0x0003e40000100a00 */
[----:B------:R-:W2:Y:S02]  /*41c50*/  LDL.LU.64 R56, [R1+0x480] ;  /* 0x0004800001387983 */ /* 0x000ea40000300a00 */
[----:B------:R-:W2:Y:S01]  /*41c60*/  LDL.LU.64 R58, [R1+0x488] ;  /* 0x00048800013a7983 */ /* 0x000ea20000300a00 */
[C---:B---3--:R-:W-:Y:S01]  /*41c70*/  HMMA.16816.F32 R4, R36.reuse, R48, R4 ;  /* 0x000000302404723c */ /* 0x048fe20000001804 */
[----:B------:R-:W-:Y:S02]  /*41c80*/  IMAD.MOV.U32 R8, RZ, RZ, R2 ;  /* 0x000000ffff087224 */ /* 0x000fe400078e0002 */
[----:B------:R-:W-:Y:S02]  /*41c90*/  IMAD.MOV.U32 R9, RZ, RZ, R0 ;  /* 0x000000ffff097224 */ /* 0x000fe400078e0000 */
[----:B------:R-:W-:Y:S01]  /*41ca0*/  IMAD.MOV.U32 R60, RZ, RZ, R44 ;  /* 0x000000ffff3c7224 */ /* 0x000fe200078e002c */
[----:B0-----:R-:W3:Y:S01]  /*41cb0*/  LDL.LU.64 R52, [R1+0x470] ;  /* 0x0004700001347983 */ /* 0x001ee20000300a00 */
[----:B-1----:R-:W3:Y:S01]  /*41cc0*/  LDL.LU.64 R54, [R1+0x478] ;  /* 0x0004780001367983 */ /* 0x002ee20000300a00 */
[----:B----4-:R-:W-:Y:S01]  /*41cd0*/  HMMA.16816.F32 R28, R36, R32, R28 ;  /* 0x00000020241c723c */ /* 0x010fe2000000181c */
[----:B------:R-:W-:-:S02]  /*41ce0*/  IMAD.MOV.U32 R61, RZ, RZ, R45 ;  /* 0x000000ffff3d7224 */ /* 0x000fc400078e002d */
[----:B------:R-:W-:Y:S02]  /*41cf0*/  IMAD.MOV.U32 R27, RZ, RZ, R48 ;  /* 0x000000ffff1b7224 */ /* 0x000fe400078e0030 */
[----:B------:R-:W-:-:S10]  /*41d00*/  IMAD.MOV.U32 R3, RZ, RZ, R49 ;  /* 0x000000ffff037224 */ /* 0x000fd400078e0031 */
[----:B------:R0:W-:Y:S01]  /*41d10*/  STL.64 [R1+0x100], R4 ;  /* 0x0001000401007387 */ /* 0x0001e20000100a00 */
[----:B------:R1:W-:Y:S02]  /*41d20*/  STL.64 [R1+0x108], R6 ;  /* 0x0001080601007387 */ /* 0x0003e40000100a00 */
[----:B------:R-:W-:Y:S01]  /*41d30*/  IMAD.MOV.U32 R2, RZ, RZ, R32 ;  /* 0x000000ffff027224 */ /* 0x000fe200078e0020 */
[----:B0-----:R-:W4:Y:S01]  /*41d40*/  LDL.LU.64 R4, [R1+0x460] ;  /* 0x0004600001047983 */ /* 0x001f220000300a00 */
[----:B-1----:R-:W4:Y:S02]  /*41d50*/  LDL.LU.64 R6, [R1+0x468] ;  /* 0x0004680001067983 */ /* 0x002f240000300a00 */
[----:B------:R-:W3:Y:S02]  /*41d60*/  LDL.LU.64 R44, [R1+0x450] ;  /* 0x00045000012c7983 */ /* 0x000ee40000300a00 */
[----:B------:R-:W3:Y:S01]  /*41d70*/  LDL.LU.64 R46, [R1+0x458] ;  /* 0x00045800012e7983 */ /* 0x000ee20000300a00 */
[----:B------:R-:W3:Y:S01]  /*41d80*/  LDL.LU.64 R48, [R1+0x690] ;  /* 0x0006900001307983 */ /* 0x000ee20000300a00 */
[----:B------:R-:W3:Y:S02]  /*41d90*/  LDL.LU.64 R50, [R1+0x698] ;  /* 0x0006980001327983 */ /* 0x000ee40000300a00 */
[----:B------:R-:W-:Y:S02]  /*41da0*/  STL.64 [R1+0xf0], R28 ;  /* 0x0000f01c01007387 */ /* 0x000fe40000100a00 */
[----:B------:R0:W-:Y:S02]  /*41db0*/  STL.64 [R1+0xf8], R30 ;  /* 0x0000f81e01007387 */ /* 0x0001e40000100a00 */
[----:B------:R-:W-:Y:S01]  /*41dc0*/  IMAD.MOV.U32 R26, RZ, RZ, R33 ;  /* 0x000000ffff1a7224 */ /* 0x000fe200078e0021 */
[----:B0-----:R-:W3:Y:S01]  /*41dd0*/  LDL.LU.64 R30, [R1+0x3948] ;  /* 0x00394800011e7983 */ /* 0x001ee20000300a00 */
[----:B------:R-:W3:Y:S02]  /*41de0*/  LDL.LU.64 R28, [R1+0x3940] ;  /* 0x00394000011c7983 */ /* 0x000ee40000300a00 */
[----:B------:R-:W3:Y:S02]  /*41df0*/  LDL.LU.64 R34, [R1+0x3938] ;  /* 0x0039380001227983 */ /* 0x000ee40000300a00 */
        /* <DEDUP_REMOVED lines=8> */
[----:B------:R-:W-:Y:S01]  /*41e80*/  STL.64 [R1+0x3860], R8 ;  /* 0x0038600801007387 */ /* 0x000fe20000100a00 */
[C---:B---3--:R-:W-:Y:S11]  /*41e90*/  HMMA.16816.F32 R52, R36.reuse, R56, R52 ;  /* 0x000000382434723c */ /* 0x048ff60000001834 */
[----:B------:R-:W-:Y:S11]  /*41ea0*/  @!UPT UIADD3 URZ, URZ, URZ, URZ ;  /* 0x0000003f3f3ff290 */ /* 0x000ff6000fffe03f */
[----:B------:R-:W-:Y:S01]  /*41eb0*/  @!UPT UIADD3 URZ, URZ, URZ, URZ ;  /* 0x0000003f3f3ff290 */ /* 0x000fe2000fffe03f */
[----:B------:R-:W-:Y:S01]  /*41ec0*/  STL.64 [R1+0xd0], R52 ;  /* 0x0000d03401007387 */ /* 0x000fe20000100a00 */
[----:B------:R0:W-:Y:S03]  /*41ed0*/  STL.64 [R1+0xd8], R54 ;  /* 0x0000d83601007387 */ /* 0x0001e60000100a00 */
[----:B0-----:R-:W3:Y:S01]  /*41ee0*/  LDL.LU.64 R54, [R1+0x3918] ;  /* 0x0039180001367983 */ /* 0x001ee20000300a00 */
[----:B------:R-:W4:Y:S02]  /*41ef0*/  LDL.LU.64 R52, [R1+0x3910] ;  /* 0x0039100001347983 */ /* 0x000f240000300a00 */
[----:B--2---:R-:W-:Y:S02]  /*41f00*/  STL.64 [R1+0x3858], R58 ;  /* 0x0038583a01007387 */ /* 0x004fe40000100a00 */
[----:B------:R0:W-:Y:S02]  /*41f10*/  STL.64 [R1+0x3850], R56 ;  /* 0x0038503801007387 */ /* 0x0001e40000100a00 */
[----:B0-----:R-:W2:Y:S01]  /*41f20*/  LDL.LU.64 R56, [R1+0x6d0] ;  /* 0x0006d00001387983 */ /* 0x001ea20000300a00 */
[----:B------:R-:W2:Y:S01]  /*41f30*/  LDL.LU.64 R58, [R1+0x6d8] ;  /* 0x0006d800013a7983 */ /* 0x000ea20000300a00 */
[C---:B----4-:R-:W-:Y:S11]  /*41f40*/  HMMA.16816.F32 R4, R36.reuse, R52, R4 ;  /* 0x000000342404723c */ /* 0x050ff60000001804 */
[----:B------:R-:W-:Y:S11]  /*41f50*/  @!UPT UIADD3 URZ, URZ, URZ, URZ ;  /* 0x0000003f3f3ff290 */ /* 0x000ff6000fffe03f */
[----:B------:R-:W-:Y:S01]  /*41f60*/  @!UPT UIADD3 URZ, URZ, URZ, URZ ;  /* 0x0000003f3f3ff290 */ /* 0x000fe2000fffe03f */
[----:B------:R-:W-:Y:S01]  /*41f70*/  STL.64 [R1+0xc0], R4 ;  /* 0x0000c00401007387 */ /* 0x000fe20000100a00 */
[----:B------:R0:W-:Y:S03]  /*41f80*/  STL.64 [R1+0xc8], R6 ;  /* 0x0000c80601007387 */ /* 0x0001e60000100a00 */
[----:B0-----:R-:W4:Y:S01]  /*41f90*/  LDL.LU.64 R6, [R1+0x3908] ;  /* 0x0039080001067983 */ /* 0x001f220000300a00 */
[----:B------:R-:W2:Y:S02]  /*41fa0*/  LDL.LU.64 R4, [R1+0x3900] ;  /* 0x0039000001047983 */ /* 0x000ea40000300a00 */
[----:B---3--:R-:W-:Y:S02]  /*41fb0*/  STL.64 [R1+0x3870], R54 ;  /* 0x0038703601007387 */ /* 0x008fe40000100a00 */
[----:B------:R0:W-:Y:S02]  /*41fc0*/  STL.64 [R1+0x3868], R52 ;  /* 0x0038683401007387 */ /* 0x0001e40000100a00 */
[----:B0-----:R-:W3:Y:S01]  /*41fd0*/  LDL.LU.64 R52, [R1+0x720] ;  /* 0x0007200001347983 */ /* 0x001ee20000300a00 */
[----:B------:R-:W3:Y:S01]  /*41fe0*/  LDL.LU.64 R54, [R1+0x728] ;  /* 0x0007280001367983 */ /* 0x000ee20000300a00 */
[----:B--2---:R-:W-:Y:S02]  /*41ff0*/  HMMA.16816.F32 R36, R36, R4, R44 ;  /* 0x000000042424723c */ /* 0x004fe4000000182c */
[----:B------:R-:W3:Y:S01]  /*42000*/  LDL.LU.64 R46, [R1+0x38f8] ;  /* 0x0038f800012e7983 */ /* 0x000ee20000300a00 */
[----:B------:R-:W3:Y:S02]  /*42010*/  LDL.LU.64 R44, [R1+0x38f0] ;  /* 0x0038f000012c7983 */ /* 0x000ee40000300a00 */
[----:B----4-:R-:W-:Y:S02]  /*42020*/  STL.64 [R1+0x3880], R6 ;  /* 0x0038800601007387 */ /* 0x010fe40000100a00 */
[----:B------:R-:W-:Y:S11]  /*42030*/  STL.64 [R1+0x3878], R4 ;  /* 0x0038780401007387 */ /* 0x000ff60000100a00 */
[----:B------:R-:W-:Y:S05]  /*42040*/  @!UPT UIADD3 URZ, URZ, URZ, URZ ;  /* 0x0000003f3f3ff290 */ /* 0x000fea000fffe03f */
[----:B------:R-:W-:Y:S01]  /*42050*/  STL.64 [R1+0xb0], R36 ;  /* 0x0000b02401007387 */ /* 0x000fe20000100a00 */
[----:B------:R0:W-:Y:S02]  /*42060*/  STL.64 [R1+0xb8], R38 ;  /* 0x0000b82601007387 */ /* 0x0001e40000100a00 */
[----:B------:R-:W-:Y:S02]  /*42070*/  IMAD.MOV.U32 R8, RZ, RZ, R2 ;  /* 0x000000ffff087224 */ /* 0x000fe400078e0002 */
[----:B------:R-:W-:Y:S01]  /*42080*/  IMAD.MOV.U32 R9, RZ, RZ, R26 ;  /* 0x000000ffff097224 */ /* 0x000fe200078e001a */
[C---:B---3--:R-:W-:Y:S08]  /*42090*/  HMMA.16816.F32 R52, R44.reuse, R32, R52 ;  /* 0x000000202c34723c */ /* 0x048ff00000001834 */
[C---:B0-----:R-:W-:Y:S08]  /*420a0*/  HMMA.16816.F32 R36, R44.reuse, R28, R56 ;  /* 0x0000001c2c24723c */ /* 0x041ff00000001838 */
[----:B------:R-:W-:Y:S07]  /*420b0*/  HMMA.16816.F32 R4, R44, R24, R48 ;  /* 0x000000182c04723c */ /* 0x000fee0000001830 */
[----:B------:R0:W-:Y:S01]  /*420c0*/  STL.64 [R1+0xa0], R52 ;  /* 0x0000a03401007387 */ /* 0x0001e20000100a00 */
[----:B------:R1:W-:Y:S07]  /*420d0*/  STL.64 [R1+0xa8], R54 ;  /* 0x0000a83601007387 */ /* 0x0003ee0000100a00 */
[----:B------:R2:W-:Y:S02]  /*420e0*/  STL.64 [R1+0x90], R36 ;  /* 0x0000902401007387 */ /* 0x0005e40000100a00 */
[----:B------:R3:W-:Y:S01]  /*420f0*/  STL.64 [R1+0x98], R38 ;  /* 0x0000982601007387 */ /* 0x0007e20000100a00 */
[----:B0-----:R-:W4:Y:S01]  /*42100*/  LDL.LU.64 R52, [R1+0x670] ;  /* 0x0006700001347983 */ /* 0x001f220000300a00 */
[----:B-1----:R-:W4:Y:S05]  /*42110*/  LDL.LU.64 R54, [R1+0x678] ;  /* 0x0006780001367983 */ /* 0x002f2a0000300a00 */
[----:B------:R-:W-:-:S02]  /*42120*/  IMAD.MOV.U32 R32, RZ, RZ, R4 ;  /* 0x000000ffff207224 */ /* 0x000fc400078e0004 */
[----:B------:R-:W4:Y:S01]  /*42130*/  LDL.LU.64 R48, [R1+0x570] ;  /* 0x0005700001307983 */ /* 0x000f220000300a00 */
[----:B------:R-:W4:Y:S01]  /*42140*/  LDL.LU.64 R50, [R1+0x578] ;  /* 0x0005780001327983 */ /* 0x000f220000300a00 */
[----:B--2---:R-:W2:Y:S02]  /*42150*/  LDL.LU.64 R36, [R1+0x530] ;  /* 0x0005300001247983 */ /* 0x004ea40000300a00 */
[----:B---3--:R-:W2:Y:S02]  /*42160*/  LDL.LU.64 R38, [R1+0x538] ;  /* 0x0005380001267983 */ /* 0x008ea40000300a00 */
[----:B------:R-:W-:Y:S01]  /*42170*/  STL.64 [R1+0x3890], R34 ;  /* 0x0038902201007387 */ /* 0x000fe20000100a00 */
[----:B------:R-:W-:Y:S01]  /*42180*/  STL [R1+0x3888], R32 ;  /* 0x0038882001007387 */ /* 0x000fe20000100800 */
[----:B------:R-:W3:Y:S02]  /*42190*/  LDL.LU R2, [R1+0x38ec] ;  /* 0x0038ec0001027983 */ /* 0x000ee40000300800 */
[----:B------:R-:W2:Y:S02]  /*421a0*/  LDL.LU R26, [R1+0x38e8] ;  /* 0x0038e800011a7983 */ /* 0x000ea40000300800 */
[----:B------:R0:W-:Y:S02]  /*421b0*/  STL.64 [R1+0x3898], R8 ;  /* 0x0038980801007387 */ /* 0x0001e40000100a00 */
[----:B------:R-:W-:-:S02]  /*421c0*/  IMAD.MOV.U32 R4, RZ, RZ, R27 ;  /* 0x000000ffff047224 */ /* 0x000fc400078e001b */
[----:B------:R-:W2:Y:S01]  /*421d0*/  LDL.LU R27, [R1+0x38e4] ;  /* 0x0038e400011b7983 */ /* 0x000ea20000300800 */
[----:B------:R-:W-:Y:S02]  /*421e0*/  IMAD.MOV.U32 R25, RZ, RZ, R5 ;  /* 0x000000ffff197224 */ /* 0x000fe400078e0005 */
[----:B------:R-:W-:Y:S02]  /*421f0*/  IMAD.MOV.U32 R5, RZ, RZ, R3 ;  /* 0x000000ffff057224 */ /* 0x000fe400078e0003 */
[----:B------:R-:W-:Y:S01]  /*42200*/  IMAD.MOV.U32 R24, RZ, RZ, R6 ;  /* 0x000000ffff187224 */ /* 0x000fe200078e0006 */
[----:B------:R-:W3:Y:S01]  /*42210*/  LDL.LU R3, [R1+0x38e0] ;  /* 0x0038e00001037983 */ /* 0x000ee20000300800 */
[----:B------:R-:W-:Y:S02]  /*42220*/  IMAD.MOV.U32 R0, RZ, RZ, R7 ;  /* 0x000000ffff007224 */ /* 0x000fe400078e0007 */
[----:B------:R-:W-:Y:S02]  /*42230*/  STL.64 [R1+0x38a0], R4 ;  /* 0x0038a00401007387 */ /* 0x000fe40000100a00 */
[----:B0-----:R-:W-:-:S02]  /*42240*/  IMAD.MOV.U32 R8, RZ, RZ, R60 ;  /* 0x000000ffff087224 */ /* 0x001fc400078e003c */
[----:B------:R-:W-:Y:S01]  /*42250*/  IMAD.MOV.U32 R9, RZ, RZ, R61 ;  /* 0x000000ffff097224 */ /* 0x000fe200078e003d */
[----:B------:R-:W3:Y:S01]  /*42260*/  LDL.LU R60, [R1+0x38dc] ;  /* 0x0038dc00013c7983 */ /* 0x000ee20000300800 */
[----:B------:R-:W3:Y:S03]  /*42270*/  LDL.LU R61, [R1+0x38d8] ;  /* 0x0038d800013d7983 */ /* 0x000ee60000300800 */
[----:B------:R0:W-:Y:S02]  /*42280*/  STL.64 [R1+0x38a8], R8 ;  /* 0x0038a80801007387 */ /* 0x0001e40000100a00 */
[----:B0-----:R-:W-:Y:S02]  /*42290*/  IMAD.MOV.U32 R8, RZ, RZ, R11 ;  /* 0x000000ffff087224 */ /* 0x001fe400078e000b */
[----:B------:R-:W-:-:S05]  /*422a0*/  IMAD.MOV.U32 R9, RZ, RZ, R10 ;  /* 0x000000ffff097224 */ /* 0x000fca00078e000a */
[----:B------:R-:W-:Y:S01]  /*422b0*/  STL.64 [R1+0x38c0], R8 ;  /* 0x0038c00801007387 */ /* 0x000fe20000100a00 */
[C---:B----4-:R-:W-:Y:S03]  /*422c0*/  HMMA.16816.F32 R4, R44.reuse, R20, R52 ;  /* 0x000000142c04723c */ /* 0x050fe60000001834 */
[----:B--2---:R-:W-:Y:S01]  /*422d0*/  STL.64 [R1+0x3800], R26 ;  /* 0x0038001a01007387 */ /* 0x004fe20000100a00 */
[----:B------:R-:W-:Y:S02]  /*422e0*/  STL.64 [R1+0x37f8], R24 ;  /* 0x0037f81801007387 */ /* 0x000fe40000100a00 */
[----:B------:R-:W-:Y:S11]  /*422f0*/  STL [R1+0x3678], R0 ;  /* 0x0036780001007387 */ /* 0x000ff60000100800 */
[----:B------:R-:W-:Y:S06]  /*42300*/  @!UPT UIADD3 URZ, URZ, URZ, URZ ;  /* 0x0000003f3f3ff290 */ /* 0x000fec000fffe03f */
[----:B------:R0:W-:Y:S01]  /*42310*/  STL.64 [R1+0x70], R4 ;  /* 0x0000700401007387 */ /* 0x0001e20000100a00 */
[----:B------:R-:W-:Y:S02]  /*42320*/  IMAD.MOV.U32 R21, RZ, RZ, R6 ;  /* 0x000000ffff157224 */ /* 0x000fe400078e0006 */
[----:B------:R-:W-:Y:S02]  /*42330*/  IMAD.MOV.U32 R20, RZ, RZ, R7 ;  /* 0x000000ffff147224 */ /* 0x000fe400078e0007 */
[C---:B0-----:R-:W-:Y:S01]  /*42340*/  HMMA.16816.F32 R4, R44.reuse, R16, R48 ;  /* 0x000000102c04723c */ /* 0x041fe20000001830 */
[----:B------:R-:W-:Y:S07]  /*42350*/  STL.64 [R1+0x38b8], R22 ;  /* 0x0038b81601007387 */ /* 0x000fee0000100a00 */
[----:B------:R-:W-:Y:S01]  /*42360*/  HMMA.16816.F32 R48, R44, R12, R36 ;  /* 0x0000000c2c30723c */ /* 0x000fe20000001824 */
[----:B------:R-:W-:Y:S11]  /*42370*/  STL.64 [R1+0x38b0], R20 ;  /* 0x0038b01401007387 */ /* 0x000ff60000100a00 */
[----:B------:R-:W-:Y:S04]  /*42380*/  @!UPT UIADD3 URZ, URZ, URZ, URZ ;  /* 0x0000003f3f3ff290 */ /* 0x000fe8000fffe03f */
[----:B------:R-:W-:Y:S02]  /*42390*/  IMAD.MOV.U32 R29, RZ, RZ, R6 ;  /* 0x000000ffff1d7224 */ /* 0x000fe400078e0006 */
[----:B------:R-:W-:Y:S01]  /*423a0*/  IMAD.MOV.U32 R28, RZ, RZ, R7 ;  /* 0x000000ffff1c7224 */ /* 0x000fe200078e0007 */
[----:B------:R-:W-:Y:S01]  /*423b0*/  STL [R1+0x60], R4 ;  /* 0x0000600401007387 */ /* 0x000fe20000100800 */
[----:B------:R-:W-:Y:S03]  /*423c0*/  STL.64 [R1+0x38d0], R30 ;  /* 0x0038d01e01007387 */ /* 0x000fe60000100a00 */
[----:B------:R0:W-:Y:S01]  /*423d0*/  STL.64 [R1+0x38c8], R28 ;  /* 0x0038c81c01007387 */ /* 0x0001e20000100a00 */
[----:B------:R-:W-:-:S03]  /*423e0*/  IMAD.MOV.U32 R0, RZ, RZ, R5 ;  /* 0x000000ffff007224 */ /* 0x000fc600078e0005 */
[----:B0-----:R-:W2:Y:S01]  /*423f0*/  LDL.LU.64 R28, [R1+0x520] ;  /* 0x00052000011c7983 */ /* 0x001ea20000300a00 */
[----:B------:R-:W2:Y:S02]  /*42400*/  LDL.LU.64 R30, [R1+0x528] ;  /* 0x00052800011e7983 */ /* 0x000ea40000300a00 */
[----:B------:R-:W4:Y:S02]  /*42410*/  LDL.LU.64 R8, [R1+0x500] ;  /* 0x0005000001087983 */ /* 0x000f240000300a00 */
[----:B------:R-:W4:Y:S01]  /*42420*/  LDL.LU.64 R10, [R1+0x508] ;  /* 0x00050800010a7983 */ /* 0x000f220000300a00 */
[----:B------:R-:W3:Y:S01]  /*42430*/  LDL.LU.64 R20, [R1+0x3d0] ;  /* 0x0003d00001147983 */ /* 0x000ee20000300a00 */
[----:B------:R-:W3:Y:S02]  /*42440*/  LDL.LU.64 R22, [R1+0x3d8] ;  /* 0x0003d80001167983 */ /* 0x000ee40000300a00 */
[----:B------:R-:W3:Y:S02]  /*42450*/  LDL.LU.64 R4, [R1+0x3e0] ;  /* 0x0003e00001047983 */ /* 0x000ee40000300a00 */
[----:B------:R-:W3:Y:S01]  /*42460*/  LDL.LU.64 R6, [R1+0x3e8] ;  /* 0x0003e80001067983 */ /* 0x000ee20000300a00 */
        /* <DEDUP_REMOVED lines=10> */
[----:B------:R-:W-:Y:S02]  /*42510*/  STL.64 [R1+0x35b0], R50 ;  /* 0x0035b03201007387 */ /* 0x000fe40000100a00 */
[----:B------:R0:W-:Y:S02]  /*42520*/  STL.64 [R1+0x35a8], R48 ;  /* 0x0035a83001007387 */ /* 0x0001e40000100a00 */
[----:B0-----:R-:W4:Y:S01]  /*42530*/  LDL.LU.64 R48, [R1+0x50] ;  /* 0x0000500001307983 */ /* 0x001f220000300a00 */
[----:B------:R-:W3:Y:S01]  /*42540*/  LDL.LU.64 R50, [R1+0x58] ;  /* 0x0000580001327983 */ /* 0x000ee20000300a00 */
[C---:B--2---:R-:W-:Y:S08]  /*42550*/  HMMA.16816.F32 R28, R44.reuse, R40, R28 ;  /* 0x000000282c1c723c */ /* 0x044ff0000000181c */
[C---:B----4-:R-:W-:Y:S11]  /*42560*/  HMMA.16816.F32 R8, R44.reuse, R48, R8 ;  /* 0x000000302c08723c */ /* 0x050ff60000001808 */
[----:B------:R-:W-:Y:S05]  /*42570*/  @!UPT UIADD3 URZ, URZ, URZ, URZ ;  /* 0x0000003f3f3ff290 */ /* 0x000fea000fffe03f */
[----:B------:R-:W-:Y:S02]  /*42580*/  IMAD.MOV.U32 R13, RZ, RZ, R30 ;  /* 0x000000ffff0d7224 */ /* 0x000fe400078e001e */
[----:B------:R-:W-:Y:S02]  /*42590*/  IMAD.MOV.U32 R12, RZ, RZ, R31 ;  /* 0x000000ffff0c7224 */ /* 0x000fe400078e001f */
[----:B------:R-:W-:Y:S02]  /*425a0*/  IMAD.MOV.U32 R17, RZ, RZ, R28 ;  /* 0x000000ffff117224 */ /* 0x000fe400078e001c */
[----:B------:R-:W-:Y:S01]  /*425b0*/  IMAD.MOV.U32 R16, RZ, RZ, R29 ;  /* 0x000000ffff107224 */ /* 0x000fe200078e001d */
[----:B------:R-:W2:Y:S01]  /*425c0*/  LDL.LU.64 R30, [R1+0x38d0] ;  /* 0x0038d000011e7983 */ /* 0x000ea20000300a00 */
[----:B------:R-:W4:Y:S03]  /*425d0*/  LDL.LU.64 R28, [R1+0x38c8] ;  /* 0x0038c800011c7983 */ /* 0x000f260000300a00 */
[----:B------:R0:W-:Y:S01]  /*425e0*/  STL.64 [R1+0x3c0], R8 ;  /* 0x0003c00801007387 */ /* 0x0001e20000100a00 */
[----:B------:R3:W-:Y:S03]  /*425f0*/  STL.64 [R1+0x3c8], R10 ;  /* 0x0003c80a01007387 */ /* 0x0007e60000100a00 */
[----:B0-----:R-:W3:Y:S02]  /*42600*/  LDL.LU.64 R8, [R1+0x38c0] ;  /* 0x0038c00001087983 */ /* 0x001ee40000300a00 */
[C---:B---3--:R-:W-:Y:S02]  /*42610*/  HMMA.16816.F32 R8, R44.reuse, R8, R20 ;  /* 0x000000082c08723c */ /* 0x048fe40000001814 */
[----:B------:R-:W3:Y:S01]  /*42620*/  LDL.LU.64 R22, [R1+0x38b8] ;  /* 0x0038b80001167983 */ /* 0x000ee20000300a00 */
[----:B------:R-:W2:Y:S11]  /*42630*/  LDL.LU.64 R20, [R1+0x38b0] ;  /* 0x0038b00001147983 */ /* 0x000eb60000300a00 */
[----:B------:R-:W-:Y:S09]  /*42640*/  @!UPT UIADD3 URZ, URZ, URZ, URZ ;  /* 0x0000003f3f3ff290 */ /* 0x000ff2000fffe03f */
[----:B------:R0:W-:Y:S01]  /*42650*/  STL.64 [R1+0x3d0], R8 ;  /* 0x0003d00801007387 */ /* 0x0001e20000100a00 */
[----:B------:R1:W-:Y:S03]  /*42660*/  STL.64 [R1+0x3d8], R10 ;  /* 0x0003d80a01007387 */ /* 0x0003e60000100a00 */
[----:B0-----:R-:W1:Y:S02]  /*42670*/  LDL.LU.64 R8, [R1+0x38a8] ;  /* 0x0038a80001087983 */ /* 0x001e640000300a00 */
[C---:B-1----:R-:W-:Y:S02]  /*42680*/  HMMA.16816.F32 R8, R44.reuse, R8, R4 ;  /* 0x000000082c08723c */ /* 0x042fe40000001804 */
[----:B------:R-:W2:Y:S11]  /*42690*/  LDL.LU.64 R4, [R1+0x38a0] ;  /* 0x0038a00001047983 */ /* 0x000eb60000300a00 */
[----:B------:R-:W-:Y:S10]  /*426a0*/  @!UPT UIADD3 URZ, URZ, URZ, URZ ;  /* 0x0000003f3f3ff290 */ /* 0x000ff4000fffe03f */
[----:B------:R0:W-:Y:S01]  /*426b0*/  STL.64 [R1+0x3e0], R8 ;  /* 0x0003e00801007387 */ /* 0x0001e20000100a00 */
[----:B------:R1:W-:Y:S03]  /*426c0*/  STL.64 [R1+0x3e8], R10 ;  /* 0x0003e80a01007387 */ /* 0x0003e60000100a00 */
[----:B0-----:R-:W1:Y:S01]  /*426d0*/  LDL.LU.64 R8, [R1+0x3898] ;  /* 0x0038980001087983 */ /* 0x001e620000300a00 */
[C---:B--2---:R-:W-:Y:S03]  /*426e0*/  HMMA.16816.F32 R4, R44.reuse, R4, R32 ;  /* 0x000000042c04723c */ /* 0x044fe60000001820 */
[----:B------:R-:W2:Y:S01]  /*426f0*/  LDL.LU.64 R34, [R1+0x3890] ;  /* 0x0038900001227983 */ /* 0x000ea20000300a00 */
[----:B------:R-:W2:Y:S04]  /*42700*/  LDL.LU R32, [R1+0x3888] ;  /* 0x0038880001207983 */ /* 0x000ea80000300800 */
[C---:B-1----:R-:W-:Y:S11]  /*42710*/  HMMA.16816.F32 R8, R44.reuse, R8, R52 ;  /* 0x000000082c08723c */ /* 0x042ff60000001834 */
[----:B------:R-:W-:Y:S04]  /*42720*/  @!UPT UIADD3 URZ, URZ, URZ, URZ ;  /* 0x0000003f3f3ff290 */ /* 0x000fe8000fffe03f */
[----:B------:R-:W-:Y:S01]  /*42730*/  STL.64 [R1+0x3f0], R4 ;  /* 0x0003f00401007387 */ /* 0x000fe20000100a00 */
[----:B------:R0:W-:Y:S03]  /*42740*/  STL.64 [R1+0x3f8], R6 ;  /* 0x0003f80601007387 */ /* 0x0001e60000100a00 */
[----:B0-----:R-:W2:Y:S01]  /*42750*/  LDL.LU.64 R6, [R1+0x3880] ;  /* 0x0038800001067983 */ /* 0x001ea20000300a00 */
[----:B------:R-:W2:Y:S02]  /*42760*/  LDL.LU.64 R4, [R1+0x3878] ;  /* 0x0038780001047983 */ /* 0x000ea40000300a00 */
[----:B------:R-:W2:Y:S02]  /*42770*/  LDL.LU.64 R54, [R1+0x3870] ;  /* 0x0038700001367983 */ /* 0x000ea40000300a00 */
[----:B------:R-:W2:Y:S01]  /*42780*/  LDL.LU.64 R52, [R1+0x3868] ;  /* 0x0038680001347983 */ /* 0x000ea20000300a00 */
[----:B------:R0:W-:Y:S01]  /*42790*/  STL.64 [R1+0x490], R8 ;  /* 0x0004900801007387 */ /* 0x0001e20000100a00 */
[----:B------:R1:W-:Y:S03]  /*427a0*/  STL.64 [R1+0x498], R10 ;  /* 0x0004980a01007387 */ /* 0x0003e60000100a00 */
[----:B0-----:R-:W1:Y:S02]  /*427b0*/  LDL.LU.64 R8, [R1+0x3860] ;  /* 0x0038600001087983 */ /* 0x001e640000300a00 */
[C---:B-1----:R-:W-:Y:S02]  /*427c0*/  HMMA.16816.F32 R8, R44.reuse, R8, R56 ;  /* 0x000000082c08723c */ /* 0x042fe40000001838 */
[----:B------:R-:W3:Y:S01]  /*427d0*/  LDL.LU.64 R58, [R1+0x3858] ;  /* 0x00385800013a7983 */ /* 0x000ee20000300a00 */
[----:B------:R-:W3:Y:S05]  /*427e0*/  LDL.LU.64 R56, [R1+0x3850] ;  /* 0x0038500001387983 */ /* 0x000eea0000300a00 */
[C---:B--2---:R-:W-:Y:S11]  /*427f0*/  HMMA.16816.F32 R24, R44.reuse, R52, R24 ;  /* 0x000000342c18723c */ /* 0x044ff60000001818 */
[----:B------:R-:W-:Y:S04]  /*42800*/  @!UPT UIADD3 URZ, URZ, URZ, URZ ;  /* 0x0000003f3f3ff290 */ /* 0x000fe8000fffe03f */
[----:B------:R-:W-:Y:S01]  /*42810*/  STL.64 [R1+0x4b0], R8 ;  /* 0x0004b00801007387 */ /* 0x000fe20000100a00 */
[----:B------:R0:W-:Y:S03]  /*42820*/  STL.64 [R1+0x4b8], R10 ;  /* 0x0004b80a01007387 */ /* 0x0001e60000100a00 */
[----:B0-----:R-:W2:Y:S01]  /*42830*/  LDL.LU.64 R10, [R1+0x3848] ;  /* 0x00384800010a7983 */ /* 0x001ea20000300a00 */
[----:B------:R-:W2:Y:S02]  /*42840*/  LDL.LU.64 R8, [R1+0x3840] ;  /* 0x0038400001087983 */ /* 0x000ea40000300a00 */
[----:B------:R0:W-:Y:S02]  /*42850*/  STL.64 [R1+0x3758], R54 ;  /* 0x0037583601007387 */ /* 0x0001e40000100a00 */
[----:B0-----:R-:W-:Y:S01]  /*42860*/  IMAD.MOV.U32 R55, RZ, RZ, R34 ;  /* 0x000000ffff377224 */ /* 0x001fe200078e0022 */
[----:B---3--:R-:W-:Y:S11]  /*42870*/  HMMA.16816.F32 R36, R44, R56, R36 ;  /* 0x000000382c24723c */ /* 0x008ff60000001824 */
[----:B------:R-:W-:Y:S11]  /*42880*/  @!UPT UIADD3 URZ, URZ, URZ, URZ ;  /* 0x0000003f3f3ff290 */ /* 0x000ff6000fffe03f */
[----:B------:R-:W-:Y:S01]  /*42890*/  @!UPT UIADD3 URZ, URZ, URZ, URZ ;  /* 0x0000003f3f3ff290 */ /* 0x000fe2000fffe03f */
[----:B------:R-:W-:Y:S01]  /*428a0*/  STL.64 [R1+0x4d0], R36 ;  /* 0x0004d02401007387 */ /* 0x000fe20000100a00 */
[----:B------:R-:W-:Y:S02]  /*428b0*/  STL.64 [R1+0x4d8], R38 ;  /* 0x0004d82601007387 */ /* 0x000fe40000100a00 */
[----:B------:R0:W1:Y:S04]  /*428c0*/  LDSM.16.MT88.4 R36, [R35+0x8800] ;  /* 0x008800002324783b */ /* 0x0000680000004200 */
[----:B------:R-:W2:Y:S01]  /*428d0*/  LDL.LU R52, [R1+0x230] ;  /* 0x0002300001347983 */ /* 0x000ea20000300800 */
[----:B------:R-:W-:Y:S01]  /*428e0*/  STL.64 [R1+0x500], R24 ;  /* 0x0005001801007387 */ /* 0x000fe20000100a00 */
[----:B------:R-:W-:Y:S02]  /*428f0*/  STL.64 [R1+0x508], R26 ;  /* 0x0005081a01007387 */ /* 0x000fe40000100a00 */
[----:B------:R-:W2:Y:S02]  /*42900*/  LDL.LU R53, [R1+0x234] ;  /* 0x0002340001357983 */ /* 0x000ea40000300800 */
[----:B------:R-:W2:Y:S01]  /*42910*/  LDL.LU R54, [R1+0x238] ;  /* 0x0002380001367983 */ /* 0x000ea20000300800 */
[----:B------:R-:W2:Y:S01]  /*42920*/  LDL.LU R34, [R1+0x383c] ;  /* 0x00383c0001227983 */ /* 0x000ea20000300800 */
[----:B0-----:R-:W2:Y:S03]  /*42930*/  LDL.LU R35, [R1+0x3838] ;  /* 0x0038380001237983 */ /* 0x001ea60000300800 */
[----:B-1----:R-:W-:Y:S01]  /*42940*/  STL.64 [R1+0x3750], R38 ;  /* 0x0037502601007387 */ /* 0x002fe20000100a00 */
[----:B------:R0:W-:Y:S03]  /*42950*/  STL.64 [R1+0x3748], R36 ;  /* 0x0037482401007387 */ /* 0x0001e60000100a00 */
[----:B0-----:R-:W3:Y:S01]  /*42960*/  LDL.LU.64 R36, [R1+0x400] ;  /* 0x0004000001247983 */ /* 0x001ee20000300a00 */
[----:B------:R-:W3:Y:S02]  /*42970*/  LDL.LU.64 R38, [R1+0x408] ;  /* 0x0004080001267983 */ /* 0x000ee40000300a00 */
[----:B------:R-:W-:-:S02]  /*42980*/  IMAD.MOV.U32 R24, RZ, RZ, R61 ;  /* 0x000000ffff187224 */ /* 0x000fc400078e003d */
[----:B------:R-:W-:Y:S01]  /*42990*/  IMAD.MOV.U32 R25, RZ, RZ, R60 ;  /* 0x000000ffff197224 */ /* 0x000fe200078e003c */
[----:B---3--:R-:W-:Y:S08]  /*429a0*/  HMMA.16816.F32 R44, R44, R4, R36 ;  /* 0x000000042c2c723c */ /* 0x008ff00000001824 */
[----:B--2---:R-:W-:Y:S01]  /*429b0*/  HMMA.16816.F32 R36, R8, R34, R52 ;  /* 0x000000220824723c */ /* 0x004fe20000001834 */
[----:B------:R-:W2:Y:S11]  /*429c0*/  LDL R5, [R1+0x904] ;  /* 0x0009040001057983 */ /* 0x000eb60000100800 */
[----:B------:R-:W-:Y:S03]  /*429d0*/  @!UPT UIADD3 URZ, URZ, URZ, URZ ;  /* 0x0000003f3f3ff290 */ /* 0x000fe6000fffe03f */
[----:B------:R0:W-:Y:S01]  /*429e0*/  STL.64 [R1+0x4f0], R44 ;  /* 0x0004f02c01007387 */ /* 0x0001e20000100a00 */
[----:B------:R1:W-:Y:S08]  /*429f0*/  STL.64 [R1+0x4f8], R46 ;  /* 0x0004f82e01007387 */ /* 0x0003f00000100a00 */
[----:B------:R-:W-:Y:S02]  /*42a00*/  IMAD.MOV.U32 R61, RZ, RZ, R36 ;  /* 0x000000ffff3d7224 */ /* 0x000fe400078e0024 */
[----:B------:R-:W-:-:S02]  /*42a10*/  IMAD.MOV.U32 R60, RZ, RZ, R37 ;  /* 0x000000ffff3c7224 */ /* 0x000fc400078e0025 */
[----:B------:R-:W-:Y:S02]  /*42a20*/  IMAD.MOV.U32 R36, RZ, RZ, R43 ;  /* 0x000000ffff247224 */ /* 0x000fe400078e002b */
[----:B------:R-:W-:Y:S01]  /*42a30*/  IMAD.MOV.U32 R37, RZ, RZ, R31 ;  /* 0x000000ffff257224 */ /* 0x000fe200078e001f */
[----:B0-----:R-:W3:Y:S01]  /*42a40*/  LDL.LU R44, [R1+0x1f0] ;  /* 0x0001f000012c7983 */ /* 0x001ee20000300800 */
[----:B------:R-:W3:Y:S02]  /*42a50*/  LDL.LU R45, [R1+0x1f4] ;  /* 0x0001f400012d7983 */ /* 0x000ee40000300800 */
[----:B-1----:R-:W3:Y:S02]  /*42a60*/  LDL.LU R46, [R1+0x1f8] ;  /* 0x0001f800012e7983 */ /* 0x002ee40000300800 */
[----:B------:R-:W3:Y:S01]  /*42a70*/  LDL.LU R47, [R1+0x1fc] ;  /* 0x0001fc00012f7983 */ /* 0x000ee20000300800 */
[----:B------:R-:W2:Y:S01]  /*42a80*/  LDL.LU R43, [R1+0x3834] ;  /* 0x00383400012b7983 */ /* 0x000ea20000300800 */
[----:B------:R-:W2:Y:S02]  /*42a90*/  LDL.LU R31, [R1+0x3830] ;  /* 0x00383000011f7983 */ /* 0x000ea40000300800 */
[----:B------:R-:W-:-:S02]  /*42aa0*/  IMAD.MOV.U32 R26, RZ, RZ, R3 ;  /* 0x000000ffff1a7224 */ /* 0x000fc400078e0003 */
[----:B------:R-:W-:Y:S02]  /*42ab0*/  IMAD.MOV.U32 R27, RZ, RZ, R2 ;  /* 0x000000ffff1b7224 */ /* 0x000fe400078e0002 */
[----:B------:R-:W-:Y:S02]  /*42ac0*/  IMAD.MOV.U32 R3, RZ, RZ, R38 ;  /* 0x000000ffff037224 */ /* 0x000fe400078e0026 */
[----:B------:R-:W-:Y:S02]  /*42ad0*/  IMAD.MOV.U32 R2, RZ, RZ, R39 ;  /* 0x000000ffff027224 */ /* 0x000fe400078e0027 */
[----:B------:R-:W-:Y:S02]  /*42ae0*/  IMAD.MOV.U32 R38, RZ, RZ, R19 ;  /* 0x000000ffff267224 */ /* 0x000fe400078e0013 */
[----:B------:R-:W-:Y:S01]  /*42af0*/  IMAD.MOV.U32 R39, RZ, RZ, R18 ;  /* 0x000000ffff277224 */ /* 0x000fe200078e0012 */
[----:B------:R-:W3:Y:S01]  /*42b00*/  LDL.LU R19, [R1+0x382c] ;  /* 0x00382c0001137983 */ /* 0x000ee20000300800 */
[----:B------:R-:W3:Y:S02]  /*42b10*/  LDL.LU R18, [R1+0x3828] ;  /* 0x0038280001127983 */ /* 0x000ee40000300800 */
[----:B------:R-:W-:-:S02]  /*42b20*/  IMAD.MOV.U32 R52, RZ, RZ, R15 ;  /* 0x000000ffff347224 */ /* 0x000fc400078e000f */
[----:B------:R-:W-:Y:S01]  /*42b30*/  IMAD.MOV.U32 R53, RZ, RZ, R23 ;  /* 0x000000ffff357224 */ /* 0x000fe200078e0017 */
[----:B------:R-:W3:Y:S01]  /*42b40*/  LDL.LU R15, [R1+0x3824] ;  /* 0x00382400010f7983 */ /* 0x000ee20000300800 */
[----:B------:R-:W3:Y:S02]  /*42b50*/  LDL.LU R23, [R1+0x3820] ;  /* 0x0038200001177983 */ /* 0x000ee40000300800 */
[----:B------:R-:W-:Y:S02]  /*42b60*/  IMAD.MOV.U32 R54, RZ, RZ, R42 ;  /* 0x000000ffff367224 */ /* 0x000fe400078e002a */
[----:B------:R-:W-:Y:S01]  /*42b70*/  IMAD.MOV.U32 R55, RZ, RZ, R30 ;  /* 0x000000ffff377224 */ /* 0x000fe200078e001e */
[----:B------:R-:W3:Y:S01]  /*42b80*/  LDL.LU R42, [R1+0x381c] ;  /* 0x00381c00012a7983 */ /* 0x000ee20000300800 */
[----:B------:R-:W3:Y:S02]  /*42b90*/  LDL.LU R30, [R1+0x3818] ;  /* 0x00381800011e7983 */ /* 0x000ee40000300800 */
[----:B------:R-:W-:Y:S02]  /*42ba0*/  STL.64 [R1+0x37b8], R34 ;  /* 0x0037b82201007387 */ /* 0x000fe40000100a00 */
[----:B------:R2:W-:Y:S02]  /*42bb0*/  STL [R1+0x37b0], R32 ;  /* 0x0037b02001007387 */ /* 0x0005e40000100800 */
[----:B--2---:R-:W-:-:S02]  /*42bc0*/  IMAD.MOV.U32 R32, RZ, RZ, R31 ;  /* 0x000000ffff207224 */ /* 0x004fc400078e001f */
[----:B------:R-:W3:Y:S01]  /*42bd0*/  LDL.LU R31, [R1+0x3814] ;  /* 0x00381400011f7983 */ /* 0x000ee20000300800 */
[----:B------:R-:W-:Y:S02]  /*42be0*/  IMAD.MOV.U32 R33, RZ, RZ, R43 ;  /* 0x000000ffff217224 */ /* 0x000fe400078e002b */
[----:B------:R-:W2:Y:S02]  /*42bf0*/  LDL.LU R43, [R1+0x3810] ;  /* 0x00381000012b7983 */ /* 0x000ea40000300800 */
[----:B------:R-:W-:Y:S02]  /*42c00*/  IMAD.MOV.U32 R34, RZ, RZ, R14 ;  /* 0x000000ffff227224 */ /* 0x000fe400078e000e */
[----:B------:R-:W-:Y:S01]  /*42c10*/  IMAD.MOV.U32 R35, RZ, RZ, R22 ;  /* 0x000000ffff237224 */ /* 0x000fe200078e0016 */
[----:B------:R-:W2:Y:S01]  /*42c20*/  LDL.LU R14, [R1+0x380c] ;  /* 0x00380c00010e7983 */ /* 0x000ea20000300800 */
[----:B------:R-:W2:Y:S02]  /*42c30*/  LDL.LU R22, [R1+0x3808] ;  /* 0x0038080001167983 */ /* 0x000ea40000300800 */
[----:B------:R-:W-:Y:S02]  /*42c40*/  STL [R1+0x34fc], R2 ;  /* 0x0034fc0201007387 */ /* 0x000fe40000100800 */
[----:B------:R-:W-:Y:S01]  /*42c50*/  STL [R1+0x34f8], R3 ;  /* 0x0034f80301007387 */ /* 0x000fe20000100800 */
[----:B------:R-:W-:Y:S01]  /*42c60*/  STL [R1+0x34f4], R60 ;  /* 0x0034f43c01007387 */ /* 0x000fe20000100800 */
[----:B------:R-:W-:Y:S01]  /*42c70*/  STL [R1+0x34f0], R61 ;  /* 0x0034f03d01007387 */ /* 0x000fe20000100800 */
[----:B---3--:R-:W-:Y:S11]  /*42c80*/  HMMA.16816.F32 R24, R8, R30, R24 ;  /* 0x0000001e0818723c */ /* 0x008ff60000001818 */
[----:B------:R-:W-:Y:S11]  /*42c90*/  @!UPT UIADD3 URZ, URZ, URZ, URZ ;  /* 0x0000003f3f3ff290 */ /* 0x000ff6000fffe03f */
[----:B------:R-:W-:Y:S01]  /*42ca0*/  @!UPT UIADD3 URZ, URZ, URZ, URZ ;  /* 0x0000003f3f3ff290 */ /* 0x000fe2000fffe03f */
[----:B------:R-:W-:Y:S01]  /*42cb0*/  STL.64 [R1+0x220], R24 ;  /* 0x0002201801007387 */ /* 0x000fe20000100a00 */
[----:B------:R0:W-:Y:S03]  /*42cc0*/  STL.64 [R1+0x228], R26 ;  /* 0x0002281a01007387 */ /* 0x0001e60000100a00 */
[----:B0-----:R-:W3:Y:S01]  /*42cd0*/  LDL.LU.64 R26, [R1+0x3800] ;  /* 0x00380000011a7983 */ /* 0x001ee20000300a00 */
[----:B------:R-:W2:Y:S02]  /*42ce0*/  LDL.LU.64 R24, [R1+0x37f8] ;  /* 0x0037f80001187983 */ /* 0x000ea40000300a00 */
[----:B------:R-:W-:Y:S02]  /*42cf0*/  STL.64 [R1+0x3768], R30 ;  /* 0x0037681e01007387 */ /* 0x000fe40000100a00 */
[----:B----4-:R0:W-:Y:S02]  /*42d00*/  STL.64 [R1+0x3760], R28 ;  /* 0x0037601c01007387 */ /* 0x0101e40000100a00 */
[----:B0-----:R-:W-:-:S02]  /*42d10*/  IMAD.MOV.U32 R28, RZ, RZ, R23 ;  /* 0x000000ffff1c7224 */ /* 0x001fc400078e0017 */
[----:B------:R-:W4:Y:S01]  /*42d20*/  LDL.LU R23, [R1+0x37f4] ;  /* 0x0037f40001177983 */ /* 0x000f220000300800 */
[----:B------:R-:W-:Y:S02]  /*42d30*/  IMAD.MOV.U32 R29, RZ, RZ, R15 ;  /* 0x000000ffff1d7224 */ /* 0x000fe400078e000f */
[----:B------:R-:W4:Y:S02]  /*42d40*/  LDL.LU R15, [R1+0x37f0] ;  /* 0x0037f000010f7983 */ /* 0x000f240000300800 */
[----:B------:R-:W-:Y:S02]  /*42d50*/  IMAD.MOV.U32 R30, RZ, RZ, R18 ;  /* 0x000000ffff1e7224 */ /* 0x000fe400078e0012 */
[----:B------:R-:W-:Y:S01]  /*42d60*/  IMAD.MOV.U32 R31, RZ, RZ, R19 ;  /* 0x000000ffff1f7224 */ /* 0x000fe200078e0013 */
[----:B------:R-:W4:Y:S01]  /*42d70*/  LDL.LU R18, [R1+0x37ec] ;  /* 0x0037ec0001127983 */ /* 0x000f220000300800 */
[----:B------:R-:W4:Y:S05]  /*42d80*/  LDL.LU R19, [R1+0x37e8] ;  /* 0x0037e80001137983 */ /* 0x000f2a0000300800 */
[C---:B---3--:R-:W-:Y:S01]  /*42d90*/  HMMA.16816.F32 R28, R8.reuse, R26, R28 ;  /* 0x0000001a081c723c */ /* 0x048fe2000000181c */
[----:B------:R-:W-:Y:S01]  /*42da0*/  STL.64 [R1+0x3778], R26 ;  /* 0x0037781a01007387 */ /* 0x000fe20000100a00 */
[----:B--2---:R4:W-:Y:S11]  /*42db0*/  STL.64 [R1+0x3770], R24 ;  /* 0x0037701801007387 */ /* 0x0049f60000100a00 */
[----:B------:R-:W-:Y:S10]  /*42dc0*/  @!UPT UIADD3 URZ, URZ, URZ, URZ ;  /* 0x0000003f3f3ff290 */ /* 0x000ff4000fffe03f */
[----:B------:R-:W-:Y:S01]  /*42dd0*/  STL.64 [R1+0x210], R28 ;  /* 0x0002101c01007387 */ /* 0x000fe20000100a00 */
[----:B------:R0:W-:Y:S01]  /*42de0*/  STL.64 [R1+0x218], R30 ;  /* 0x0002181e01007387 */ /* 0x0001e20000100a00 */
[C---:B----4-:R-:W-:Y:S08]  /*42df0*/  HMMA.16816.F32 R24, R8.reuse, R18, R44 ;  /* 0x000000120818723c */ /* 0x050ff0000000182c */
[C---:B0-----:R-:W-:Y:S01]  /*42e00*/  HMMA.16816.F32 R28, R8.reuse, R22, R32 ;  /* 0x00000016081c723c */ /* 0x041fe20000001820 */
[----:B------:R-:W-:Y:S01]  /*42e10*/  STL.64 [R1+0x3788], R22 ;  /* 0x0037881601007387 */ /* 0x000fe20000100a00 */
[----:B------:R-:W-:Y:S03]  /*42e20*/  STL.64 [R1+0x3780], R20 ;  /* 0x0037801401007387 */ /* 0x000fe60000100a00 */
[----:B------:R-:W0:Y:S11]  /*42e30*/  LDSM.16.MT88.4 R44, [R5+0x8800] ;  /* 0x00880000052c783b */ /* 0x000e360000004200 */
[----:B------:R-:W-:Y:S08]  /*42e40*/  @!UPT UIADD3 URZ, URZ, URZ, URZ ;  /* 0x0000003f3f3ff290 */ /* 0x000ff0000fffe03f */
[----:B------:R-:W-:Y:S02]  /*42e50*/  IMAD.MOV.U32 R61, RZ, RZ, R31 ;  /* 0x000000ffff3d7224 */ /* 0x000fe400078e001f */
[----:B------:R-:W-:Y:S02]  /*42e60*/  IMAD.MOV.U32 R60, RZ, RZ, R30 ;  /* 0x000000ffff3c7224 */ /* 0x000fe400078e001e */
[----:B------:R-:W-:Y:S02]  /*42e70*/  IMAD.MOV.U32 R3, RZ, RZ, R29 ;  /* 0x000000ffff037224 */ /* 0x000fe400078e001d */
[----:B------:R-:W-:Y:S01]  /*42e80*/  IMAD.MOV.U32 R2, RZ, RZ, R28 ;  /* 0x000000ffff027224 */ /* 0x000fe200078e001c */
[----:B------:R-:W-:Y:S01]  /*42e90*/  STL [R1+0x3594], R61 ;  /* 0x0035943d01007387 */ /* 0x000fe20000100800 */
[----:B------:R-:W-:Y:S02]  /*42ea0*/  STL [R1+0x3590], R60 ;  /* 0x0035903c01007387 */ /* 0x000fe40000100800 */
[----:B------:R-:W-:Y:S02]  /*42eb0*/  STL [R1+0x358c], R3 ;  /* 0x00358c0301007387 */ /* 0x000fe40000100800 */
[----:B------:R-:W-:Y:S01]  /*42ec0*/  STL [R1+0x3588], R2 ;  /* 0x0035880201007387 */ /* 0x000fe20000100800 */
[----:B------:R-:W-:Y:S01]  /*42ed0*/  STL.64 [R1+0x1f0], R24 ;  /* 0x0001f01801007387 */ /* 0x000fe20000100a00 */
[----:B------:R-:W-:Y:S02]  /*42ee0*/  STL [R1+0x1f8], R26 ;  /* 0x0001f81a01007387 */ /* 0x000fe40000100800 */
[----:B------:R-:W-:Y:S02]  /*42ef0*/  STL.64 [R1+0x3740], R18 ;  /* 0x0037401201007387 */ /* 0x000fe40000100a00 */
[----:B------:R1:W-:Y:S02]  /*42f00*/  STL.64 [R1+0x3738], R16 ;  /* 0x0037381001007387 */ /* 0x0003e40000100a00 */
[----:B-1----:R-:W-:Y:S01]  /*42f10*/  HMMA.16816.F32 R16, R8, R14, R36 ;  /* 0x0000000e0810723c */ /* 0x002fe20000001824 */
[----:B------:R-:W-:-:S05]  /*42f20*/  IMAD.MOV.U32 R4, RZ, RZ, R27 ;  /* 0x000000ffff047224 */ /* 0x000fca00078e001b */
[----:B------:R-:W-:Y:S01]  /*42f30*/  STL [R1+0x34bc], R4 ;  /* 0x0034bc0401007387 */ /* 0x000fe20000100800 */
[----:B------:R-:W-:Y:S02]  /*42f40*/  STL.64 [R1+0x3730], R14 ;  /* 0x0037300e01007387 */ /* 0x000fe40000100a00 */
[----:B------:R-:W-:Y:S11]  /*42f50*/  STL.64 [R1+0x3728], R12 ;  /* 0x0037280c01007387 */ /* 0x000ff60000100a00 */
[----:B------:R-:W-:Y:S03]  /*42f60*/  @!UPT UIADD3 URZ, URZ, URZ, URZ ;  /* 0x0000003f3f3ff290 */ /* 0x000fe6000fffe03f */
[----:B------:R-:W-:Y:S01]  /*42f70*/  STL.64 [R1+0x1e0], R16 ;  /* 0x0001e01001007387 */ /* 0x000fe20000100a00 */
[----:B------:R1:W-:Y:S02]  /*42f80*/  STL.64 [R1+0x1e8], R18 ;  /* 0x0001e81201007387 */ /* 0x0003e40000100a00 */
[C---:B-1----:R-:W-:Y:S11]  /*42f90*/  HMMA.16816.F32 R16, R8.reuse, R42, R52 ;  /* 0x0000002a0810723c */ /* 0x042ff60000001834 */
[----:B------:R-:W-:Y:S11]  /*42fa0*/  @!UPT UIADD3 URZ, URZ, URZ, URZ ;  /* 0x0000003f3f3ff290 */ /* 0x000ff6000fffe03f */
[----:B------:R-:W-:Y:S01]  /*42fb0*/  @!UPT UIADD3 URZ, URZ, URZ, URZ ;  /* 0x0000003f3f3ff290 */ /* 0x000fe2000fffe03f */
[----:B------:R-:W-:Y:S01]  /*42fc0*/  STL.64 [R1+0x1d0], R16 ;  /* 0x0001d01001007387 */ /* 0x000fe20000100a00 */
[----:B------:R-:W-:Y:S02]  /*42fd0*/  STL [R1+0x1dc], R19 ;  /* 0x0001dc1301007387 */ /* 0x000fe40000100800 */
[----:B------:R-:W2:Y:S02]  /*42fe0*/  LDL.LU R36, [R1+0x330] ;  /* 0x0003300001247983 */ /* 0x000ea40000300800 */
[----:B------:R-:W2:Y:S01]  /*42ff0*/  LDL.LU R37, [R1+0x334] ;  /* 0x0003340001257983 */ /* 0x000ea20000300800 */
[----:B------:R-:W3:Y:S01]  /*43000*/  LDL.LU R38, [R1+0x338] ;  /* 0x0003380001267983 */ /* 0x000ee20000300800 */
[----:B------:R-:W3:Y:S03]  /*43010*/  LDL.LU R39, [R1+0x33c] ;  /* 0x00033c0001277983 */ /* 0x000ee60000300800 */
[----:B---3--:R1:W-:Y:S01]  /*43020*/  STL.64 [R1+0x3798], R38 ;  /* 0x0037982601007387 */ /* 0x0083e20000100a00 */
[----:B--2---:R2:W-:Y:S02]  /*43030*/  STL.64 [R1+0x3790], R36 ;  /* 0x0037902401007387 */ /* 0x0045e40000100a00 */
[----:B------:R-:W3:Y:S02]  /*43040*/  LDL.LU R24, [R1+0x350] ;  /* 0x0003500001187983 */ /* 0x000ee40000300800 */
[----:B------:R-:W3:Y:S01]  /*43050*/  LDL.LU R25, [R1+0x354] ;  /* 0x0003540001197983 */ /* 0x000ee20000300800 */
[----:B------:R-:W4:Y:S01]  /*43060*/  LDL.LU R26, [R1+0x358] ;  /* 0x00035800011a7983 */ /* 0x000f220000300800 */
[----:B------:R-:W4:Y:S03]  /*43070*/  LDL.LU R27, [R1+0x35c] ;  /* 0x00035c00011b7983 */ /* 0x000f260000300800 */
[----:B----4-:R-:W-:Y:S01]  /*43080*/  STL.64 [R1+0x37a8], R26 ;  /* 0x0037a81a01007387 */ /* 0x010fe20000100a00 */
[----:B---3--:R-:W-:Y:S02]  /*43090*/  STL.64 [R1+0x37a0], R24 ;  /* 0x0037a01801007387 */ /* 0x008fe40000100a00 */
[----:B------:R-:W3:Y:S02]  /*430a0*/  LDL.LU R12, [R1+0x360] ;  /* 0x00036000010c7983 */ /* 0x000ee40000300800 */
[----:B------:R-:W3:Y:S01]  /*430b0*/  LDL.LU R13, [R1+0x364] ;  /* 0x00036400010d7983 */ /* 0x000ee20000300800 */
[----:B------:R-:W4:Y:S01]  /*430c0*/  LDL.LU R14, [R1+0x368] ;  /* 0x00036800010e7983 */ /* 0x000f220000300800 */
[----:B------:R-:W4:Y:S03]  /*430d0*/  LDL.LU R15, [R1+0x36c] ;  /* 0x00036c00010f7983 */ /* 0x000f260000300800 */
[----:B----4-:R-:W-:Y:S01]  /*430e0*/  STL.64 [R1+0x37c8], R14 ;  /* 0x0037c80e01007387 */ /* 0x010fe20000100a00 */
[----:B---3--:R-:W-:Y:S02]  /*430f0*/  STL.64 [R1+0x37c0], R12 ;  /* 0x0037c00c01007387 */ /* 0x008fe40000100a00 */
[----:B-1----:R-:W3:Y:S02]  /*43100*/  LDL R38, [R1+0x28] ;  /* 0x0000280001267983 */ /* 0x002ee40000100800 */
[----:B------:R-:W3:Y:S02]  /*43110*/  LDL R39, [R1+0x2c] ;  /* 0x00002c0001277983 */ /* 0x000ee40000100800 */
[----:B------:R-:W-:Y:S01]  /*43120*/  IMAD.MOV.U32 R4, RZ, RZ, R18 ;  /* 0x000000ffff047224 */ /* 0x000fe200078e0012 */
[----:B---3--:R1:W-:Y:S01]  /*43130*/  STL.64 [R1+0x37e0], R38 ;  /* 0x0037e02601007387 */ /* 0x0083e20000100a00 */
[----:B--2---:R-:W2:Y:S02]  /*43140*/  LDL.LU R36, [R1+0x3a0] ;  /* 0x0003a00001247983 */ /* 0x004ea40000300800 */
[----:B------:R-:W2:Y:S01]  /*43150*/  LDL.LU R37, [R1+0x3a4] ;  /* 0x0003a40001257983 */ /* 0x000ea20000300800 */
[----:B-1----:R-:W2:Y:S01]  /*43160*/  LDL.LU R38, [R1+0x3a8] ;  /* 0x0003a80001267983 */ /* 0x002ea20000300800 */
[----:B------:R-:W2:Y:S02]  /*43170*/  LDL.LU R39, [R1+0x3ac] ;  /* 0x0003ac0001277983 */ /* 0x000ea40000300800 */
[----:B------:R-:W3:Y:S02]  /*43180*/  LDL.LU R16, [R1+0x390] ;  /* 0x0003900001107983 */ /* 0x000ee40000300800 */
[----:B------:R-:W3:Y:S01]  /*43190*/  LDL.LU R17, [R1+0x394] ;  /* 0x0003940001117983 */ /* 0x000ee20000300800 */
[----:B------:R-:W3:Y:S01]  /*431a0*/  LDL.LU R18, [R1+0x398] ;  /* 0x0003980001127983 */ /* 0x000ee20000300800 */
[----:B------:R-:W3:Y:S02]  /*431b0*/  LDL.LU R19, [R1+0x39c] ;  /* 0x00039c0001137983 */ /* 0x000ee40000300800 */
[----:B------:R-:W4:Y:S02]  /*431c0*/  LDL.LU R12, [R1+0x380] ;  /* 0x00038000010c7983 */ /* 0x000f240000300800 */
[----:B------:R-:W4:Y:S01]  /*431d0*/  LDL.LU R13, [R1+0x384] ;  /* 0x00038400010d7983 */ /* 0x000f220000300800 */
[----:B------:R-:W4:Y:S01]  /*431e0*/  LDL.LU R14, [R1+0x388] ;  /* 0x00038800010e7983 */ /* 0x000f220000300800 */
[----:B------:R-:W4:Y:S02]  /*431f0*/  LDL.LU R15, [R1+0x38c] ;  /* 0x00038c00010f7983 */ /* 0x000f240000300800 */
[----:B------:R-:W4:Y:S02]  /*43200*/  LDL.64 R34, [R1+0x38] ;  /* 0x0000380001227983 */ /* 0x000f240000100a00 */
[----:B------:R-:W3:Y:S01]  /*43210*/  LDL.LU R24, [R1+0x370] ;  /* 0x0003700001187983 */ /* 0x000ee20000300800 */
[----:B------:R-:W3:Y:S01]  /*43220*/  LDL.LU R25, [R1+0x374] ;  /* 0x0003740001197983 */ /* 0x000ee20000300800 */
[----:B------:R-:W3:Y:S02]  /*43230*/  LDL.LU R26, [R1+0x378] ;  /* 0x00037800011a7983 */ /* 0x000ee40000300800 */
[----:B------:R-:W3:Y:S02]  /*43240*/  LDL.LU R27, [R1+0x37c] ;  /* 0x00037c00011b7983 */ /* 0x000ee40000300800 */
[----:B------:R-:W3:Y:S01]  /*43250*/  LDL.64 R22, [R1+0x18] ;  /* 0x0000180001167983 */ /* 0x000ee20000100a00 */
[----:B------:R-:W3:Y:S01]  /*43260*/  LDL.64 R30, [R1+0x8] ;  /* 0x00000800011e7983 */ /* 0x000ee20000100a00 */
[----:B------:R-:W3:Y:S02]  /*43270*/  LDL.LU R52, [R1+0x340] ;  /* 0x0003400001347983 */ /* 0x000ee40000300800 */
[----:B------:R-:W3:Y:S02]  /*43280*/  LDL.LU R53, [R1+0x344] ;  /* 0x0003440001357983 */ /* 0x000ee40000300800 */
[----:B------:R-:W3:Y:S01]  /*43290*/  LDL.LU R54, [R1+0x348] ;  /* 0x0003480001367983 */ /* 0x000ee20000300800 */
[----:B------:R-:W3:Y:S01]  /*432a0*/  LDL.LU R55, [R1+0x34c] ;  /* 0x00034c0001377983 */ /* 0x000ee20000300800 */
[----:B------:R1:W-:Y:S02]  /*432b0*/  STL.64 [R1+0x3720], R42 ;  /* 0x0037202a01007387 */ /* 0x0003e40000100a00 */
[----:B------:R-:W3:Y:S02]  /*432c0*/  LDL.LU R40, [R1+0x310] ;  /* 0x0003100001287983 */ /* 0x000ee40000300800 */
[----:B------:R-:W3:Y:S01]  /*432d0*/  LDL.LU R41, [R1+0x314] ;  /* 0x0003140001297983 */ /* 0x000ee20000300800 */
[----:B-1----:R-:W3:Y:S01]  /*432e0*/  LDL.LU R42, [R1+0x318] ;  /* 0x00031800012a7983 */ /* 0x002ee20000300800 */
[----:B------:R-:W3:Y:S02]  /*432f0*/  LDL.LU R43, [R1+0x31c] ;  /* 0x00031c00012b7983 */ /* 0x000ee40000300800 */
[----:B------:R-:W3:Y:S02]  /*43300*/  LDL R57, [R1+0x900] ;  /* 0x0009000001397983 */ /* 0x000ee40000100800 */
[----:B0-----:R0:W-:Y:S01]  /*43310*/  STL.64 [R1+0x36b8], R46 ;  /* 0x0036b82e01007387 */ /* 0x0011e20000100a00 */
[----:B------:R-:W-:Y:S04]  /*43320*/  STL.64 [R1+0x36b0], R44 ;  /* 0x0036b02c01007387 */ /* 0x000fe80000100a00 */
[----:B0-----:R-:W3:Y:S01]  /*43330*/  LDL.64 R46, [R1+0x48] ;  /* 0x00004800012e7983 */ /* 0x001ee20000100a00 */
[C---:B--2---:R-:W-:Y:S11]  /*43340*/  HMMA.16816.F32 R36, R8.reuse, R50, R36 ;  /* 0x000000320824723c */ /* 0x044ff60000001824 */
[----:B------:R-:W-:Y:S11]  /*43350*/  @!UPT UIADD3 URZ, URZ, URZ, URZ ;  /* 0x0000003f3f3ff290 */ /* 0x000ff6000fffe03f */
[----:B------:R-:W-:Y:S01]  /*43360*/  @!UPT UIADD3 URZ, URZ, URZ, URZ ;  /* 0x0000003f3f3ff290 */ /* 0x000fe2000fffe03f */
[----:B------:R-:W-:Y:S01]  /*43370*/  STL.64 [R1+0x3a0], R36 ;  /* 0x0003a02401007387 */ /* 0x000fe20000100a00 */
[----:B------:R0:W-:Y:S03]  /*43380*/  STL.64 [R1+0x3a8], R38 ;  /* 0x0003a82601007387 */ /* 0x0001e60000100a00 */
[----:B0-----:R-:W2:Y:S01]  /*43390*/  LDL.LU.64 R38, [R1+0x37e0] ;  /* 0x0037e00001267983 */ /* 0x001ea20000300a00 */
[C---:B----4-:R-:W-:Y:S08]  /*433a0*/  HMMA.16816.F32 R12, R8.reuse, R34, R12 ;  /* 0x00000022080c723c */ /* 0x050ff0000000180c */
[----:B---3--:R-:W-:Y:S01]  /*433b0*/  HMMA.16816.F32 R16, R8, R46, R16 ;  /* 0x0000002e0810723c */ /* 0x008fe20000001810 */
[----:B------:R0:W-:Y:S01]  /*433c0*/  STL.64 [R1+0x3718], R50 ;  /* 0x0037183201007387 */ /* 0x0001e20000100a00 */
[----:B------:R-:W3:Y:S02]  /*433d0*/  LDL.LU R48, [R1+0x320] ;  /* 0x0003200001307983 */ /* 0x000ee40000300800 */
[----:B------:R-:W3:Y:S01]  /*433e0*/  LDL.LU R49, [R1+0x324] ;  /* 0x0003240001317983 */ /* 0x000ee20000300800 */
[----:B0-----:R-:W3:Y:S01]  /*433f0*/  LDL.LU R50, [R1+0x328] ;  /* 0x0003280001327983 */ /* 0x001ee20000300800 */
[----:B------:R-:W3:Y:S11]  /*43400*/  LDL.LU R51, [R1+0x32c] ;  /* 0x00032c0001337983 */ /* 0x000ef60000300800 */
[----:B------:R-:W-:Y:S06]  /*43410*/  @!UPT UIADD3 URZ, URZ, URZ, URZ ;  /* 0x0000003f3f3ff290 */ /* 0x000fec000fffe03f */
[----:B------:R0:W-:Y:S01]  /*43420*/  STL.64 [R1+0x390], R16 ;  /* 0x0003901001007387 */ /* 0x0001e20000100a00 */
[----:B------:R1:W-:Y:S02]  /*43430*/  STL.64 [R1+0x398], R18 ;  /* 0x0003981201007387 */ /* 0x0003e40000100a00 */
[----:B------:R-:W-:Y:S02]  /*43440*/  IMAD.MOV.U32 R44, RZ, RZ, R34 ;  /* 0x000000ffff2c7224 */ /* 0x000fe400078e0022 */
[----:B------:R-:W-:Y:S02]  /*43450*/  IMAD.MOV.U32 R33, RZ, RZ, R35 ;  /* 0x000000ffff217224 */ /* 0x000fe400078e0023 */
[----:B0-----:R-:W-:Y:S02]  /*43460*/  IMAD.MOV.U32 R16, RZ, RZ, R6 ;  /* 0x000000ffff107224 */ /* 0x001fe400078e0006 */
[----:B------:R-:W-:Y:S01]  /*43470*/  IMAD.MOV.U32 R17, RZ, RZ, R7 ;  /* 0x000000ffff117224 */ /* 0x000fe200078e0007 */
[----:B------:R-:W4:Y:S01]  /*43480*/  LDL.LU R6, [R1+0x37dc] ;  /* 0x0037dc0001067983 */ /* 0x000f220000300800 */
[----:B------:R-:W4:Y:S02]  /*43490*/  LDL.LU R7, [R1+0x37d8] ;  /* 0x0037d80001077983 */ /* 0x000f240000300800 */
[----:B-1----:R-:W-:-:S02]  /*434a0*/  IMAD.MOV.U32 R18, RZ, RZ, R58 ;  /* 0x000000ffff127224 */ /* 0x002fc400078e003a */
[----:B------:R-:W-:Y:S01]  /*434b0*/  IMAD.MOV.U32 R19, RZ, RZ, R59 ;  /* 0x000000ffff137224 */ /* 0x000fe200078e003b */
[----:B------:R-:W3:Y:S01]  /*434c0*/  LDL.LU R58, [R1+0x37d4] ;  /* 0x0037d400013a7983 */ /* 0x000ee20000300800 */
[----:B------:R-:W3:Y:S02]  /*434d0*/  LDL.LU R59, [R1+0x37d0] ;  /* 0x0037d000013b7983 */ /* 0x000ee40000300800 */
[----:B------:R-:W-:Y:S02]  /*434e0*/  STL.64 [R1+0x380], R12 ;  /* 0x0003800c01007387 */ /* 0x000fe40000100a00 */
[----:B------:R0:W-:Y:S02]  /*434f0*/  STL.64 [R1+0x388], R14 ;  /* 0x0003880e01007387 */ /* 0x0001e40000100a00 */
[----:B0-----:R-:W4:Y:S01]  /*43500*/  LDL.LU.64 R14, [R1+0x37c8] ;  /* 0x0037c800010e7983 */ /* 0x001f220000300a00 */
[----:B------:R-:W4:Y:S02]  /*43510*/  LDL.LU.64 R12, [R1+0x37c0] ;  /* 0x0037c000010c7983 */ /* 0x000f240000300a00 */
[----:B------:R-:W4:Y:S02]  /*43520*/  LDL.LU.64 R34, [R1+0x37b8] ;  /* 0x0037b80001227983 */ /* 0x000f240000300a00 */
[----:B------:R-:W4:Y:S01]  /*43530*/  LDL.LU R32, [R1+0x37b0] ;  /* 0x0037b00001207983 */ /* 0x000f220000300800 */
[----:B--2---:R-:W-:Y:S01]  /*43540*/  HMMA.16816.F32 R36, R8, R38, R24 ;  /* 0x000000260824723c */ /* 0x004fe20000001818 */
[----:B------:R-:W2:Y:S01]  /*43550*/  LDL.LU.64 R26, [R1+0x37a8] ;  /* 0x0037a800011a7983 */ /* 0x000ea20000300a00 */
[----:B------:R-:W2:Y:S02]  /*43560*/  LDL.LU.64 R24, [R1+0x37a0] ;  /* 0x0037a00001187983 */ /* 0x000ea40000300a00 */
[----:B------:R-:W-:-:S02]  /*43570*/  IMAD.MOV.U32 R3, RZ, RZ, R30 ;  /* 0x000000ffff037224 */ /* 0x000fc400078e001e */
[----:B------:R-:W-:Y:S11]  /*43580*/  IMAD.MOV.U32 R2, RZ, RZ, R31 ;  /* 0x000000ffff027224 */ /* 0x000ff600078e001f */
[----:B------:R-:W-:Y:S06]  /*43590*/  @!UPT UIADD3 URZ, URZ, URZ, URZ ;  /* 0x0000003f3f3ff290 */ /* 0x000fec000fffe03f */
[----:B------:R-:W-:Y:S01]  /*435a0*/  STL.64 [R1+0x370], R36 ;  /* 0x0003702401007387 */ /* 0x000fe20000100a00 */
[----:B------:R0:W-:Y:S03]  /*435b0*/  STL.64 [R1+0x378], R38 ;  /* 0x0003782601007387 */ /* 0x0001e60000100a00 */
[----:B0-----:R-:W2:Y:S01]  /*435c0*/  LDL.LU.64 R38, [R1+0x3798] ;  /* 0x0037980001267983 */ /* 0x001ea20000300a00 */
[----:B------:R-:W2:Y:S01]  /*435d0*/  LDL.LU.64 R36, [R1+0x3790] ;  /* 0x0037900001247983 */ /* 0x000ea20000300a00 */
[C---:B---3--:R-:W-:Y:S08]  /*435e0*/  HMMA.16816.F32 R52, R8.reuse, R58, R52 ;  /* 0x0000003a0834723c */ /* 0x048ff00000001834 */
[C---:B----4-:R-:W-:Y:S11]  /*435f0*/  HMMA.16816.F32 R12, R8.reuse, R22, R12 ;  /* 0x00000016080c723c */ /* 0x050ff6000000180c */
[----:B------:R-:W-:Y:S11]  /*43600*/  @!UPT UIADD3 URZ, URZ, URZ, URZ ;  /* 0x0000003f3f3ff290 */ /* 0x000ff6000fffe03f */
[----:B------:R-:W-:Y:S01]  /*43610*/  @!UPT UIADD3 URZ, URZ, URZ, URZ ;  /* 0x0000003f3f3ff290 */ /* 0x000fe2000fffe03f */
[----:B------:R0:W-:Y:S01]  /*43620*/  STL.64 [R1+0x360], R12 ;  /* 0x0003600c01007387 */ /* 0x0001e20000100a00 */
[----:B------:R-:W-:Y:S02]  /*43630*/  STL.64 [R1+0x368], R14 ;  /* 0x0003680e01007387 */ /* 0x000fe40000100a00 */
[----:B0-----:R-:W-:Y:S02]  /*43640*/  IMAD.MOV.U32 R13, RZ, RZ, R22 ;  /* 0x000000ffff0d7224 */ /* 0x001fe400078e0016 */
[----:B------:R-:W-:Y:S02]  /*43650*/  IMAD.MOV.U32 R12, RZ, RZ, R23 ;  /* 0x000000ffff0c7224 */ /* 0x000fe400078e0017 */
[----:B------:R-:W3:Y:S01]  /*43660*/  LDL.LU.64 R22, [R1+0x3788] ;  /* 0x0037880001167983 */ /* 0x000ee20000300a00 */
[----:B------:R-:W4:Y:S01]  /*43670*/  LDL.LU.64 R20, [R1+0x3780] ;  /* 0x0037800001147983 */ /* 0x000f220000300a00 */
[C---:B--2---:R-:W-:Y:S11]  /*43680*/  HMMA.16816.F32 R24, R8.reuse, R30, R24 ;  /* 0x0000001e0818723c */ /* 0x044ff60000001818 */
[----:B------:R-:W-:Y:S11]  /*43690*/  @!UPT UIADD3 URZ, URZ, URZ, URZ ;  /* 0x0000003f3f3ff290 */ /* 0x000ff6000fffe03f */
[----:B------:R-:W-:Y:S01]  /*436a0*/  @!UPT UIADD3 URZ, URZ, URZ, URZ ;  /* 0x0000003f3f3ff290 */ /* 0x000fe2000fffe03f */
[----:B------:R-:W-:Y:S01]  /*436b0*/  STL.64 [R1+0x350], R24 ;  /* 0x0003501801007387 */ /* 0x000fe20000100a00 */
[----:B------:R0:W-:Y:S03]  /*436c0*/  STL.64 [R1+0x358], R26 ;  /* 0x0003581a01007387 */ /* 0x0001e60000100a00 */
[----:B0-----:R-:W2:Y:S01]  /*436d0*/  LDL.LU.64 R26, [R1+0x3778] ;  /* 0x00377800011a7983 */ /* 0x001ea20000300a00 */
[----:B------:R-:W2:Y:S02]  /*436e0*/  LDL.LU.64 R24, [R1+0x3770] ;  /* 0x0037700001187983 */ /* 0x000ea40000300a00 */
[----:B------:R-:W2:Y:S02]  /*436f0*/  LDL.LU.64 R30, [R1+0x3768] ;  /* 0x00376800011e7983 */ /* 0x000ea40000300a00 */
[----:B------:R-:W2:Y:S01]  /*43700*/  LDL.LU.64 R28, [R1+0x3760] ;  /* 0x00376000011c7983 */ /* 0x000ea20000300a00 */
[----:B------:R-:W-:Y:S01]  /*43710*/  STL.64 [R1+0x340], R52 ;  /* 0x0003403401007387 */ /* 0x000fe20000100a00 */
[----:B------:R0:W-:Y:S03]  /*43720*/  STL.64 [R1+0x348], R54 ;  /* 0x0003483601007387 */ /* 0x0001e60000100a00 */
[----:B0-----:R-:W2:Y:S01]  /*43730*/  LDL.LU.64 R54, [R1+0x3758] ;  /* 0x0037580001367983 */ /* 0x001ea20000300a00 */
[----:B------:R-:W-:Y:S01]  /*43740*/  STL.64 [R1+0x36d0], R58 ;  /* 0x0036d03a01007387 */ /* 0x000fe20000100a00 */
        /* <DEDUP_REMOVED lines=8> */
[----:B------:R-:W2:Y:S01]  /*437d0*/  LDL.LU R52, [R1+0x1c0] ;  /* 0x0001c00001347983 */ /* 0x000ea20000300800 */
[----:B------:R-:W2:Y:S04]  /*437e0*/  LDL.LU R53, [R1+0x1c4] ;  /* 0x0001c40001357983 */ /* 0x000ea80000300800 */
[----:B0-----:R-:W2:Y:S01]  /*437f0*/  LDL.LU R54, [R1+0x1c8] ;  /* 0x0001c80001367983 */ /* 0x001ea20000300800 */
[----:B------:R-:W2:Y:S02]  /*43800*/  LDL.LU R55, [R1+0x1cc] ;  /* 0x0001cc0001377983 */ /* 0x000ea40000300800 */
[----:B------:R-:W-:Y:S02]  /*43810*/  STL.64 [R1+0x36c8], R6 ;  /* 0x0036c80601007387 */ /* 0x000fe40000100a00 */
[----:B------:R0:W-:Y:S01]  /*43820*/  STL.64 [R1+0x36c0], R4 ;  /* 0x0036c00401007387 */ /* 0x0001e20000100a00 */
[----:B--2---:R-:W-:Y:S11]  /*43830*/  HMMA.16816.F32 R8, R8, R6, R52 ;  /* 0x000000060808723c */ /* 0x004ff60000001834 */
[----:B------:R-:W-:Y:S11]  /*43840*/  @!UPT UIADD3 URZ, URZ, URZ, URZ ;  /* 0x0000003f3f3ff290 */ /* 0x000ff6000fffe03f */
[----:B------:R-:W-:Y:S01]  /*43850*/  @!UPT UIADD3 URZ, URZ, URZ, URZ ;  /* 0x0000003f3f3ff290 */ /* 0x000fe2000fffe03f */
[----:B------:R-:W-:Y:S01]  /*43860*/  STL.64 [R1+0x1c0], R8 ;  /* 0x0001c00801007387 */ /* 0x000fe20000100a00 */
[----:B------:R-:W-:Y:S02]  /*43870*/  STL.64 [R1+0x1c8], R10 ;  /* 0x0001c80a01007387 */ /* 0x000fe40000100a00 */
[----:B------:R-:W1:Y:S01]  /*43880*/  LDSM.16.MT88.4 R8, [R57+0x8800] ;  /* 0x008800003908783b */ /* 0x000e620000004200 */
[C---:B0-----:R-:W-:Y:S01]  /*43890*/  HMMA.16816.F32 R4, R36.reuse, R34, R48 ;  /* 0x000000222404723c */ /* 0x041fe20000001830 */
[----:B-1----:R-:W-:Y:S02]  /*438a0*/  STL.64 [R1+0x35c8], R10 ;  /* 0x0035c80a01007387 */ /* 0x002fe40000100a00 */
[----:B------:R-:W-:Y:S02]  /*438b0*/  STL.64 [R1+0x35c0], R8 ;  /* 0x0035c00801007387 */ /* 0x000fe40000100a00 */
[----:B------:R-:W-:Y:S02]  /*438c0*/  STL.64 [R1+0x36e8], R34 ;  /* 0x0036e82201007387 */ /* 0x000fe40000100a00 */
[----:B------:R-:W-:Y:S11]  /*438d0*/  STL [R1+0x36e0], R32 ;  /* 0x0036e02001007387 */ /* 0x000ff60000100800 */
[----:B------:R-:W-:Y:S05]  /*438e0*/  @!UPT UIADD3 URZ, URZ, URZ, URZ ;  /* 0x0000003f3f3ff290 */ /* 0x000fea000fffe03f */
[----:B------:R-:W-:Y:S01]  /*438f0*/  STL.64 [R1+0x320], R4 ;  /* 0x0003200401007387 */ /* 0x000fe20000100a00 */
[----:B------:R0:W-:Y:S02]  /*43900*/  STL.64 [R1+0x328], R6 ;  /* 0x0003280601007387 */ /* 0x0001e40000100a00 */
[C---:B0-----:R-:W-:Y:S01]  /*43910*/  HMMA.16816.F32 R4, R36.reuse, R30, R40 ;  /* 0x0000001e2404723c */ /* 0x041fe20000001828 */
[----:B------:R-:W-:Y:S01]  /*43920*/  STL.64 [R1+0x36a8], R30 ;  /* 0x0036a81e01007387 */ /* 0x000fe20000100a00 */
[----:B------:R0:W-:Y:S11]  /*43930*/  STL.64 [R1+0x36a0], R28 ;  /* 0x0036a01c01007387 */ /* 0x0001f60000100a00 */
[----:B------:R-:W-:Y:S10]  /*43940*/  @!UPT UIADD3 URZ, URZ, URZ, URZ ;  /* 0x0000003f3f3ff290 */ /* 0x000ff4000fffe03f */
[----:B------:R-:W-:Y:S01]  /*43950*/  STL.64 [R1+0x310], R4 ;  /* 0x0003100401007387 */ /* 0x000fe20000100a00 */
[----:B------:R1:W-:Y:S02]  /*43960*/  STL.64 [R1+0x318], R6 ;  /* 0x0003180601007387 */ /* 0x0003e40000100a00 */
[----:B0-----:R-:W2:Y:S02]  /*43970*/  LDL.LU R28, [R1+0x250] ;  /* 0x00025000011c7983 */ /* 0x001ea40000300800 */
[----:B------:R-:W2:Y:S01]  /*43980*/  LDL.LU R29, [R1+0x254] ;  /* 0x00025400011d7983 */ /* 0x000ea20000300800 */
[----:B------:R-:W2:Y:S01]  /*43990*/  LDL.LU R30, [R1+0x258] ;  /* 0x00025800011e7983 */ /* 0x000ea20000300800 */
[----:B------:R-:W2:Y:S01]  /*439a0*/  LDL.LU R31, [R1+0x25c] ;  /* 0x00025c00011f7983 */ /* 0x000ea20000300800 */
[C---:B-1----:R-:W-:Y:S01]  /*439b0*/  HMMA.16816.F32 R4, R36.reuse, R26, R16 ;  /* 0x0000001a2404723c */ /* 0x042fe20000001810 */
[----:B------:R-:W-:Y:S02]  /*439c0*/  IMAD.MOV.U32 R58, RZ, RZ, R13 ;  /* 0x000000ffff3a7224 */ /* 0x000fe400078e000d */
[----:B------:R-:W-:Y:S01]  /*439d0*/  IMAD.MOV.U32 R59, RZ, RZ, R12 ;  /* 0x000000ffff3b7224 */ /* 0x000fe200078e000c */
[----:B--2---:R-:W-:Y:S01]  /*439e0*/  STL.64 [R1+0x36f8], R30 ;  /* 0x0036f81e01007387 */ /* 0x004fe20000100a00 */
[----:B------:R0:W-:Y:S11]  /*439f0*/  STL.64 [R1+0x36f0], R28 ;  /* 0x0036f01c01007387 */ /* 0x0001f60000100a00 */
[----:B------:R-:W-:Y:S07]  /*43a00*/  @!UPT UIADD3 URZ, URZ, URZ, URZ ;  /* 0x0000003f3f3ff290 */ /* 0x000fee000fffe03f */
[----:B------:R1:W-:Y:S02]  /*43a10*/  STL.64 [R1+0x300], R4 ;  /* 0x0003000401007387 */ /* 0x0003e40000100a00 */
[----:B------:R2:W-:Y:S01]  /*43a20*/  STL.64 [R1+0x308], R6 ;  /* 0x0003080601007387 */ /* 0x0005e20000100a00 */
[----:B------:R-:W-:Y:S04]  /*43a30*/  STL.64 [R1+0x3700], R58 ;  /* 0x0037003a01007387 */ /* 0x000fe80000100a00 */
[----:B0-----:R-:W3:Y:S01]  /*43a40*/  LDL.LU R28, [R1+0x280] ;  /* 0x00028000011c7983 */ /* 0x001ee20000300800 */
[----:B------:R-:W3:Y:S02]  /*43a50*/  LDL.LU R29, [R1+0x284] ;  /* 0x00028400011d7983 */ /* 0x000ee40000300800 */
[----:B------:R-:W3:Y:S02]  /*43a60*/  LDL.LU R30, [R1+0x288] ;  /* 0x00028800011e7983 */ /* 0x000ee40000300800 */
[----:B------:R-:W3:Y:S01]  /*43a70*/  LDL.LU R31, [R1+0x28c] ;  /* 0x00028c00011f7983 */ /* 0x000ee20000300800 */
[----:B-1----:R-:W3:Y:S01]  /*43a80*/  LDL.LU R4, [R1+0x2b0] ;  /* 0x0002b00001047983 */ /* 0x002ee20000300800 */
[----:B------:R-:W3:Y:S02]  /*43a90*/  LDL.LU R5, [R1+0x2b4] ;  /* 0x0002b40001057983 */ /* 0x000ee40000300800 */
[----:B--2---:R-:W2:Y:S02]  /*43aa0*/  LDL.LU R6, [R1+0x2b8] ;  /* 0x0002b80001067983 */ /* 0x004ea40000300800 */
[----:B------:R-:W2:Y:S01]  /*43ab0*/  LDL.LU R7, [R1+0x2bc] ;  /* 0x0002bc0001077983 */ /* 0x000ea20000300800 */
[----:B------:R-:W3:Y:S01]  /*43ac0*/  LDL.LU R16, [R1+0x2f0] ;  /* 0x0002f00001107983 */ /* 0x000ee20000300800 */
[----:B------:R-:W3:Y:S02]  /*43ad0*/  LDL.LU R17, [R1+0x2f4] ;  /* 0x0002f40001117983 */ /* 0x000ee40000300800 */
[----:B------:R-:W3:Y:S02]  /*43ae0*/  LDL.LU R18, [R1+0x2f8] ;  /* 0x0002f80001127983 */ /* 0x000ee40000300800 */
[----:B------:R-:W3:Y:S01]  /*43af0*/  LDL.LU R19, [R1+0x2fc] ;  /* 0x0002fc0001137983 */ /* 0x000ee20000300800 */
        /* <DEDUP_REMOVED lines=16> */
[C---:B---3--:R-:W-:Y:S01]  /*43c00*/  HMMA.16816.F32 R16, R36.reuse, R22, R16 ;  /* 0x000000162410723c */ /* 0x048fe20000001810 */
[----:B------:R-:W-:Y:S01]  /*43c10*/  STL.64 [R1+0x3710], R30 ;  /* 0x0037101e01007387 */ /* 0x000fe20000100a00 */
[----:B------:R0:W-:Y:S03]  /*43c20*/  STL.64 [R1+0x3708], R28 ;  /* 0x0037081c01007387 */ /* 0x0001e60000100a00 */
[----:B0-----:R-:W3:Y:S01]  /*43c30*/  LDL.LU R28, [R1+0x290] ;  /* 0x00029000011c7983 */ /* 0x001ee20000300800 */
[----:B------:R-:W3:Y:S02]  /*43c40*/  LDL.LU R29, [R1+0x294] ;  /* 0x00029400011d7983 */ /* 0x000ee40000300800 */
[----:B------:R-:W3:Y:S02]  /*43c50*/  LDL.LU R30, [R1+0x298] ;  /* 0x00029800011e7983 */ /* 0x000ee40000300800 */
[----:B------:R-:W3:Y:S01]  /*43c60*/  LDL.LU R31, [R1+0x29c] ;  /* 0x00029c00011f7983 */ /* 0x000ee20000300800 */
[----:B------:R-:W2:Y:S01]  /*43c70*/  LDL.64 R34, [R1+0x28] ;  /* 0x0000280001227983 */ /* 0x000ea20000100a00 */
[----:B------:R-:W2:Y:S02]  /*43c80*/  LDL.LU R52, [R1+0x270] ;  /* 0x0002700001347983 */ /* 0x000ea40000300800 */
[----:B------:R-:W2:Y:S02]  /*43c90*/  LDL.LU R53, [R1+0x274] ;  /* 0x0002740001357983 */ /* 0x000ea40000300800 */
[----:B------:R-:W2:Y:S01]  /*43ca0*/  LDL.LU R54, [R1+0x278] ;  /* 0x0002780001367983 */ /* 0x000ea20000300800 */
[----:B------:R-:W2:Y:S01]  /*43cb0*/  LDL.LU R55, [R1+0x27c] ;  /* 0x00027c0001377983 */ /* 0x000ea20000300800 */
[----:B------:R-:W-:Y:S02]  /*43cc0*/  STL.64 [R1+0x3698], R26 ;  /* 0x0036981a01007387 */ /* 0x000fe40000100a00 */
[----:B------:R-:W-:Y:S03]  /*43cd0*/  STL.64 [R1+0x3690], R24 ;  /* 0x0036901801007387 */ /* 0x000fe60000100a00 */
[----:B------:R-:W-:Y:S01]  /*43ce0*/  STL.64 [R1+0x2f0], R16 ;  /* 0x0002f01001007387 */ /* 0x000fe20000100a00 */
[----:B------:R0:W-:Y:S04]  /*43cf0*/  STL.64 [R1+0x2f8], R18 ;  /* 0x0002f81201007387 */ /* 0x0001e80000100a00 */
[----:B0-----:R-:W2:Y:S01]  /*43d00*/  LDL.LU.64 R18, [R1+0x3740] ;  /* 0x0037400001127983 */ /* 0x001ea20000300a00 */
[----:B------:R-:W3:Y:S02]  /*43d10*/  LDL.LU.64 R16, [R1+0x3738] ;  /* 0x0037380001107983 */ /* 0x000ee40000300a00 */
[----:B------:R-:W-:Y:S02]  /*43d20*/  STL.64 [R1+0x3688], R22 ;  /* 0x0036881601007387 */ /* 0x000fe40000100a00 */
[----:B----4-:R0:W-:Y:S02]  /*43d30*/  STL.64 [R1+0x3680], R20 ;  /* 0x0036801401007387 */ /* 0x0101e40000100a00 */
[----:B0-----:R-:W4:Y:S01]  /*43d40*/  LDL.LU R20, [R1+0x260] ;  /* 0x0002600001147983 */ /* 0x001f220000300800 */
[----:B------:R-:W4:Y:S02]  /*43d50*/  LDL.LU R21, [R1+0x264] ;  /* 0x0002640001157983 */ /* 0x000f240000300800 */
[----:B------:R-:W4:Y:S02]  /*43d60*/  LDL.LU R22, [R1+0x268] ;  /* 0x0002680001167983 */ /* 0x000f240000300800 */
[----:B------:R-:W4:Y:S01]  /*43d70*/  LDL.LU R23, [R1+0x26c] ;  /* 0x00026c0001177983 */ /* 0x000f220000300800 */
[C---:B--2---:R-:W-:Y:S11]  /*43d80*/  HMMA.16816.F32 R12, R36.reuse, R18, R12 ;  /* 0x00000012240c723c */ /* 0x044ff6000000180c */
[----:B------:R-:W-:Y:S11]  /*43d90*/  @!UPT UIADD3 URZ, URZ, URZ, URZ ;  /* 0x0000003f3f3ff290 */ /* 0x000ff6000fffe03f */
[----:B------:R-:W-:Y:S01]  /*43da0*/  @!UPT UIADD3 URZ, URZ, URZ, URZ ;  /* 0x0000003f3f3ff290 */ /* 0x000fe2000fffe03f */
[----:B------:R-:W-:Y:S01]  /*43db0*/  STL.64 [R1+0x2e0], R12 ;  /* 0x0002e00c01007387 */ /* 0x000fe20000100a00 */
[----:B------:R0:W-:Y:S03]  /*43dc0*/  STL.64 [R1+0x2e8], R14 ;  /* 0x0002e80e01007387 */ /* 0x0001e60000100a00 */
[----:B0-----:R-:W2:Y:S01]  /*43dd0*/  LDL.LU.64 R14, [R1+0x3730] ;  /* 0x00373000010e7983 */ /* 0x001ea20000300a00 */
[----:B------:R-:W3:Y:S01]  /*43de0*/  LDL.LU.64 R12, [R1+0x3728] ;  /* 0x00372800010c7983 */ /* 0x000ee20000300a00 */
[C---:B--2---:R-:W-:Y:S11]  /*43df0*/  HMMA.16816.F32 R40, R36.reuse, R14, R40 ;  /* 0x0000000e2428723c */ /* 0x044ff60000001828 */
[----:B------:R-:W-:Y:S11]  /*43e00*/  @!UPT UIADD3 URZ, URZ, URZ, URZ ;  /* 0x0000003f3f3ff290 */ /* 0x000ff6000fffe03f */
[----:B------:R-:W-:Y:S01]  /*43e10*/  @!UPT UIADD3 URZ, URZ, URZ, URZ ;  /* 0x0000003f3f3ff290 */ /* 0x000fe2000fffe03f */
[----:B------:R-:W-:Y:S01]  /*43e20*/  STL.64 [R1+0x2d0], R40 ;  /* 0x0002d02801007387 */ /* 0x000fe20000100a00 */
[----:B------:R0:W-:Y:S03]  /*43e30*/  STL.64 [R1+0x2d8], R42 ;  /* 0x0002d82a01007387 */ /* 0x0001e60000100a00 */
[----:B0-----:R-:W2:Y:S02]  /*43e40*/  LDL.LU.64 R42, [R1+0x3720] ;  /* 0x00372000012a7983 */ /* 0x001ea40000300a00 */
[C---:B--2---:R-:W-:Y:S11]  /*43e50*/  HMMA.16816.F32 R48, R36.reuse, R42, R48 ;  /* 0x0000002a2430723c */ /* 0x044ff60000001830 */
[----:B------:R-:W-:Y:S11]  /*43e60*/  @!UPT UIADD3 URZ, URZ, URZ, URZ ;  /* 0x0000003f3f3ff290 */ /* 0x000ff6000fffe03f */
[----:B------:R-:W-:Y:S01]  /*43e70*/  @!UPT UIADD3 URZ, URZ, URZ, URZ ;  /* 0x0000003f3f3ff290 */ /* 0x000fe2000fffe03f */
[----:B------:R-:W-:Y:S01]  /*43e80*/  STL.64 [R1+0x530], R48 ;  /* 0x0005303001007387 */ /* 0x000fe20000100a00 */
[----:B------:R0:W-:Y:S03]  /*43e90*/  STL.64 [R1+0x538], R50 ;  /* 0x0005383201007387 */ /* 0x0001e60000100a00 */
[----:B0-----:R-:W2:Y:S01]  /*43ea0*/  LDL.LU.64 R50, [R1+0x3718] ;  /* 0x0037180001327983 */ /* 0x001ea20000300a00 */
[----:B------:R-:W-:Y:S01]  /*43eb0*/  HMMA.16816.F32 R8, R36, R46, R8 ;  /* 0x0000002e2408723c */ /* 0x000fe20000001808 */
[----:B------:R-:W-:Y:S02]  /*43ec0*/  IMAD.MOV.U32 R58, RZ, RZ, R44 ;  /* 0x000000ffff3a7224 */ /* 0x000fe400078e002c */
[----:B------:R-:W-:-:S07]  /*43ed0*/  IMAD.MOV.U32 R59, RZ, RZ, R33 ;  /* 0x000000ffff3b7224 */ /* 0x000fce00078e0021 */
[C---:B---3--:R-:W-:Y:S08]  /*43ee0*/  HMMA.16816.F32 R56, R36.reuse, R58, R28 ;  /* 0x0000003a2438723c */ /* 0x048ff0000000181c */
[----:B--2---:R-:W-:Y:S11]  /*43ef0*/  HMMA.16816.F32 R4, R36, R50, R4 ;  /* 0x000000322404723c */ /* 0x004ff60000001804 */
[----:B------:R-:W-:Y:S11]  /*43f00*/  @!UPT UIADD3 URZ, URZ, URZ, URZ ;  /* 0x0000003f3f3ff290 */ /* 0x000ff6000fffe03f */
[----:B------:R-:W-:Y:S01]  /*43f10*/  @!UPT UIADD3 URZ, URZ, URZ, URZ ;  /* 0x0000003f3f3ff290 */ /* 0x000fe2000fffe03f */
[----:B------:R0:W-:Y:S01]  /*43f20*/  STL.64 [R1+0x2c0], R4 ;  /* 0x0002c00401007387 */ /* 0x0001e20000100a00 */
[----:B------:R1:W-:Y:S03]  /*43f30*/  STL.64 [R1+0x2c8], R6 ;  /* 0x0002c80601007387 */ /* 0x0003e60000100a00 */
[----:B0-----:R-:W2:Y:S01]  /*43f40*/  LDL.LU R4, [R1+0x240] ;  /* 0x0002400001047983 */ /* 0x001ea20000300800 */
[----:B------:R-:W2:Y:S02]  /*43f50*/  LDL.LU R5, [R1+0x244] ;  /* 0x0002440001057983 */ /* 0x000ea40000300800 */
[----:B-1----:R-:W2:Y:S02]  /*43f60*/  LDL.LU R6, [R1+0x248] ;  /* 0x0002480001067983 */ /* 0x002ea40000300800 */
[----:B------:R-:W2:Y:S01]  /*43f70*/  LDL.LU R7, [R1+0x24c] ;  /* 0x00024c0001077983 */ /* 0x000ea20000300800 */
[----:B------:R0:W-:Y:S01]  /*43f80*/  STL.64 [R1+0x2b0], R8 ;  /* 0x0002b00801007387 */ /* 0x0001e20000100a00 */
[----:B------:R-:W-:Y:S02]  /*43f90*/  STL.64 [R1+0x2b8], R10 ;  /* 0x0002b80a01007387 */ /* 0x000fe40000100a00 */
[----:B------:R-:W3:Y:S02]  /*43fa0*/  LDL.LU R44, [R1+0x1b0] ;  /* 0x0001b000012c7983 */ /* 0x000ee40000300800 */
[----:B------:R-:W3:Y:S02]  /*43fb0*/  LDL.LU R45, [R1+0x1b4] ;  /* 0x0001b400012d7983 */ /* 0x000ee40000300800 */
[----:B0-----:R-:W-:-:S02]  /*43fc0*/  IMAD.MOV.U32 R9, RZ, RZ, R46 ;  /* 0x000000ffff097224 */ /* 0x001fc400078e002e */
[----:B------:R-:W-:Y:S01]  /*43fd0*/  IMAD.MOV.U32 R8, RZ, RZ, R47 ;  /* 0x000000ffff087224 */ /* 0x000fe200078e002f */
[----:B------:R-:W3:Y:S01]  /*43fe0*/  LDL.LU R46, [R1+0x1b8] ;  /* 0x0001b800012e7983 */ /* 0x000ee20000300800 */
[----:B------:R-:W3:Y:S02]  /*43ff0*/  LDL.LU R47, [R1+0x1bc] ;  /* 0x0001bc00012f7983 */ /* 0x000ee40000300800 */
[----:B------:R-:W2:Y:S02]  /*44000*/  LDL.LU.64 R30, [R1+0x3710] ;  /* 0x00371000011e7983 */ /* 0x000ea40000300a00 */
[----:B------:R-:W2:Y:S01]  /*44010*/  LDL.LU.64 R28, [R1+0x3708] ;  /* 0x00370800011c7983 */ /* 0x000ea20000300a00 */
[----:B------:R-:W-:Y:S01]  /*44020*/  STL.64 [R1+0x2a0], R56 ;  /* 0x0002a03801007387 */ /* 0x000fe20000100a00 */
[----:B------:R0:W-:Y:S03]  /*44030*/  STL.64 [R1+0x2a8], R58 ;  /* 0x0002a83a01007387 */ /* 0x0001e60000100a00 */
[----:B0-----:R-:W3:Y:S01]  /*44040*/  LDL.LU.64 R58, [R1+0x3700] ;  /* 0x00370000013a7983 */ /* 0x001ee20000300a00 */
[----:B------:R-:W-:-:S02]  /*44050*/  IMAD.MOV.U32 R26, RZ, RZ, R3 ;  /* 0x000000ffff1a7224 */ /* 0x000fc400078e0003 */
[----:B------:R-:W-:Y:S02]  /*44060*/  IMAD.MOV.U32 R27, RZ, RZ, R2 ;  /* 0x000000ffff1b7224 */ /* 0x000fe400078e0002 */
[----:B------:R-:W-:Y:S02]  /*44070*/  IMAD.MOV.U32 R3, RZ, RZ, R34 ;  /* 0x000000ffff037224 */ /* 0x000fe400078e0022 */
[----:B------:R-:W-:Y:S01]  /*44080*/  IMAD.MOV.U32 R2, RZ, RZ, R35 ;  /* 0x000000ffff027224 */ /* 0x000fe200078e0023 */
[C---:B--2---:R-:W-:Y:S08]  /*44090*/  HMMA.16816.F32 R28, R36.reuse, R34, R28 ;  /* 0x00000022241c723c */ /* 0x044ff0000000181c */
[C---:B---3--:R-:W-:Y:S11]  /*440a0*/  HMMA.16816.F32 R56, R36.reuse, R58, R52 ;  /* 0x0000003a2438723c */ /* 0x048ff60000001834 */
[----:B------:R-:W-:Y:S04]  /*440b0*/  @!UPT UIADD3 URZ, URZ, URZ, URZ ;  /* 0x0000003f3f3ff290 */ /* 0x000fe8000fffe03f */
[----:B------:R-:W-:Y:S01]  /*440c0*/  STL.64 [R1+0x290], R28 ;  /* 0x0002901c01007387 */ /* 0x000fe20000100a00 */
[----:B------:R0:W-:Y:S03]  /*440d0*/  STL.64 [R1+0x298], R30 ;  /* 0x0002981e01007387 */ /* 0x0001e60000100a00 */
[----:B0-----:R-:W2:Y:S01]  /*440e0*/  LDL.LU.64 R30, [R1+0x36f8] ;  /* 0x0036f800011e7983 */ /* 0x001ea20000300a00 */
[----:B------:R-:W2:Y:S02]  /*440f0*/  LDL.LU.64 R28, [R1+0x36f0] ;  /* 0x0036f000011c7983 */ /* 0x000ea40000300a00 */
[----:B------:R-:W3:Y:S02]  /*44100*/  LDL.LU.64 R34, [R1+0x36e8] ;  /* 0x0036e80001227983 */ /* 0x000ee40000300a00 */
[----:B------:R-:W2:Y:S01]  /*44110*/  LDL.LU R32, [R1+0x36e0] ;  /* 0x0036e00001207983 */ /* 0x000ea20000300800 */
[----:B------:R-:W2:Y:S01]  /*44120*/  LDL.LU.64 R54, [R1+0x36d8] ;  /* 0x0036d80001367983 */ /* 0x000ea20000300a00 */
[----:B------:R-:W-:Y:S02]  /*44130*/  STL.64 [R1+0x280], R56 ;  /* 0x0002803801007387 */ /* 0x000fe40000100a00 */
[----:B------:R0:W-:Y:S02]  /*44140*/  STL.64 [R1+0x288], R58 ;  /* 0x0002883a01007387 */ /* 0x0001e40000100a00 */
[----:B0-----:R-:W2:Y:S01]  /*44150*/  LDL.LU.64 R58, [R1+0x36d0] ;  /* 0x0036d000013a7983 */ /* 0x001ea20000300a00 */
[C---:B----4-:R-:W-:Y:S08]  /*44160*/  HMMA.16816.F32 R24, R36.reuse, R26, R20 ;  /* 0x0000001a2418723c */ /* 0x050ff00000001814 */
[C---:B--2---:R-:W-:Y:S08]  /*44170*/  HMMA.16816.F32 R20, R36.reuse, R58, R28 ;  /* 0x0000003a2414723c */ /* 0x044ff0000000181c */
[C---:B------:R-:W-:Y:S01]  /*44180*/  HMMA.16816.F32 R4, R36.reuse, R54, R4 ;  /* 0x000000362404723c */ /* 0x040fe20000001804 */
[----:B------:R-:W3:Y:S06]  /*44190*/  LDL.LU R28, [R1+0x1a0] ;  /* 0x0001a000011c7983 */ /* 0x000eec0000300800 */
[----:B------:R0:W-:Y:S02]  /*441a0*/  STL.64 [R1+0x270], R24 ;  /* 0x0002701801007387 */ /* 0x0001e40000100a00 */
[----:B------:R1:W-:Y:S06]  /*441b0*/  STL.64 [R1+0x278], R26 ;  /* 0x0002781a01007387 */ /* 0x0003ec0000100a00 */
[----:B------:R2:W-:Y:S01]  /*441c0*/  STL.64 [R1+0x260], R20 ;  /* 0x0002601401007387 */ /* 0x0005e20000100a00 */
[----:B------:R4:W-:Y:S02]  /*441d0*/  STL.64 [R1+0x268], R22 ;  /* 0x0002681601007387 */ /* 0x0009e40000100a00 */
[----:B------:R-:W3:Y:S02]  /*441e0*/  LDL.LU R29, [R1+0x1a4] ;  /* 0x0001a400011d7983 */ /* 0x000ee40000300800 */
[----:B------:R-:W3:Y:S01]  /*441f0*/  LDL.LU R30, [R1+0x1a8] ;  /* 0x0001a800011e7983 */ /* 0x000ee20000300800 */
[----:B------:R-:W3:Y:S01]  /*44200*/  LDL.LU R31, [R1+0x1ac] ;  /* 0x0001ac00011f7983 */ /* 0x000ee20000300800 */
[----:B0-----:R-:W3:Y:S02]  /*44210*/  LDL.LU R24, [R1+0x190] ;  /* 0x0001900001187983 */ /* 0x001ee40000300800 */
[----:B------:R-:W3:Y:S02]  /*44220*/  LDL.LU R25, [R1+0x194] ;  /* 0x0001940001197983 */ /* 0x000ee40000300800 */
[----:B-1----:R-:W3:Y:S01]  /*44230*/  LDL.LU R26, [R1+0x198] ;  /* 0x00019800011a7983 */ /* 0x002ee20000300800 */
[----:B------:R-:W3:Y:S04]  /*44240*/  LDL.LU R27, [R1+0x19c] ;  /* 0x00019c00011b7983 */ /* 0x000ee80000300800 */
[----:B--2---:R-:W2:Y:S01]  /*44250*/  LDL.LU R20, [R1+0x180] ;  /* 0x0001800001147983 */ /* 0x004ea20000300800 */
[----:B------:R-:W2:Y:S02]  /*44260*/  LDL.LU R21, [R1+0x184] ;  /* 0x0001840001157983 */ /* 0x000ea40000300800 */
[----:B----4-:R-:W2:Y:S02]  /*44270*/  LDL.LU R22, [R1+0x188] ;  /* 0x0001880001167983 */ /* 0x010ea40000300800 */
[----:B------:R-:W2:Y:S01]  /*44280*/  LDL.LU R23, [R1+0x18c] ;  /* 0x00018c0001177983 */ /* 0x000ea20000300800 */
[----:B------:R0:W-:Y:S01]  /*44290*/  STL.64 [R1+0x35e8], R58 ;  /* 0x0035e83a01007387 */ /* 0x0001e20000100a00 */
[----:B------:R-:W4:Y:S02]  /*442a0*/  LDL.LU R56, [R1+0x130] ;  /* 0x0001300001387983 */ /* 0x000f240000300800 */
[----:B------:R-:W4:Y:S01]  /*442b0*/  LDL.LU R57, [R1+0x134] ;  /* 0x0001340001397983 */ /* 0x000f220000300800 */
[----:B0-----:R-:W4:Y:S01]  /*442c0*/  LDL.LU R58, [R1+0x138] ;  /* 0x00013800013a7983 */ /* 0x001f220000300800 */
[----:B------:R-:W4:Y:S02]  /*442d0*/  LDL.LU R59, [R1+0x13c] ;  /* 0x00013c00013b7983 */ /* 0x000f240000300800 */
[----:B------:R-:W-:Y:S02]  /*442e0*/  STL.64 [R1+0x250], R4 ;  /* 0x0002500401007387 */ /* 0x000fe40000100a00 */
[----:B------:R0:W-:Y:S02]  /*442f0*/  STL.64 [R1+0x258], R6 ;  /* 0x0002580601007387 */ /* 0x0001e40000100a00 */
[----:B0-----:R-:W2:Y:S01]  /*44300*/  LDL.LU.64 R6, [R1+0x36c8] ;  /* 0x0036c80001067983 */ /* 0x001ea20000300a00 */
[----:B------:R-:W3:Y:S02]  /*44310*/  LDL.LU.64 R4, [R1+0x36c0] ;  /* 0x0036c00001047983 */ /* 0x000ee40000300a00 */
[----:B------:R0:W-:Y:S02]  /*44320*/  STL.64 [R1+0x35e0], R54 ;  /* 0x0035e03601007387 */ /* 0x0001e40000100a00 */
[----:B------:R-:W3:Y:S01]  /*44330*/  LDL.LU R52, [R1+0x140] ;  /* 0x0001400001347983 */ /* 0x000ee20000300800 */
[----:B------:R-:W3:Y:S04]  /*44340*/  LDL.LU R53, [R1+0x144] ;  /* 0x0001440001357983 */ /* 0x000ee80000300800 */
[----:B0-----:R-:W3:Y:S01]  /*44350*/  LDL.LU R54, [R1+0x148] ;  /* 0x0001480001367983 */ /* 0x001ee20000300800 */
[----:B------:R-:W3:Y:S01]  /*44360*/  LDL.LU R55, [R1+0x14c] ;  /* 0x00014c0001377983 */ /* 0x000ee20000300800 */
[----:B--2---:R-:W-:Y:S02]  /*44370*/  HMMA.16816.F32 R36, R36, R6, R44 ;  /* 0x000000062424723c */ /* 0x004fe4000000182c */
[----:B------:R-:W2:Y:S01]  /*44380*/  LDL.LU.64 R46, [R1+0x36b8] ;  /* 0x0036b800012e7983 */ /* 0x000ea20000300a00 */
[----:B------:R-:W2:Y:S11]  /*44390*/  LDL.LU.64 R44, [R1+0x36b0] ;  /* 0x0036b000012c7983 */ /* 0x000eb60000300a00 */
[----:B------:R-:W-:Y:S09]  /*443a0*/  @!UPT UIADD3 URZ, URZ, URZ, URZ ;  /* 0x0000003f3f3ff290 */ /* 0x000ff2000fffe03f */
[----:B------:R0:W-:Y:S01]  /*443b0*/  STL.64 [R1+0x1b0], R36 ;  /* 0x0001b02401007387 */ /* 0x0001e20000100a00 */
[----:B------:R1:W-:Y:S03]  /*443c0*/  STL.64 [R1+0x1b8], R38 ;  /* 0x0001b82601007387 */ /* 0x0003e60000100a00 */
[----:B0-----:R-:W4:Y:S01]  /*443d0*/  LDL.LU R36, [R1+0x150] ;  /* 0x0001500001247983 */ /* 0x001f220000300800 */
[----:B------:R-:W4:Y:S02]  /*443e0*/  LDL.LU R37, [R1+0x154] ;  /* 0x0001540001257983 */ /* 0x000f240000300800 */
[----:B-1----:R-:W4:Y:S02]  /*443f0*/  LDL.LU R38, [R1+0x158] ;  /* 0x0001580001267983 */ /* 0x002f240000300800 */
[----:B------:R-:W4:Y:S01]  /*44400*/  LDL.LU R39, [R1+0x15c] ;  /* 0x00015c0001277983 */ /* 0x000f220000300800 */
[----:B------:R-:W-:Y:S01]  /*44410*/  STL.64 [R1+0x35d8], R6 ;  /* 0x0035d80601007387 */ /* 0x000fe20000100a00 */
[----:B---3--:R0:W-:Y:S03]  /*44420*/  STL.64 [R1+0x35d0], R4 ;  /* 0x0035d00401007387 */ /* 0x0081e60000100a00 */
[----:B0-----:R-:W3:Y:S01]  /*44430*/  LDL.LU R4, [R1+0x160] ;  /* 0x0001600001047983 */ /* 0x001ee20000300800 */
[----:B------:R-:W3:Y:S02]  /*44440*/  LDL.LU R5, [R1+0x164] ;  /* 0x0001640001057983 */ /* 0x000ee40000300800 */
[----:B------:R-:W3:Y:S02]  /*44450*/  LDL.LU R6, [R1+0x168] ;  /* 0x0001680001067983 */ /* 0x000ee40000300800 */
[----:B------:R-:W3:Y:S01]  /*44460*/  LDL.LU R7, [R1+0x16c] ;  /* 0x00016c0001077983 */ /* 0x000ee20000300800 */
[C---:B--2---:R-:W-:Y:S11]  /*44470*/  HMMA.16816.F32 R28, R44.reuse, R34, R28 ;  /* 0x000000222c1c723c */ /* 0x044ff6000000181c */
[----:B------:R-:W-:Y:S11]  /*44480*/  @!UPT UIADD3 URZ, URZ, URZ, URZ ;  /* 0x0000003f3f3ff290 */ /* 0x000ff6000fffe03f */
[----:B------:R-:W-:Y:S01]  /*44490*/  @!UPT UIADD3 URZ, URZ, URZ, URZ ;  /* 0x0000003f3f3ff290 */ /* 0x000fe2000fffe03f */
[----:B------:R-:W-:Y:S01]  /*444a0*/  STL.64 [R1+0x1a0], R28 ;  /* 0x0001a01c01007387 */ /* 0x000fe20000100a00 */
[----:B------:R0:W-:Y:S03]  /*444b0*/  STL.64 [R1+0x1a8], R30 ;  /* 0x0001a81e01007387 */ /* 0x0001e60000100a00 */
[----:B0-----:R-:W2:Y:S01]  /*444c0*/  LDL.LU.64 R30, [R1+0x36a8] ;  /* 0x0036a800011e7983 */ /* 0x001ea20000300a00 */
[----:B------:R-:W3:Y:S02]  /*444d0*/  LDL.LU.64 R28, [R1+0x36a0] ;  /* 0x0036a000011c7983 */ /* 0x000ee40000300a00 */
[----:B------:R-:W-:Y:S02]  /*444e0*/  STL.64 [R1+0x35f8], R34 ;  /* 0x0035f82201007387 */ /* 0x000fe40000100a00 */
[----:B------:R0:W-:Y:S02]  /*444f0*/  STL [R1+0x35f0], R32 ;  /* 0x0035f02001007387 */ /* 0x0001e40000100800 */
        /* <DEDUP_REMOVED lines=12> */
[C---:B--2---:R-:W-:Y:S11]  /*445c0*/  HMMA.16816.F32 R20, R44.reuse, R26, R20 ;  /* 0x0000001a2c14723c */ /* 0x044ff60000001814 */
[----:B------:R-:W-:Y:S11]  /*445d0*/  @!UPT UIADD3 URZ, URZ, URZ, URZ ;  /* 0x0000003f3f3ff290 */ /* 0x000ff6000fffe03f */
[----:B------:R-:W-:Y:S01]  /*445e0*/  @!UPT UIADD3 URZ, URZ, URZ, URZ ;  /* 0x0000003f3f3ff290 */ /* 0x000fe2000fffe03f */
[----:B------:R-:W-:Y:S01]  /*445f0*/  STL.64 [R1+0x180], R20 ;  /* 0x0001801401007387 */ /* 0x000fe20000100a00 */
[----:B------:R0:W-:Y:S03]  /*44600*/  STL.64 [R1+0x188], R22 ;  /* 0x0001881601007387 */ /* 0x0001e60000100a00 */
[----:B0-----:R-:W2:Y:S01]  /*44610*/  LDL.LU.64 R22, [R1+0x3688] ;  /* 0x0036880001167983 */ /* 0x001ea20000300a00 */
[----:B------:R-:W4:Y:S02]  /*44620*/  LDL.LU.64 R20, [R1+0x3680] ;  /* 0x0036800001147983 */ /* 0x000f240000300a00 */
[----:B------:R-:W-:Y:S02]  /*44630*/  STL.64 [R1+0x3608], R26 ;  /* 0x0036081a01007387 */ /* 0x000fe40000100a00 */
[----:B---3--:R2:W-:Y:S01]  /*44640*/  STL.64 [R1+0x3600], R24 ;  /* 0x0036001801007387 */ /* 0x0085e20000100a00 */
[C---:B------:R-:W-:Y:S08]  /*44650*/  HMMA.16816.F32 R4, R44.reuse, R18, R4 ;  /* 0x000000122c04723c */ /* 0x040ff00000001804 */
[C---:B--2---:R-:W-:Y:S01]  /*44660*/  HMMA.16816.F32 R24, R44.reuse, R22, R32 ;  /* 0x000000162c18723c */ /* 0x044fe20000001820 */
[----:B------:R-:W-:Y:S01]  /*44670*/  STL.64 [R1+0x3618], R22 ;  /* 0x0036181601007387 */ /* 0x000fe20000100a00 */
[----:B----4-:R-:W-:Y:S11]  /*44680*/  STL.64 [R1+0x3610], R20 ;  /* 0x0036101401007387 */ /* 0x010ff60000100a00 */
[----:B------:R-:W-:Y:S10]  /*44690*/  @!UPT UIADD3 URZ, URZ, URZ, URZ ;  /* 0x0000003f3f3ff290 */ /* 0x000ff4000fffe03f */
[----:B------:R-:W-:Y:S01]  /*446a0*/  STL.64 [R1+0x170], R24 ;  /* 0x0001701801007387 */ /* 0x000fe20000100a00 */
[----:B------:R-:W-:Y:S02]  /*446b0*/  STL.64 [R1+0x178], R26 ;  /* 0x0001781a01007387 */ /* 0x000fe40000100a00 */
[----:B------:R-:W-:Y:S02]  /*446c0*/  STL.64 [R1+0x3628], R18 ;  /* 0x0036281201007387 */ /* 0x000fe40000100a00 */
[----:B------:R-:W-:Y:S01]  /*446d0*/  STL.64 [R1+0x3620], R16 ;  /* 0x0036201001007387 */ /* 0x000fe20000100a00 */
[----:B------:R-:W-:Y:S01]  /*446e0*/  STL.64 [R1+0x160], R4 ;  /* 0x0001600401007387 */ /* 0x000fe20000100a00 */
[----:B------:R0:W-:Y:S02]  /*446f0*/  STL.64 [R1+0x168], R6 ;  /* 0x0001680601007387 */ /* 0x0001e40000100a00 */
[C---:B0-----:R-:W-:Y:S01]  /*44700*/  HMMA.16816.F32 R4, R44.reuse, R14, R36 ;  /* 0x0000000e2c04723c */ /* 0x041fe20000001824 */
[----:B------:R-:W-:Y:S01]  /*44710*/  STL.64 [R1+0x3638], R14 ;  /* 0x0036380e01007387 */ /* 0x000fe20000100a00 */
[----:B------:R0:W-:Y:S06]  /*44720*/  STL.64 [R1+0x3630], R12 ;  /* 0x0036300c01007387 */ /* 0x0001ec0000100a00 */
[C---:B0-----:R-:W-:Y:S11]  /*44730*/  HMMA.16816.F32 R12, R44.reuse, R42, R52 ;  /* 0x0000002a2c0c723c */ /* 0x041ff60000001834 */
[----:B------:R-:W-:Y:S04]  /*44740*/  @!UPT UIADD3 URZ, URZ, URZ, URZ ;  /* 0x0000003f3f3ff290 */ /* 0x000fe8000fffe03f */
[----:B------:R-:W-:Y:S01]  /*44750*/  STL.64 [R1+0x150], R4 ;  /* 0x0001500401007387 */ /* 0x000fe20000100a00 */
[----:B------:R0:W-:Y:S02]  /*44760*/  STL.64 [R1+0x158], R6 ;  /* 0x0001580601007387 */ /* 0x0001e40000100a00 */
[----:B0-----:R-:W-:Y:S01]  /*44770*/  HMMA.16816.F32 R4, R44, R50, R56 ;  /* 0x000000322c04723c */ /* 0x001fe20000001838 */
[----:B------:R-:W-:Y:S04]  /*44780*/  STL.64 [R1+0x3640], R42 ;  /* 0x0036402a01007387 */ /* 0x000fe80000100a00 */
[----:B------:R-:W-:Y:S02]  /*44790*/  STL.64 [R1+0x140], R12 ;  /* 0x0001400c01007387 */ /* 0x000fe40000100a00 */
[----:B------:R-:W-:Y:S11]  /*447a0*/  STL.64 [R1+0x148], R14 ;  /* 0x0001480e01007387 */ /* 0x000ff60000100a00 */
[----:B------:R-:W-:Y:S05]  /*447b0*/  @!UPT UIADD3 URZ, URZ, URZ, URZ ;  /* 0x0000003f3f3ff290 */ /* 0x000fea000fffe03f */
[----:B------:R0:W-:Y:S01]  /*447c0*/  STL.64 [R1+0x130], R4 ;  /* 0x0001300401007387 */ /* 0x0001e20000100a00 */
[----:B------:R1:W-:Y:S03]  /*447d0*/  STL.64 [R1+0x138], R6 ;  /* 0x0001380601007387 */ /* 0x0003e60000100a00 */
[----:B0-----:R-:W2:Y:S01]  /*447e0*/  LDL.LU R4, [R1+0xc0] ;  /* 0x0000c00001047983 */ /* 0x001ea20000300800 */
[----:B------:R-:W2:Y:S02]  /*447f0*/  LDL.LU R5, [R1+0xc4] ;  /* 0x0000c40001057983 */ /* 0x000ea40000300800 */
[----:B-1----:R-:W3:Y:S02]  /*44800*/  LDL.LU R6, [R1+0xc8] ;  /* 0x0000c80001067983 */ /* 0x002ee40000300800 */
[----:B------:R-:W3:Y:S02]  /*44810*/  LDL.LU R7, [R1+0xcc] ;  /* 0x0000cc0001077983 */ /* 0x000ee40000300800 */
[----:B---3--:R-:W-:Y:S01]  /*44820*/  STL.64 [R1+0x3650], R6 ;  /* 0x0036500601007387 */ /* 0x008fe20000100a00 */
[----:B--2---:R0:W-:Y:S02]  /*44830*/  STL.64 [R1+0x3648], R4 ;  /* 0x0036480401007387 */ /* 0x0041e40000100a00 */
[----:B------:R-:W2:Y:S02]  /*44840*/  LDL.LU R32, [R1+0xe0] ;  /* 0x0000e00001207983 */ /* 0x000ea40000300800 */
[----:B------:R-:W2:Y:S01]  /*44850*/  LDL.LU R33, [R1+0xe4] ;  /* 0x0000e40001217983 */ /* 0x000ea20000300800 */
[----:B------:R-:W3:Y:S01]  /*44860*/  LDL.LU R34, [R1+0xe8] ;  /* 0x0000e80001227983 */ /* 0x000ee20000300800 */
[----:B------:R-:W3:Y:S03]  /*44870*/  LDL.LU R35, [R1+0xec] ;  /* 0x0000ec0001237983 */ /* 0x000ee60000300800 */
[----:B---3--:R-:W-:Y:S01]  /*44880*/  STL.64 [R1+0x3660], R34 ;  /* 0x0036602201007387 */ /* 0x008fe20000100a00 */
[----:B--2---:R-:W-:Y:S02]  /*44890*/  STL.64 [R1+0x3658], R32 ;  /* 0x0036582001007387 */ /* 0x004fe40000100a00 */
[----:B------:R-:W2:Y:S02]  /*448a0*/  LDL.LU R20, [R1+0xf0] ;  /* 0x0000f00001147983 */ /* 0x000ea40000300800 */
[----:B------:R-:W2:Y:S01]  /*448b0*/  LDL.LU R21, [R1+0xf4] ;  /* 0x0000f40001157983 */ /* 0x000ea20000300800 */
[----:B------:R-:W3:Y:S01]  /*448c0*/  LDL.LU R22, [R1+0xf8] ;  /* 0x0000f80001167983 */ /* 0x000ee20000300800 */
[----:B------:R-:W3:Y:S03]  /*448d0*/  LDL.LU R23, [R1+0xfc] ;  /* 0x0000fc0001177983 */ /* 0x000ee60000300800 */
[----:B---3--:R-:W-:Y:S01]  /*448e0*/  STL.64 [R1+0x3670], R22 ;  /* 0x0036701601007387 */ /* 0x008fe20000100a00 */
[----:B--2---:R1:W-:Y:S02]  /*448f0*/  STL.64 [R1+0x3668], R20 ;  /* 0x0036681401007387 */ /* 0x0043e40000100a00 */
[----:B0-----:R-:W2:Y:S02]  /*44900*/  LDL.LU R4, [R1+0x110] ;  /* 0x0001100001047983 */ /* 0x001ea40000300800 */
[----:B------:R-:W2:Y:S01]  /*44910*/  LDL.LU R5, [R1+0x114] ;  /* 0x0001140001057983 */ /* 0x000ea20000300800 */
[----:B------:R-:W2:Y:S01]  /*44920*/  LDL.LU R6, [R1+0x118] ;  /* 0x0001180001067983 */ /* 0x000ea20000300800 */
[----:B------:R-:W2:Y:S03]  /*44930*/  LDL.LU R7, [R1+0x11c] ;  /* 0x00011c0001077983 */ /* 0x000ea60000300800 */
[----:B-1----:R-:W3:Y:S01]  /*44940*/  LDL.LU R20, [R1+0x120] ;  /* 0x0001200001147983 */ /* 0x002ee20000300800 */
[----:B------:R-:W3:Y:S02]  /*44950*/  LDL.LU R21, [R1+0x124] ;  /* 0x0001240001157983 */ /* 0x000ee40000300800 */
[----:B------:R-:W3:Y:S02]  /*44960*/  LDL.LU R22, [R1+0x128] ;  /* 0x0001280001167983 */ /* 0x000ee40000300800 */
[----:B------:R-:W3:Y:S01]  /*44970*/  LDL.LU R23, [R1+0x12c] ;  /* 0x00012c0001177983 */ /* 0x000ee20000300800 */
[----:B------:R-:W2:Y:S01]  /*44980*/  LDL.LU.64 R42, [R1+0x38] ;  /* 0x00003800012a7983 */ /* 0x000ea20000300a00 */
[----:B------:R-:W-:-:S02]  /*44990*/  IMAD.MOV.U32 R34, RZ, RZ, R9 ;  /* 0x000000ffff227224 */ /* 0x000fc400078e0009 */
[----:B------:R-:W-:Y:S02]  /*449a0*/  IMAD.MOV.U32 R35, RZ, RZ, R8 ;  /* 0x000000ffff237224 */ /* 0x000fe400078e0008 */
[----:B------:R-:W4:Y:S01]  /*449b0*/  LDL.LU R12, [R1+0x100] ;  /* 0x00010000010c7983 */ /* 0x000f220000300800 */
[----:B------:R-:W4:Y:S01]  /*449c0*/  LDL.LU R13, [R1+0x104] ;  /* 0x00010400010d7983 */ /* 0x000f220000300800 */
[----:B------:R-:W4:Y:S02]  /*449d0*/  LDL.LU R14, [R1+0x108] ;  /* 0x00010800010e7983 */ /* 0x000f240000300800 */
[----:B------:R-:W4:Y:S02]  /*449e0*/  LDL.LU R15, [R1+0x10c] ;  /* 0x00010c00010f7983 */ /* 0x000f240000300800 */
[----:B------:R-:W2:Y:S01]  /*449f0*/  LDL.LU.64 R26, [R1+0x18] ;  /* 0x00001800011a7983 */ /* 0x000ea20000300a00 */
[----:B------:R-:W2:Y:S01]  /*44a00*/  LDL.LU.64 R58, [R1+0x8] ;  /* 0x00000800013a7983 */ /* 0x000ea20000300a00 */
        /* <DEDUP_REMOVED lines=9> */
[----:B------:R-:W-:-:S02]  /*44aa0*/  IMAD.MOV.U32 R37, RZ, RZ, R0 ;  /* 0x000000ffff257224 */ /* 0x000fc400078e0000 */
[----:B------:R-:W-:Y:S01]  /*44ab0*/  IMAD.MOV.U32 R39, RZ, RZ, R28 ;  /* 0x000000ffff277224 */ /* 0x000fe200078e001c */
[----:B------:R-:W2:Y:S01]  /*44ac0*/  LDL.LU R0, [R1+0x3678] ;  /* 0x0036780001007983 */ /* 0x000ea20000300800 */
[----:B------:R-:W-:Y:S02]  /*44ad0*/  IMAD.MOV.U32 R38, RZ, RZ, R29 ;  /* 0x000000ffff267224 */ /* 0x000fe400078e001d */
[----:B------:R-:W2:Y:S02]  /*44ae0*/  LDL.LU R28, [R1+0xa0] ;  /* 0x0000a000011c7983 */ /* 0x000ea40000300800 */
[----:B------:R-:W2:Y:S01]  /*44af0*/  LDL.LU R29, [R1+0xa4] ;  /* 0x0000a400011d7983 */ /* 0x000ea20000300800 */
[----:B------:R-:W2:Y:S01]  /*44b00*/  LDL.LU R30, [R1+0xa8] ;  /* 0x0000a800011e7983 */ /* 0x000ea20000300800 */
[----:B------:R-:W-:Y:S02]  /*44b10*/  IMAD.MOV.U32 R60, RZ, RZ, R51 ;  /* 0x000000ffff3c7224 */ /* 0x000fe400078e0033 */
[----:B------:R-:W2:Y:S02]  /*44b20*/  LDL.LU R31, [R1+0xac] ;  /* 0x0000ac00011f7983 */ /* 0x000ea40000300800 */
[----:B------:R-:W-:Y:S01]  /*44b30*/  IMAD.MOV.U32 R61, RZ, RZ, R50 ;  /* 0x000000ffff3d7224 */ /* 0x000fe200078e0032 */
[----:B------:R-:W2:Y:S01]  /*44b40*/  LDL.LU R48, [R1+0x90] ;  /* 0x0000900001307983 */ /* 0x000ea20000300800 */
[----:B------:R-:W2:Y:S02]  /*44b50*/  LDL.LU R49, [R1+0x94] ;  /* 0x0000940001317983 */ /* 0x000ea40000300800 */
[----:B------:R-:W2:Y:S02]  /*44b60*/  LDL.LU R50, [R1+0x98] ;  /* 0x0000980001327983 */ /* 0x000ea40000300800 */
[----:B------:R-:W2:Y:S01]  /*44b70*/  LDL.LU R51, [R1+0x9c] ;  /* 0x00009c0001337983 */ /* 0x000ea20000300800 */
[----:B------:R-:W-:Y:S01]  /*44b80*/  STL [R1+0x359c], R60 ;  /* 0x00359c3c01007387 */ /* 0x000fe20000100800 */
[----:B------:R-:W-:Y:S01]  /*44b90*/  STL [R1+0x3598], R61 ;  /* 0x0035983d01007387 */ /* 0x000fe20000100800 */
[C---:B---3--:R-:W-:Y:S02]  /*44ba0*/  HMMA.16816.F32 R32, R44.reuse, R34, R20 ;  /* 0x000000222c20723c */ /* 0x048fe40000001814 */
[----:B------:R-:W3:Y:S01]  /*44bb0*/  LDL.LU.64 R22, [R1+0x3670] ;  /* 0x0036700001167983 */ /* 0x000ee20000300a00 */
[----:B------:R-:W3:Y:S11]  /*44bc0*/  LDL.LU.64 R20, [R1+0x3668] ;  /* 0x0036680001147983 */ /* 0x000ef60000300a00 */
[----:B------:R-:W-:Y:S09]  /*44bd0*/  @!UPT UIADD3 URZ, URZ, URZ, URZ ;  /* 0x0000003f3f3ff290 */ /* 0x000ff2000fffe03f */
[----:B------:R-:W-:Y:S01]  /*44be0*/  STL.64 [R1+0x120], R32 ;  /* 0x0001202001007387 */ /* 0x000fe20000100a00 */
[----:B------:R0:W-:Y:S03]  /*44bf0*/  STL.64 [R1+0x128], R34 ;  /* 0x0001282201007387 */ /* 0x0001e60000100a00 */
[----:B0-----:R-:W3:Y:S01]  /*44c00*/  LDL.LU.64 R34, [R1+0x3660] ;  /* 0x0036600001227983 */ /* 0x001ee20000300a00 */
[----:B------:R-:W3:Y:S01]  /*44c10*/  LDL.LU.64 R32, [R1+0x3658] ;  /* 0x0036580001207983 */ /* 0x000ee20000300a00 */
[----:B--2---:R-:W-:Y:S01]  /*44c20*/  HMMA.16816.F32 R4, R44, R42, R4 ;  /* 0x0000002a2c04723c */ /* 0x004fe20000001804 */
[----:B------:R-:W-:Y:S02]  /*44c30*/  IMAD.MOV.U32 R18, RZ, RZ, R3 ;  /* 0x000000ffff127224 */ /* 0x000fe400078e0003 */
[----:B------:R-:W-:-:S07]  /*44c40*/  IMAD.MOV.U32 R19, RZ, RZ, R2 ;  /* 0x000000ffff137224 */ /* 0x000fce00078e0002 */
[----:B----4-:R-:W-:Y:S01]  /*44c50*/  HMMA.16816.F32 R16, R44, R18, R12 ;  /* 0x000000122c10723c */ /* 0x010fe2000000180c */
[----:B------:R-:W-:Y:S02]  /*44c60*/  IMAD.MOV.U32 R61, RZ, RZ, R43 ;  /* 0x000000ffff3d7224 */ /* 0x000fe400078e002b */
[----:B------:R-:W-:-:S10]  /*44c70*/  IMAD.MOV.U32 R60, RZ, RZ, R42 ;  /* 0x000000ffff3c7224 */ /* 0x000fd400078e002a */
[----:B------:R-:W-:Y:S01]  /*44c80*/  STL.64 [R1+0x110], R4 ;  /* 0x0001100401007387 */ /* 0x000fe20000100a00 */
[----:B------:R0:W-:Y:S03]  /*44c90*/  STL.64 [R1+0x118], R6 ;  /* 0x0001180601007387 */ /* 0x0001e60000100a00 */
[----:B0-----:R-:W2:Y:S01]  /*44ca0*/  LDL.LU.64 R6, [R1+0x3650] ;  /* 0x0036500001067983 */ /* 0x001ea20000300a00 */
[----:B------:R-:W2:Y:S02]  /*44cb0*/  LDL.LU.64 R4, [R1+0x3648] ;  /* 0x0036480001047983 */ /* 0x000ea40000300a00 */
[----:B------:R-:W4:Y:S02]  /*44cc0*/  LDL.LU.64 R42, [R1+0x3640] ;  /* 0x00364000012a7983 */ /* 0x000f240000300a00 */
[----:B------:R0:W-:Y:S01]  /*44cd0*/  STL [R1+0x35a4], R61 ;  /* 0x0035a43d01007387 */ /* 0x0001e20000100800 */
[----:B------:R1:W-:Y:S01]  /*44ce0*/  STL [R1+0x35a0], R60 ;  /* 0x0035a03c01007387 */ /* 0x0003e20000100800 */
[----:B------:R-:W2:Y:S02]  /*44cf0*/  LDL.LU.64 R14, [R1+0x3638] ;  /* 0x00363800010e7983 */ /* 0x000ea40000300a00 */
[----:B------:R-:W2:Y:S02]  /*44d00*/  LDL.LU.64 R12, [R1+0x3630] ;  /* 0x00363000010c7983 */ /* 0x000ea40000300a00 */
[----:B------:R-:W-:Y:S01]  /*44d10*/  STL.64 [R1+0x100], R16 ;  /* 0x0001001001007387 */ /* 0x000fe20000100a00 */
[----:B------:R1:W-:Y:S01]  /*44d20*/  STL.64 [R1+0x108], R18 ;  /* 0x0001081201007387 */ /* 0x0003e20000100a00 */
[----:B0-----:R-:W-:-:S02]  /*44d30*/  IMAD.MOV.U32 R61, RZ, RZ, R26 ;  /* 0x000000ffff3d7224 */ /* 0x001fc400078e001a */
[----:B-1----:R-:W-:Y:S01]  /*44d40*/  IMAD.MOV.U32 R60, RZ, RZ, R27 ;  /* 0x000000ffff3c7224 */ /* 0x002fe200078e001b */
[----:B------:R-:W2:Y:S01]  /*44d50*/  LDL.LU.64 R18, [R1+0x3628] ;  /* 0x0036280001127983 */ /* 0x000ea20000300a00 */
[----:B------:R-:W2:Y:S02]  /*44d60*/  LDL.LU.64 R16, [R1+0x3620] ;  /* 0x0036200001107983 */ /* 0x000ea40000300a00 */
[----:B------:R-:W-:Y:S02]  /*44d70*/  IMAD.MOV.U32 R3, RZ, RZ, R58 ;  /* 0x000000ffff037224 */ /* 0x000fe400078e003a */
[----:B------:R-:W-:Y:S01]  /*44d80*/  IMAD.MOV.U32 R2, RZ, RZ, R59 ;  /* 0x000000ffff027224 */ /* 0x000fe200078e003b */
[C---:B---3--:R-:W-:Y:S08]  /*44d90*/  HMMA.16816.F32 R20, R44.reuse, R26, R20 ;  /* 0x0000001a2c14723c */ /* 0x048ff00000001814 */
[C---:B------:R-:W-:Y:S11]  /*44da0*/  HMMA.16816.F32 R32, R44.reuse, R58, R32 ;  /* 0x0000003a2c20723c */ /* 0x040ff60000001820 */
[----:B------:R-:W-:Y:S04]  /*44db0*/  @!UPT UIADD3 URZ, URZ, URZ, URZ ;  /* 0x0000003f3f3ff290 */ /* 0x000fe8000fffe03f */
[----:B------:R-:W-:Y:S01]  /*44dc0*/  STL.64 [R1+0xf0], R20 ;  /* 0x0000f01401007387 */ /* 0x000fe20000100a00 */
[----:B------:R0:W-:Y:S03]  /*44dd0*/  STL.64 [R1+0xf8], R22 ;  /* 0x0000f81601007387 */ /* 0x0001e60000100a00 */
[----:B0-----:R-:W3:Y:S01]  /*44de0*/  LDL.LU.64 R22, [R1+0x3618] ;  /* 0x0036180001167983 */ /* 0x001ee20000300a00 */
[----:B------:R-:W2:Y:S02]  /*44df0*/  LDL.LU.64 R20, [R1+0x3610] ;  /* 0x0036100001147983 */ /* 0x000ea40000300a00 */
[----:B------:R-:W2:Y:S02]  /*44e00*/  LDL.LU.64 R26, [R1+0x3608] ;  /* 0x00360800011a7983 */ /* 0x000ea40000300a00 */
[----:B------:R-:W2:Y:S01]  /*44e10*/  LDL.LU.64 R24, [R1+0x3600] ;  /* 0x0036000001187983 */ /* 0x000ea20000300a00 */
[----:B------:R-:W-:Y:S01]  /*44e20*/  STL.64 [R1+0xe0], R32 ;  /* 0x0000e02001007387 */ /* 0x000fe20000100a00 */
[----:B------:R0:W-:Y:S03]  /*44e30*/  STL.64 [R1+0xe8], R34 ;  /* 0x0000e82201007387 */ /* 0x0001e60000100a00 */
[----:B0-----:R-:W2:Y:S01]  /*44e40*/  LDL.LU.64 R34, [R1+0x35f8] ;  /* 0x0035f80001227983 */ /* 0x001ea20000300a00 */
[----:B------:R-:W2:Y:S02]  /*44e50*/  LDL.LU R32, [R1+0x35f0] ;  /* 0x0035f00001207983 */ /* 0x000ea40000300800 */
[----:B------:R-:W2:Y:S02]  /*44e60*/  LDL.LU.64 R58, [R1+0x35e8] ;  /* 0x0035e800013a7983 */ /* 0x000ea40000300a00 */
        /* <DEDUP_REMOVED lines=12> */
[----:B------:R-:W3:Y:S02]  /*44f30*/  LDL.LU.64 R4, [R1+0x35d0] ;  /* 0x0035d00001047983 */ /* 0x000ee40000300a00 */
[----:B------:R-:W3:Y:S01]  /*44f40*/  LDL R33, [R1+0x8fc] ;  /* 0x0008fc0001217983 */ /* 0x000ee20000100800 */
[----:B--2---:R-:W-:Y:S01]  /*44f50*/  HMMA.16816.F32 R44, R44, R6, R8 ;  /* 0x000000062c2c723c */ /* 0x004fe20000001808 */
[----:B------:R-:W2:Y:S01]  /*44f60*/  LDL.LU.64 R10, [R1+0x35c8] ;  /* 0x0035c800010a7983 */ /* 0x000ea20000300a00 */
[----:B------:R-:W2:Y:S11]  /*44f70*/  LDL.LU.64 R8, [R1+0x35c0] ;  /* 0x0035c00001087983 */ /* 0x000eb60000300a00 */
[----:B------:R-:W-:Y:S10]  /*44f80*/  @!UPT UIADD3 URZ, URZ, URZ, URZ ;  /* 0x0000003f3f3ff290 */ /* 0x000ff4000fffe03f */
[----:B------:R0:W-:Y:S01]  /*44f90*/  STL.64 [R1+0x4e0], R44 ;  /* 0x0004e02c01007387 */ /* 0x0001e20000100a00 */
[----:B------:R-:W-:Y:S03]  /*44fa0*/  STL.64 [R1+0x4e8], R46 ;  /* 0x0004e82e01007387 */ /* 0x000fe60000100a00 */
[----:B0-----:R-:W4:Y:S01]  /*44fb0*/  LDL.LU R44, [R1+0x70] ;  /* 0x00007000012c7983 */ /* 0x001f220000300800 */
[----:B------:R-:W4:Y:S02]  /*44fc0*/  LDL.LU R45, [R1+0x74] ;  /* 0x00007400012d7983 */ /* 0x000f240000300800 */
[----:B------:R-:W-:Y:S02]  /*44fd0*/  STL.64 [R1+0x34d8], R6 ;  /* 0x0034d80601007387 */ /* 0x000fe40000100a00 */
[----:B---3--:R-:W-:Y:S01]  /*44fe0*/  STL.64 [R1+0x34d0], R4 ;  /* 0x0034d00401007387 */ /* 0x008fe20000100a00 */
[----:B--2---:R-:W-:Y:S11]  /*44ff0*/  HMMA.16816.F32 R28, R8, R34, R28 ;  /* 0x00000022081c723c */ /* 0x004ff6000000181c */
[----:B------:R-:W-:Y:S11]  /*45000*/  @!UPT UIADD3 URZ, URZ, URZ, URZ ;  /* 0x0000003f3f3ff290 */ /* 0x000ff6000fffe03f */
[----:B------:R-:W-:Y:S01]  /*45010*/  @!UPT UIADD3 URZ, URZ, URZ, URZ ;  /* 0x0000003f3f3ff290 */ /* 0x000fe2000fffe03f */
[----:B------:R-:W-:Y:S01]  /*45020*/  STL.64 [R1+0x4c0], R28 ;  /* 0x0004c01c01007387 */ /* 0x000fe20000100a00 */
[----:B------:R0:W-:Y:S03]  /*45030*/  STL.64 [R1+0x4c8], R30 ;  /* 0x0004c81e01007387 */ /* 0x0001e60000100a00 */
[----:B0-----:R-:W2:Y:S01]  /*45040*/  LDL.LU.64 R30, [R1+0x35b8] ;  /* 0x0035b800011e7983 */ /* 0x001ea20000300a00 */
[----:B------:R-:W-:Y:S02]  /*45050*/  IMAD.MOV.U32 R4, RZ, RZ, R32 ;  /* 0x000000ffff047224 */ /* 0x000fe400078e0020 */
[----:B------:R-:W-:Y:S02]  /*45060*/  IMAD.MOV.U32 R5, RZ, RZ, R25 ;  /* 0x000000ffff057224 */ /* 0x000fe400078e0019 */
[----:B------:R-:W-:Y:S02]  /*45070*/  IMAD.MOV.U32 R6, RZ, RZ, R24 ;  /* 0x000000ffff067224 */ /* 0x000fe400078e0018 */
[----:B------:R-:W-:-:S02]  /*45080*/  IMAD.MOV.U32 R7, RZ, RZ, R0 ;  /* 0x000000ffff077224 */ /* 0x000fc400078e0000 */
[----:B------:R-:W-:Y:S02]  /*45090*/  IMAD.MOV.U32 R46, RZ, RZ, R21 ;  /* 0x000000ffff2e7224 */ /* 0x000fe400078e0015 */
[----:B------:R-:W-:-:S03]  /*450a0*/  IMAD.MOV.U32 R47, RZ, RZ, R20 ;  /* 0x000000ffff2f7224 */ /* 0x000fc600078e0014 */
[C---:B------:R-:W-:Y:S08]  /*450b0*/  HMMA.16816.F32 R24, R8.reuse, R26, R4 ;  /* 0x0000001a0818723c */ /* 0x040ff00000001804 */
[C---:B----4-:R-:W-:Y:S08]  /*450c0*/  HMMA.16816.F32 R4, R8.reuse, R22, R44 ;  /* 0x000000160804723c */ /* 0x050ff0000000182c */
[----:B--2---:R-:W-:Y:S01]  /*450d0*/  HMMA.16816.F32 R28, R8, R30, R48 ;  /* 0x0000001e081c723c */ /* 0x004fe20000001830 */
[----:B------:R-:W2:Y:S01]  /*450e0*/  LDL.LU.64 R50, [R1+0x35b0] ;  /* 0x0035b00001327983 */ /* 0x000ea20000300a00 */
[----:B------:R-:W2:Y:S11]  /*450f0*/  LDL.LU.64 R48, [R1+0x35a8] ;  /* 0x0035a80001307983 */ /* 0x000eb60000300a00 */
[----:B------:R-:W-:Y:S03]  /*45100*/  @!UPT UIADD3 URZ, URZ, URZ, URZ ;  /* 0x0000003f3f3ff290 */ /* 0x000fe6000fffe03f */
[----:B------:R-:W-:Y:S02]  /*45110*/  IMAD.MOV.U32 R56, RZ, RZ, R4 ;  /* 0x000000ffff387224 */ /* 0x000fe400078e0004 */
[----:B------:R-:W-:-:S06]  /*45120*/  IMAD.MOV.U32 R57, RZ, RZ, R5 ;  /* 0x000000ffff397224 */ /* 0x000fcc00078e0005 */
[----:B------:R-:W-:Y:S01]  /*45130*/  IMAD.MOV.U32 R0, RZ, RZ, R31 ;  /* 0x000000ffff007224 */ /* 0x000fe200078e001f */
[----:B------:R-:W-:Y:S01]  /*45140*/  STL.64 [R1+0x4a0], R28 ;  /* 0x0004a01c01007387 */ /* 0x000fe20000100a00 */
[----:B------:R-:W-:Y:S03]  /*45150*/  STL [R1+0x4a8], R30 ;  /* 0x0004a81e01007387 */ /* 0x000fe60000100800 */
[----:B------:R-:W-:Y:S01]  /*45160*/  STL [R1+0x3360], R0 ;  /* 0x0033600001007387 */ /* 0x000fe20000100800 */
[----:B------:R-:W-:Y:S02]  /*45170*/  STL.64 [R1+0x480], R24 ;  /* 0x0004801801007387 */ /* 0x000fe40000100a00 */
[----:B------:R-:W-:Y:S02]  /*45180*/  STL.64 [R1+0x488], R26 ;  /* 0x0004881a01007387 */ /* 0x000fe40000100a00 */
[----:B------:R0:W-:Y:S02]  /*45190*/  STL.64 [R1+0x478], R6 ;  /* 0x0004780601007387 */ /* 0x0001e40000100a00 */
[----:B0-----:R-:W-:Y:S01]  /*451a0*/  HMMA.16816.F32 R4, R8, R18, R36 ;  /* 0x000000120804723c */ /* 0x001fe20000001824 */
[----:B------:R-:W-:Y:S01]  /*451b0*/  STL.64 [R1+0x3508], R58 ;  /* 0x0035083a01007387 */ /* 0x000fe20000100a00 */
[----:B------:R-:W-:Y:S03]  /*451c0*/  STL.64 [R1+0x3500], R56 ;  /* 0x0035003801007387 */ /* 0x000fe60000100a00 */
[----:B------:R-:W0:Y:S01]  /*451d0*/  S2R R32, SR_TID.X ;  /* 0x0000000000207919 */ /* 0x000e220000002100 */
[----:B------:R-:W-:-:S02]  /*451e0*/  IMAD.MOV.U32 R46, RZ, RZ, R13 ;  /* 0x000000ffff2e7224 */ /* 0x000fc400078e000d */
[----:B------:R-:W-:Y:S11]  /*451f0*/  IMAD.MOV.U32 R47, RZ, RZ, R12 ;  /* 0x000000ffff2f7224 */ /* 0x000ff600078e000c */
[----:B------:R-:W-:Y:S04]  /*45200*/  @!UPT UIADD3 URZ, URZ, URZ, URZ ;  /* 0x0000003f3f3ff290 */ /* 0x000fe8000fffe03f */
[----:B------:R2:W-:Y:S01]  /*45210*/  STL.64 [R1+0x468], R6 ;  /* 0x0004680601007387 */ /* 0x0005e20000100a00 */
[----:B------:R-:W-:Y:S02]  /*45220*/  IMAD.MOV.U32 R52, RZ, RZ, R4 ;  /* 0x000000ffff347224 */ /* 0x000fe400078e0004 */
[----:B------:R-:W-:Y:S02]  /*45230*/  IMAD.MOV.U32 R53, RZ, RZ, R5 ;  /* 0x000000ffff357224 */ /* 0x000fe400078e0005 */
[----:B------:R-:W-:Y:S03]  /*45240*/  STL.64 [R1+0x34e8], R54 ;  /* 0x0034e83601007387 */ /* 0x000fe60000100a00 */
[----:B------:R-:W-:Y:S01]  /*45250*/  STL.64 [R1+0x34e0], R52 ;  /* 0x0034e03401007387 */ /* 0x000fe20000100a00 */
[----:B------:R-:W-:Y:S02]  /*45260*/  IMAD.MOV.U32 R44, RZ, RZ, R17 ;  /* 0x000000ffff2c7224 */ /* 0x000fe400078e0011 */
[----:B------:R-:W-:Y:S01]  /*45270*/  IMAD.MOV.U32 R45, RZ, RZ, R16 ;  /* 0x000000ffff2d7224 */ /* 0x000fe200078e0010 */
[----:B--2---:R-:W-:Y:S01]  /*45280*/  HMMA.16816.F32 R4, R8, R14, R48 ;  /* 0x0000000e0804723c */ /* 0x004fe20000001830 */
[----:B------:R-:W1:Y:S11]  /*45290*/  LDSM.16.MT88.4 R12, [R33+0x9000] ;  /* 0x00900000210c783b */ /* 0x000e760000004200 */
[----:B------:R-:W-:Y:S11]  /*452a0*/  @!UPT UIADD3 URZ, URZ, URZ, URZ ;  /* 0x0000003f3f3ff290 */ /* 0x000ff6000fffe03f */
[----:B------:R0:W-:Y:S02]  /*452b0*/  STL.64 [R1+0x450], R4 ;  /* 0x0004500401007387 */ /* 0x0001e40000100a00 */
[C---:B0-----:R-:W-:Y:S01]  /*452c0*/  LOP3.LUT R4, R32.reuse, 0x7, RZ, 0xc0, !PT ;  /* 0x0000000720047812 */ /* 0x041fe200078ec0ff */
[----:B------:R-:W-:-:S04]  /*452d0*/  IMAD.SHL.U32 R5, R32, 0x2, RZ ;  /* 0x0000000220057824 */ /* 0x000fc800078e00ff */
[----:B------:R-:W-:-:S05]  /*452e0*/  IMAD R4, R4, 0x110, RZ ;  /* 0x0000011004047824 */ /* 0x000fca00078e02ff */
[----:B------:R-:W-:-:S04]  /*452f0*/  LOP3.LUT R4, R4, 0x30, R5, 0x78, !PT ;  /* 0x0000003004047812 */ /* 0x000fc800078e7805 */
[----:B------:R-:W-:-:S05]  /*45300*/  LOP3.LUT R4, R4, 0x40, RZ, 0x3c, !PT ;  /* 0x0000004004047812 */ /* 0x000fca00078e3cff */
[----:B------:R-:W0:Y:S04]  /*45310*/  LDSM.16.M88.4 R16, [R4] ;  /* 0x000000000410783b */ /* 0x000e280000000200 */
[----:B------:R-:W2:Y:S04]  /*45320*/  LDSM.16.M88.4 R20, [R4+0x800] ;  /* 0x000800000414783b */ /* 0x000ea80000000200 */
[----:B------:R-:W3:Y:S01]  /*45330*/  LDSM.16.M88.4 R24, [R4+0x1000] ;  /* 0x001000000418783b */ /* 0x000ee20000000200 */
[----:B------:R-:W-:-:S03]  /*45340*/  IMAD.MOV.U32 R0, RZ, RZ, R7 ;  /* 0x000000ffff007224 */ /* 0x000fc600078e0007 */
[----:B------:R-:W4:Y:S04]  /*45350*/  LDSM.16.M88.4 R28, [R4+0x1800] ;  /* 0x00180000041c783b */ /* 0x000f280000000200 */
[----:B------:R-:W3:Y:S04]  /*45360*/  LDSM.16.M88.4 R32, [R4+0x2000] ;  /* 0x002000000420783b */ /* 0x000ee80000000200 */
[----:B------:R-:W-:Y:S01]  /*45370*/  STL [R1+0x458], R6 ;  /* 0x0004580601007387 */ /* 0x000fe20000100800 */
[----:B------:R-:W-:Y:S02]  /*45380*/  STL [R1+0x34b8], R0 ;  /* 0x0034b80001007387 */ /* 0x000fe40000100800 */
[----:B-1----:R-:W-:Y:S01]  /*45390*/  STL.64 [R1+0x34c8], R14 ;  /* 0x0034c80e01007387 */ /* 0x002fe20000100a00 */
[----:B------:R-:W1:Y:S01]  /*453a0*/  LDSM.16.M88.4 R36, [R4+0x2800] ;  /* 0x002800000424783b */ /* 0x000e620000000200 */
[----:B------:R0:W-:Y:S02]  /*453b0*/  STL.64 [R1+0x34c0], R12 ;  /* 0x0034c00c01007387 */ /* 0x0001e40000100a00 */
[----:B0-----:R-:W-:Y:S01]  /*453c0*/  HMMA.16816.F32 R12, R8, R42, R44 ;  /* 0x0000002a080c723c */ /* 0x001fe2000000182c */
[----:B------:R-:W0:Y:S04]  /*453d0*/  LDSM.16.M88.4 R40, [R4+0x3000] ;  /* 0x003000000428783b */ /* 0x000e280000000200 */
[----:B------:R-:W-:Y:S04]  /*453e0*/  LDSM.16.M88.4 R44, [R4+0x7800] ;  /* 0x00780000042c783b */ /* 0x000fe80000000200 */
[----:B------:R-:W-:Y:S01]  /*453f0*/  STL [R1+0x31f8], R18 ;  /* 0x0031f81201007387 */ /* 0x000fe20000100800 */
[----:B------:R-:W-:Y:S02]  /*45400*/  STL [R1+0x31e4], R19 ;  /* 0x0031e41301007387 */ /* 0x000fe40000100800 */
[----:B--2---:R-:W-:Y:S02]  /*45410*/  STL [R1+0x31dc], R22 ;  /* 0x0031dc1601007387 */ /* 0x004fe40000100800 */
[----:B------:R-:W-:Y:S01]  /*45420*/  STL [R1+0x31d8], R23 ;  /* 0x0031d81701007387 */ /* 0x000fe20000100800 */
[----:B------:R-:W-:Y:S01]  /*45430*/  STL.64 [R1+0x3510], R20 ;  /* 0x0035101401007387 */ /* 0x000fe20000100a00 */
[----:B---3--:R-:W-:Y:S02]  /*45440*/  STL [R1+0x31fc], R26 ;  /* 0x0031fc1a01007387 */ /* 0x008fe40000100800 */
[----:B------:R-:W-:Y:S02]  /*45450*/  STL [R1+0x31e0], R27 ;  /* 0x0031e01b01007387 */ /* 0x000fe40000100800 */
[----:B----4-:R-:W-:Y:S01]  /*45460*/  STL.64 [R1+0x3520], R30 ;  /* 0x0035201e01007387 */ /* 0x010fe20000100a00 */
[----:B------:R-:W-:Y:S01]  /*45470*/  STL.64 [R1+0x3518], R28 ;  /* 0x0035181c01007387 */ /* 0x000fe20000100a00 */
[----:B------:R-:W-:Y:S02]  /*45480*/  STL [R1+0x3204], R34 ;  /* 0x0032042201007387 */ /* 0x000fe40000100800 */
[----:B------:R-:W-:Y:S02]  /*45490*/  STL [R1+0x3200], R35 ;  /* 0x0032002301007387 */ /* 0x000fe40000100800 */
[----:B------:R-:W-:Y:S01]  /*454a0*/  STL.64 [R1+0x3528], R32 ;  /* 0x0035282001007387 */ /* 0x000fe20000100a00 */
[----:B-1----:R-:W-:Y:S01]  /*454b0*/  STL [R1+0x320c], R38 ;  /* 0x00320c2601007387 */ /* 0x002fe20000100800 */
[----:B------:R-:W-:Y:S02]  /*454c0*/  STL [R1+0x3208], R39 ;  /* 0x0032082701007387 */ /* 0x000fe40000100800 */
[----:B------:R-:W-:Y:S01]  /*454d0*/  STL.64 [R1+0x3530], R36 ;  /* 0x0035302401007387 */ /* 0x000fe20000100a00 */
[----:B------:R-:W1:Y:S04]  /*454e0*/  LDSM.16.M88.4 R20, [R4+0x3800] ;  /* 0x003800000414783b */ /* 0x000e680000000200 */
[----:B0-----:R-:W-:Y:S01]  /*454f0*/  STL [R1+0x3214], R42 ;  /* 0x0032142a01007387 */ /* 0x001fe20000100800 */
[----:B------:R-:W-:Y:S02]  /*45500*/  STL.64 [R1+0x410], R12 ;  /* 0x0004100c01007387 */ /* 0x000fe40000100a00 */
[----:B------:R-:W-:Y:S02]  /*45510*/  STL.64 [R1+0x418], R14 ;  /* 0x0004180e01007387 */ /* 0x000fe40000100a00 */
[----:B------:R-:W0:Y:S04]  /*45520*/  LDSM.16.M88.4 R12, [R4+0x4000] ;  /* 0x00400000040c783b */ /* 0x000e280000000200 */
[----:B------:R-:W-:Y:S01]  /*45530*/  STL [R1+0x3210], R43 ;  /* 0x0032102b01007387 */ /* 0x000fe20000100800 */
[----:B------:R-:W-:Y:S03]  /*45540*/  STL.64 [R1+0x3538], R40 ;  /* 0x0035382801007387 */ /* 0x000fe60000100a00 */
[----:B-1----:R-:W-:Y:S01]  /*45550*/  STL.64 [R1+0xd0], R20 ;  /* 0x0000d01401007387 */ /* 0x002fe20000100a00 */
[----:B------:R-:W-:Y:S02]  /*45560*/  STL.64 [R1+0xd8], R22 ;  /* 0x0000d81601007387 */ /* 0x000fe40000100a00 */
[----:B------:R-:W-:Y:S04]  /*45570*/  LDSM.16.M88.4 R20, [R4+0x5800] ;  /* 0x005800000414783b */ /* 0x000fe80000000200 */
[----:B0-----:R-:W-:Y:S01]  /*45580*/  IMAD.MOV.U32 R18, RZ, RZ, R13 ;  /* 0x000000ffff127224 */ /* 0x001fe200078e000d */
[----:B------:R-:W-:Y:S01]  /*45590*/  STL.64 [R1+0xc0], R12 ;  /* 0x0000c00c01007387 */ /* 0x000fe20000100a00 */
[----:B------:R-:W-:Y:S03]  /*455a0*/  STL.64 [R1+0xc8], R14 ;  /* 0x0000c80e01007387 */ /* 0x000fe60000100a00 */
[----:B------:R-:W-:Y:S01]  /*455b0*/  STL [R1+0x3558], R18 ;  /* 0x0035581201007387 */ /* 0x000fe20000100800 */
[----:B------:R-:W-:Y:S02]  /*455c0*/  STL.64 [R1+0x3550], R16 ;  /* 0x0035501001007387 */ /* 0x000fe40000100a00 */
[----:B------:R-:W0:Y:S04]  /*455d0*/  LDSM.16.M88.4 R16, [R4+0x4800] ;  /* 0x004800000410783b */ /* 0x000e280000000200 */
[----:B------:R-:W-:-:S02]  /*455e0*/  IMAD.MOV.U32 R26, RZ, RZ, R12 ;  /* 0x000000ffff1a7224 */ /* 0x000fc400078e000c */
[----:B------:R-:W1:Y:S04]  /*455f0*/  LDSM.16.M88.4 R12, [R4+0x5000] ;  /* 0x00500000040c783b */ /* 0x000e680000000200 */
[----:B------:R-:W-:Y:S01]  /*45600*/  STL [R1+0x3548], R26 ;  /* 0x0035481a01007387 */ /* 0x000fe20000100800 */
[----:B------:R-:W-:Y:S03]  /*45610*/  STL.64 [R1+0x3540], R24 ;  /* 0x0035401801007387 */ /* 0x000fe60000100a00 */
[----:B0-----:R-:W-:Y:S01]  /*45620*/  STL.64 [R1+0xb0], R16 ;  /* 0x0000b01001007387 */ /* 0x001fe20000100a00 */
[----:B------:R-:W-:Y:S02]  /*45630*/  STL.64 [R1+0xb8], R18 ;  /* 0x0000b81201007387 */ /* 0x000fe40000100a00 */
[----:B------:R-:W0:Y:S04]  /*45640*/  LDSM.16.M88.4 R16, [R4+0x6000] ;  /* 0x006000000410783b */ /* 0x000e280000000200 */
[----:B-1----:R-:W-:Y:S01]  /*45650*/  STL.64 [R1+0xa0], R12 ;  /* 0x0000a00c01007387 */ /* 0x002fe20000100a00 */
[----:B------:R-:W-:Y:S02]  /*45660*/  STL.64 [R1+0xa8], R14 ;  /* 0x0000a80e01007387 */ /* 0x000fe40000100a00 */
[----:B------:R-:W1:Y:S04]  /*45670*/  LDSM.16.M88.4 R12, [R4+0x6800] ;  /* 0x00680000040c783b */ /* 0x000e680000000200 */
[----:B------:R-:W-:Y:S02]  /*45680*/  STL.64 [R1+0x90], R20 ;  /* 0x0000901401007387 */ /* 0x000fe40000100a00 */
[----:B------:R2:W-:Y:S01]  /*45690*/  STL.64 [R1+0x98], R22 ;  /* 0x0000981601007387 */ /* 0x0005e20000100a00 */
[----:B------:R-:W3:Y:S04]  /*456a0*/  LDL.LU R56, [R1+0x4b0] ;  /* 0x0004b00001387983 */ /* 0x000ee80000300800 */
[----:B0-----:R-:W-:Y:S01]  /*456b0*/  STL.64 [R1+0x80], R16 ;  /* 0x0000801001007387 */ /* 0x001fe20000100a00 */
[----:B------:R0:W-:Y:S02]  /*456c0*/  STL.64 [R1+0x88], R18 ;  /* 0x0000881201007387 */ /* 0x0001e40000100a00 */
[----:B-1----:R-:W-:Y:S02]  /*456d0*/  STL.64 [R1+0x70], R12 ;  /* 0x0000700c01007387 */ /* 0x002fe40000100a00 */
[----:B------:R-:W-:Y:S01]  /*456e0*/  STL.64 [R1+0x78], R14 ;  /* 0x0000780e01007387 */ /* 0x000fe20000100a00 */
[----:B------:R-:W3:Y:S01]  /*456f0*/  LDL.LU R57, [R1+0x4b4] ;  /* 0x0004b40001397983 */ /* 0x000ee20000300800 */
[----:B------:R-:W4:Y:S02]  /*45700*/  LDL.LU R58, [R1+0x4b8] ;  /* 0x0004b800013a7983 */ /* 0x000f240000300800 */
[----:B------:R-:W4:Y:S02]  /*45710*/  LDL.LU R59, [R1+0x4bc] ;  /* 0x0004bc00013b7983 */ /* 0x000f240000300800 */
[----:B--2---:R-:W-:-:S02]  /*45720*/  IMAD.MOV.U32 R22, RZ, RZ, R61 ;  /* 0x000000ffff167224 */ /* 0x004fc400078e003d */
[----:B------:R-:W-:Y:S01]  /*45730*/  IMAD.MOV.U32 R23, RZ, RZ, R60 ;  /* 0x000000ffff177224 */ /* 0x000fe200078e003c */
[----:B------:R-:W1:Y:S04]  /*45740*/  LDSM.16.M88.4 R12, [R4+0x7000] ;  /* 0x00700000040c783b */ /* 0x000e680000000200 */
[----:B----4-:R-:W-:Y:S01]  /*45750*/  STL.64 [R1+0x3568], R58 ;  /* 0x0035683a01007387 */ /* 0x010fe20000100a00 */
[----:B---3--:R2:W-:Y:S02]  /*45760*/  STL.64 [R1+0x3560], R56 ;  /* 0x0035603801007387 */ /* 0x0085e40000100a00 */
[----:B------:R-:W3:Y:S02]  /*45770*/  LDL.LU R61, [R1+0x35a4] ;  /* 0x0035a400013d7983 */ /* 0x000ee40000300800 */
[----:B------:R-:W4:Y:S01]  /*45780*/  LDL.LU R60, [R1+0x35a0] ;  /* 0x0035a000013c7983 */ /* 0x000f220000300800 */
[----:B------:R0:W-:Y:S01]  /*45790*/  STL.64 [R1+0x3570], R22 ;  /* 0x0035701601007387 */ /* 0x0001e20000100a00 */
[----:B------:R-:W2:Y:S02]  /*457a0*/  LDL.LU R28, [R1+0x490] ;  /* 0x00049000011c7983 */ /* 0x000ea40000300800 */
[----:B------:R-:W2:Y:S02]  /*457b0*/  LDL.LU R29, [R1+0x494] ;  /* 0x00049400011d7983 */ /* 0x000ea40000300800 */
[----:B------:R-:W2:Y:S01]  /*457c0*/  LDL.LU R30, [R1+0x498] ;  /* 0x00049800011e7983 */ /* 0x000ea20000300800 */
[----:B------:R-:W2:Y:S01]  /*457d0*/  LDL.LU R31, [R1+0x49c] ;  /* 0x00049c00011f7983 */ /* 0x000ea20000300800 */
[----:B---3--:R-:W-:-:S02]  /*457e0*/  IMAD.MOV.U32 R43, RZ, RZ, R61 ;  /* 0x000000ffff2b7224 */ /* 0x008fc400078e003d */
[----:B----4-:R-:W-:Y:S01]  /*457f0*/  IMAD.MOV.U32 R42, RZ, RZ, R60 ;  /* 0x000000ffff2a7224 */ /* 0x010fe200078e003c */
[----:B--2---:R-:W-:Y:S01]  /*45800*/  STL.64 [R1+0x3580], R30 ;  /* 0x0035801e01007387 */ /* 0x004fe20000100a00 */
[----:B------:R2:W-:Y:S02]  /*45810*/  STL.64 [R1+0x3578], R28 ;  /* 0x0035781c01007387 */ /* 0x0005e40000100a00 */
[----:B------:R-:W3:Y:S02]  /*45820*/  LDL.LU R34, [R1+0x28] ;  /* 0x0000280001227983 */ /* 0x000ee40000300800 */
[----:B------:R-:W3:Y:S01]  /*45830*/  LDL.LU R35, [R1+0x2c] ;  /* 0x00002c0001237983 */ /* 0x000ee20000300800 */
[----:B------:R-:W4:Y:S01]  /*45840*/  LDL.LU R60, [R1+0x359c] ;  /* 0x00359c00013c7983 */ /* 0x000f220000300800 */
[----:B------:R-:W2:Y:S02]  /*45850*/  LDL.LU R61, [R1+0x3598] ;  /* 0x00359800013d7983 */ /* 0x000ea40000300800 */
[----:B------:R-:W3:Y:S02]  /*45860*/  LDL.LU R24, [R1+0x3e0] ;  /* 0x0003e00001187983 */ /* 0x000ee40000300800 */
[----:B------:R-:W3:Y:S01]  /*45870*/  LDL.LU R25, [R1+0x3e4] ;  /* 0x0003e40001197983 */ /* 0x000ee20000300800 */
[----:B------:R-:W3:Y:S01]  /*45880*/  LDL.LU R26, [R1+0x3e8] ;  /* 0x0003e800011a7983 */ /* 0x000ee20000300800 */
[----:B------:R-:W3:Y:S02]  /*45890*/  LDL.LU R27, [R1+0x3ec] ;  /* 0x0003ec00011b7983 */ /* 0x000ee40000300800 */
[----:B0-----:R-:W3:Y:S02]  /*458a0*/  LDL.LU R18, [R1+0x48] ;  /* 0x0000480001127983 */ /* 0x001ee40000300800 */
[----:B------:R-:W3:Y:S01]  /*458b0*/  LDL.LU R19, [R1+0x4c] ;  /* 0x00004c0001137983 */ /* 0x000ee20000300800 */
[----:B------:R-:W3:Y:S01]  /*458c0*/  LDL.LU R56, [R1+0x3d0] ;  /* 0x0003d00001387983 */ /* 0x000ee20000300800 */
[----:B------:R-:W3:Y:S02]  /*458d0*/  LDL.LU R57, [R1+0x3d4] ;  /* 0x0003d40001397983 */ /* 0x000ee40000300800 */
[----:B------:R-:W3:Y:S02]  /*458e0*/  LDL.LU R58, [R1+0x3d8] ;  /* 0x0003d800013a7983 */ /* 0x000ee40000300800 */
[----:B------:R-:W3:Y:S01]  /*458f0*/  LDL.LU R59, [R1+0x3dc] ;  /* 0x0003dc00013b7983 */ /* 0x000ee20000300800 */
[----:B------:R-:W3:Y:S01]  /*45900*/  LDL R51, [R1+0x908] ;  /* 0x0009080001337983 */ /* 0x000ee20000100800 */
[----:B----4-:R-:W-:-:S02]  /*45910*/  IMAD.MOV.U32 R23, RZ, RZ, R60 ;  /* 0x000000ffff177224 */ /* 0x010fc400078e003c */
[----:B--2---:R-:W-:Y:S02]  /*45920*/  IMAD.MOV.U32 R22, RZ, RZ, R61 ;  /* 0x000000ffff167224 */ /* 0x004fe400078e003d */
[----:B------:R-:W2:Y:S01]  /*45930*/  LDL.LU R61, [R1+0x3594] ;  /* 0x00359400013d7983 */ /* 0x000ea20000300800 */
[----:B------:R-:W4:Y:S02]  /*45940*/  LDL.LU R60, [R1+0x3590] ;  /* 0x00359000013c7983 */ /* 0x000f240000300800 */
[----:B------:R-:W2:Y:S02]  /*45950*/  LDL.LU R28, [R1+0x3c0] ;  /* 0x0003c000011c7983 */ /* 0x000ea40000300800 */
[----:B------:R-:W2:Y:S01]  /*45960*/  LDL.LU R29, [R1+0x3c4] ;  /* 0x0003c400011d7983 */ /* 0x000ea20000300800 */
[----:B------:R-:W2:Y:S01]  /*45970*/  LDL.LU R30, [R1+0x3c8] ;  /* 0x0003c800011e7983 */ /* 0x000ea20000300800 */
[----:B------:R-:W2:Y:S02]  /*45980*/  LDL.LU R31, [R1+0x3cc] ;  /* 0x0003cc00011f7983 */ /* 0x000ea40000300800 */
[----:B------:R-:W4:Y:S02]  /*45990*/  LDL.LU R36, [R1+0x3f0] ;  /* 0x0003f00001247983 */ /* 0x000f240000300800 */
[----:B------:R-:W4:Y:S01]  /*459a0*/  LDL.LU R37, [R1+0x3f4] ;  /* 0x0003f40001257983 */ /* 0x000f220000300800 */
[----:B------:R-:W4:Y:S04]  /*459b0*/  LDL.LU R38, [R1+0x3f8] ;  /* 0x0003f80001267983 */ /* 0x000f280000300800 */
[----:B---3--:R-:W0:Y:S01]  /*459c0*/  LDSM.16.MT88.4 R48, [R51+0x9000] ;  /* 0x009000003330783b */ /* 0x008e220000004200 */
[----:B------:R-:W4:Y:S02]  /*459d0*/  LDL.LU R39, [R1+0x3fc] ;  /* 0x0003fc0001277983 */ /* 0x000f240000300800 */
[----:B------:R-:W3:Y:S02]  /*459e0*/  LDL.LU R52, [R1+0x4d0] ;  /* 0x0004d00001347983 */ /* 0x000ee40000300800 */
[----:B------:R-:W3:Y:S01]  /*459f0*/  LDL.LU R53, [R1+0x4d4] ;  /* 0x0004d40001357983 */ /* 0x000ee20000300800 */
[----:B------:R-:W3:Y:S01]  /*45a00*/  LDL.LU R54, [R1+0x4d8] ;  /* 0x0004d80001367983 */ /* 0x000ee20000300800 */
[----:B------:R-:W3:Y:S02]  /*45a10*/  LDL.LU R55, [R1+0x4dc] ;  /* 0x0004dc0001377983 */ /* 0x000ee40000300800 */
[----:B-1----:R1:W-:Y:S02]  /*45a20*/  STL.64 [R1+0x60], R12 ;  /* 0x0000600c01007387 */ /* 0x0023e40000100a00 */
[----:B------:R1:W-:Y:S01]  /*45a30*/  STL.64 [R1+0x68], R14 ;  /* 0x0000680e01007387 */ /* 0x0003e20000100a00 */
[----:B------:R-:W3:Y:S01]  /*45a40*/  LDL.LU R4, [R1+0x500] ;  /* 0x0005000001047983 */ /* 0x000ee20000300800 */
[----:B------:R-:W3:Y:S02]  /*45a50*/  LDL.LU R5, [R1+0x504] ;  /* 0x0005040001057983 */ /* 0x000ee40000300800 */
[----:B------:R-:W3:Y:S02]  /*45a60*/  LDL.LU R6, [R1+0x508] ;  /* 0x0005080001067983 */ /* 0x000ee40000300800 */
[----:B------:R-:W3:Y:S02]  /*45a70*/  LDL.LU R7, [R1+0x50c] ;  /* 0x00050c0001077983 */ /* 0x000ee40000300800 */
[----:B------:R-:W-:Y:S01]  /*45a80*/  IMAD.MOV.U32 R0, RZ, RZ, R13 ;  /* 0x000000ffff007224 */ /* 0x000fe200078e000d */
[----:B-1----:R-:W3:Y:S01]  /*45a90*/  LDL.LU R12, [R1+0x4f0] ;  /* 0x0004f000010c7983 */ /* 0x002ee20000300800 */
[----:B------:R-:W3:Y:S02]  /*45aa0*/  LDL.LU R13, [R1+0x4f4] ;  /* 0x0004f400010d7983 */ /* 0x000ee40000300800 */
[----:B------:R-:W3:Y:S02]  /*45ab0*/  LDL.LU R14, [R1+0x4f8] ;  /* 0x0004f800010e7983 */ /* 0x000ee40000300800 */
[----:B------:R-:W3:Y:S01]  /*45ac0*/  LDL.LU R15, [R1+0x4fc] ;  /* 0x0004fc00010f7983 */ /* 0x000ee20000300800 */
[----:B------:R1:W-:Y:S01]  /*45ad0*/  STL [R1+0x3154], R46 ;  /* 0x0031542e01007387 */ /* 0x0003e20000100800 */
[----:B------:R1:W-:Y:S02]  /*45ae0*/  STL [R1+0x3150], R47 ;  /* 0x0031502f01007387 */ /* 0x0003e40000100800 */
[----:B------:R-:W-:Y:S02]  /*45af0*/  STL.64 [R1+0x3450], R44 ;  /* 0x0034502c01007387 */ /* 0x000fe40000100a00 */
[----:B-1----:R-:W-:-:S02]  /*45b00*/  IMAD.MOV.U32 R46, RZ, RZ, R3 ;  /* 0x000000ffff2e7224 */ /* 0x002fc400078e0003 */
[----:B------:R-:W-:Y:S01]  /*45b10*/  IMAD.MOV.U32 R47, RZ, RZ, R2 ;  /* 0x000000ffff2f7224 */ /* 0x000fe200078e0002 */
[----:B------:R-:W3:Y:S01]  /*45b20*/  LDL.LU R3, [R1+0x358c] ;  /* 0x00358c0001037983 */ /* 0x000ee20000300800 */
[----:B------:R-:W3:Y:S03]  /*45b30*/  LDL.LU R2, [R1+0x3588] ;  /* 0x0035880001027983 */ /* 0x000ee60000300800 */
[----:B0-----:R-:W-:Y:S01]  /*45b40*/  STL.64 [R1+0x3448], R50 ;  /* 0x0034483201007387 */ /* 0x001fe20000100a00 */
[----:B------:R0:W-:Y:S03]  /*45b50*/  STL.64 [R1+0x3440], R48 ;  /* 0x0034403001007387 */ /* 0x0001e60000100a00 */
[----:B0-----:R-:W3:Y:S01]  /*45b60*/  LDL.LU R48, [R1+0x210] ;  /* 0x0002100001307983 */ /* 0x001ee20000300800 */
[----:B------:R-:W3:Y:S02]  /*45b70*/  LDL.LU R49, [R1+0x214] ;  /* 0x0002140001317983 */ /* 0x000ee40000300800 */
[----:B------:R-:W3:Y:S02]  /*45b80*/  LDL.LU R50, [R1+0x218] ;  /* 0x0002180001327983 */ /* 0x000ee40000300800 */
[----:B------:R-:W3:Y:S01]  /*45b90*/  LDL.LU R51, [R1+0x21c] ;  /* 0x00021c0001337983 */ /* 0x000ee20000300800 */
[C---:B------:R-:W-:Y:S08]  /*45ba0*/  HMMA.16816.F32 R16, R8.reuse, R18, R56 ;  /* 0x000000120810723c */ /* 0x040ff00000001838 */
[C---:B--2---:R-:W-:Y:S01]  /*45bb0*/  HMMA.16816.F32 R20, R8.reuse, R22, R28 ;  /* 0x000000160814723c */ /* 0x044fe2000000181c */
[----:B------:R-:W2:Y:S01]  /*45bc0*/  LDL.LU.64 R30, [R1+0x3580] ;  /* 0x00358000011e7983 */ /* 0x000ea20000300a00 */
[----:B------:R-:W2:Y:S11]  /*45bd0*/  LDL.LU.64 R28, [R1+0x3578] ;  /* 0x00357800011c7983 */ /* 0x000eb60000300a00 */
[----:B------:R-:W-:Y:S10]  /*45be0*/  @!UPT UIADD3 URZ, URZ, URZ, URZ ;  /* 0x0000003f3f3ff290 */ /* 0x000ff4000fffe03f */
[----:B------:R-:W-:Y:S01]  /*45bf0*/  STL.64 [R1+0x440], R20 ;  /* 0x0004401401007387 */ /* 0x000fe20000100a00 */
[----:B------:R0:W-:Y:S03]  /*45c00*/  STL.64 [R1+0x448], R22 ;  /* 0x0004481601007387 */ /* 0x0001e60000100a00 */
[----:B0-----:R-:W2:Y:S01]  /*45c10*/  LDL.LU.64 R22, [R1+0x3570] ;  /* 0x0035700001167983 */ /* 0x001ea20000300a00 */
[----:B------:R-:W3:Y:S02]  /*45c20*/  LDL.LU.64 R58, [R1+0x3568] ;  /* 0x00356800013a7983 */ /* 0x000ee40000300a00 */
[----:B------:R-:W3:Y:S01]  /*45c30*/  LDL.LU.64 R56, [R1+0x3560] ;  /* 0x0035600001387983 */ /* 0x000ee20000300a00 */
[C---:B------:R-:W-:Y:S08]  /*45c40*/  HMMA.16816.F32 R40, R8.reuse, R42, R24 ;  /* 0x0000002a0828723c */ /* 0x040ff00000001818 */
[C---:B----4-:R-:W-:Y:S01]  /*45c50*/  HMMA.16816.F32 R32, R8.reuse, R34, R36 ;  /* 0x000000220820723c */ /* 0x050fe20000001824 */
[----:B------:R-:W-:Y:S01]  /*45c60*/  STL.64 [R1+0x430], R16 ;  /* 0x0004301001007387 */ /* 0x000fe20000100a00 */
[----:B------:R0:W-:Y:S03]  /*45c70*/  STL.64 [R1+0x438], R18 ;  /* 0x0004381201007387 */ /* 0x0001e60000100a00 */
[----:B0-----:R-:W4:Y:S01]  /*45c80*/  LDL.LU R18, [R1+0x3558] ;  /* 0x0035580001127983 */ /* 0x001f220000300800 */
[----:B------:R-:W4:Y:S02]  /*45c90*/  LDL.LU.64 R16, [R1+0x3550] ;  /* 0x0035500001107983 */ /* 0x000f240000300a00 */
[----:B------:R-:W4:Y:S02]  /*45ca0*/  LDL.LU R26, [R1+0x3548] ;  /* 0x00354800011a7983 */ /* 0x000f240000300800 */
[----:B------:R-:W4:Y:S05]  /*45cb0*/  LDL.LU.64 R24, [R1+0x3540] ;  /* 0x0035400001187983 */ /* 0x000f2a0000300a00 */
[----:B------:R0:W-:Y:S01]  /*45cc0*/  STL.64 [R1+0x420], R40 ;  /* 0x0004202801007387 */ /* 0x0001e20000100a00 */
[----:B------:R-:W-:Y:S03]  /*45cd0*/  STL.64 [R1+0x428], R42 ;  /* 0x0004282a01007387 */ /* 0x000fe60000100a00 */
[----:B0-----:R-:W4:Y:S01]  /*45ce0*/  LDL.LU.64 R40, [R1+0x3538] ;  /* 0x0035380001287983 */ /* 0x001f220000300a00 */
[----:B------:R-:W4:Y:S03]  /*45cf0*/  LDL.LU.64 R36, [R1+0x3530] ;  /* 0x0035300001247983 */ /* 0x000f260000300a00 */
[----:B------:R0:W-:Y:S02]  /*45d00*/  STL.64 [R1+0x400], R32 ;  /* 0x0004002001007387 */ /* 0x0001e40000100a00 */
[----:B------:R-:W-:Y:S01]  /*45d10*/  STL.64 [R1+0x408], R34 ;  /* 0x0004082201007387 */ /* 0x000fe20000100a00 */
[----:B0-----:R-:W4:Y:S01]  /*45d20*/  LDL.LU.64 R32, [R1+0x3528] ;  /* 0x0035280001207983 */ /* 0x001f220000300a00 */
[C---:B--2---:R-:W-:Y:S03]  /*45d30*/  HMMA.16816.F32 R20, R8.reuse, R22, R28 ;  /* 0x000000160814723c */ /* 0x044fe6000000181c */
[----:B------:R-:W2:Y:S01]  /*45d40*/  LDL.LU.64 R30, [R1+0x3520] ;  /* 0x00352000011e7983 */ /* 0x000ea20000300a00 */
[----:B------:R-:W2:Y:S04]  /*45d50*/  LDL.LU.64 R28, [R1+0x3518] ;  /* 0x00351800011c7983 */ /* 0x000ea80000300a00 */
[----:B---3--:R-:W-:Y:S11]  /*45d60*/  HMMA.16816.F32 R44, R8, R46, R56 ;  /* 0x0000002e082c723c */ /* 0x008ff60000001838 */
[----:B------:R-:W-:Y:S04]  /*45d70*/  @!UPT UIADD3 URZ, URZ, URZ, URZ ;  /* 0x0000003f3f3ff290 */ /* 0x000fe8000fffe03f */
[----:B------:R0:W-:Y:S01]  /*45d80*/  STL.64 [R1+0x3f0], R20 ;  /* 0x0003f01401007387 */ /* 0x0001e20000100a00 */
[----:B------:R-:W-:Y:S03]  /*45d90*/  STL.64 [R1+0x3f8], R22 ;  /* 0x0003f81601007387 */ /* 0x000fe60000100a00 */
[----:B0-----:R-:W3:Y:S01]  /*45da0*/  LDL.LU.64 R20, [R1+0x3510] ;  /* 0x0035100001147983 */ /* 0x001ee20000300a00 */
[----:B------:R-:W2:Y:S02]  /*45db0*/  LDL.LU.64 R58, [R1+0x3508] ;  /* 0x00350800013a7983 */ /* 0x000ea40000300a00 */
[----:B------:R-:W3:Y:S02]  /*45dc0*/  LDL.LU.64 R56, [R1+0x3500] ;  /* 0x0035000001387983 */ /* 0x000ee40000300a00 */
[----:B------:R0:W-:Y:S01]  /*45dd0*/  STL.64 [R1+0x3e0], R44 ;  /* 0x0003e02c01007387 */ /* 0x0001e20000100a00 */
[----:B------:R1:W-:Y:S01]  /*45de0*/  STL.64 [R1+0x3e8], R46 ;  /* 0x0003e82e01007387 */ /* 0x0003e20000100a00 */
[----:B0-----:R-:W-:-:S02]  /*45df0*/  IMAD.MOV.U32 R44, RZ, RZ, R2 ;  /* 0x000000ffff2c7224 */ /* 0x001fc400078e0002 */
[----:B------:R-:W-:Y:S01]  /*45e00*/  IMAD.MOV.U32 R45, RZ, RZ, R3 ;  /* 0x000000ffff2d7224 */ /* 0x000fe200078e0003 */
[----:B------:R-:W3:Y:S01]  /*45e10*/  LDL.LU R2, [R1+0x34fc] ;  /* 0x0034fc0001027983 */ /* 0x000ee20000300800 */
[----:B------:R-:W3:Y:S02]  /*45e20*/  LDL.LU R3, [R1+0x34f8] ;  /* 0x0034f80001037983 */ /* 0x000ee40000300800 */
[----:B-1----:R-:W-:Y:S02]  /*45e30*/  IMAD.MOV.U32 R46, RZ, RZ, R60 ;  /* 0x000000ffff2e7224 */ /* 0x002fe400078e003c */
[----:B------:R-:W-:Y:S01]  /*45e40*/  IMAD.MOV.U32 R47, RZ, RZ, R61 ;  /* 0x000000ffff2f7224 */ /* 0x000fe200078e003d */
[----:B------:R-:W3:Y:S01]  /*45e50*/  LDL.LU R60, [R1+0x34f4] ;  /* 0x0034f400013c7983 */ /* 0x000ee20000300800 */
[----:B------:R-:W3:Y:S01]  /*45e60*/  LDL.LU R61, [R1+0x34f0] ;  /* 0x0034f000013d7983 */ /* 0x000ee20000300800 */
[C---:B--2---:R-:W-:Y:S11]  /*45e70*/  HMMA.16816.F32 R52, R8.reuse, R58, R52 ;  /* 0x0000003a0834723c */ /* 0x044ff60000001834 */
[----:B------:R-:W-:Y:S11]  /*45e80*/  @!UPT UIADD3 URZ, URZ, URZ, URZ ;  /* 0x0000003f3f3ff290 */ /* 0x000ff6000fffe03f */
[----:B------:R-:W-:Y:S01]  /*45e90*/  @!UPT UIADD3 URZ, URZ, URZ, URZ ;  /* 0x0000003f3f3ff290 */ /* 0x000fe2000fffe03f */
[----:B------:R-:W-:Y:S01]  /*45ea0*/  STL.64 [R1+0x3d0], R52 ;  /* 0x0003d03401007387 */ /* 0x000fe20000100a00 */
[----:B------:R0:W-:Y:S03]  /*45eb0*/  STL.64 [R1+0x3d8], R54 ;  /* 0x0003d83601007387 */ /* 0x0001e60000100a00 */
[----:B0-----:R-:W2:Y:S01]  /*45ec0*/  LDL.LU.64 R54, [R1+0x34e8] ;  /* 0x0034e80001367983 */ /* 0x001ea20000300a00 */
[----:B------:R-:W4:Y:S02]  /*45ed0*/  LDL.LU.64 R52, [R1+0x34e0] ;  /* 0x0034e00001347983 */ /* 0x000f240000300a00 */
[----:B---3--:R0:W-:Y:S02]  /*45ee0*/  STL.64 [R1+0x3378], R56 ;  /* 0x0033783801007387 */ /* 0x0081e40000100a00 */
        /* <DEDUP_REMOVED lines=11> */
[----:B----4-:R0:W-:Y:S01]  /*45fa0*/  STL.64 [R1+0x3368], R52 ;  /* 0x0033683401007387 */ /* 0x0101e20000100a00 */
[----:B--2---:R-:W-:Y:S01]  /*45fb0*/  HMMA.16816.F32 R8, R8, R6, R12 ;  /* 0x000000060808723c */ /* 0x004fe2000000180c */
[----:B------:R-:W3:Y:S01]  /*45fc0*/  LDL.LU.64 R14, [R1+0x34c8] ;  /* 0x0034c800010e7983 */ /* 0x000ee20000300a00 */
[----:B------:R-:W3:Y:S02]  /*45fd0*/  LDL.LU.64 R12, [R1+0x34c0] ;  /* 0x0034c000010c7983 */ /* 0x000ee40000300a00 */
[----:B0-----:R-:W-:-:S02]  /*45fe0*/  IMAD.MOV.U32 R52, RZ, RZ, R61 ;  /* 0x000000ffff347224 */ /* 0x001fc400078e003d */
[----:B------:R-:W-:Y:S02]  /*45ff0*/  IMAD.MOV.U32 R53, RZ, RZ, R60 ;  /* 0x000000ffff357224 */ /* 0x000fe400078e003c */
[----:B------:R-:W-:Y:S02]  /*46000*/  IMAD.MOV.U32 R54, RZ, RZ, R3 ;  /* 0x000000ffff367224 */ /* 0x000fe400078e0003 */
[----:B------:R-:W-:Y:S11]  /*46010*/  IMAD.MOV.U32 R55, RZ, RZ, R2 ;  /* 0x000000ffff377224 */ /* 0x000ff600078e0002 */
[----:B------:R-:W-:Y:S02]  /*46020*/  @!UPT UIADD3 URZ, URZ, URZ, URZ ;  /* 0x0000003f3f3ff290 */ /* 0x000fe4000fffe03f */
[----:B------:R-:W-:Y:S01]  /*46030*/  STL.64 [R1+0x240], R8 ;  /* 0x0002400801007387 */ /* 0x000fe20000100a00 */
[----:B------:R3:W-:Y:S02]  /*46040*/  STL.64 [R1+0x248], R10 ;  /* 0x0002480a01007387 */ /* 0x0007e40000100a00 */
[C---:B---3--:R-:W-:Y:S08]  /*46050*/  HMMA.16816.F32 R8, R12.reuse, R20, R56 ;  /* 0x000000140c08723c */ /* 0x048ff00000001838 */
[C---:B------:R-:W-:Y:S08]  /*46060*/  HMMA.16816.F32 R52, R12.reuse, R16, R52 ;  /* 0x000000100c34723c */ /* 0x040ff00000001834 */
[----:B------:R-:W-:Y:S08]  /*46070*/  HMMA.16816.F32 R44, R12, R28, R44 ;  /* 0x0000001c0c2c723c */ /* 0x000ff0000000182c */
[----:B------:R-:W-:-:S02]  /*46080*/  IMAD.MOV.U32 R61, RZ, RZ, R8 ;  /* 0x000000ffff3d7224 */ /* 0x000fc400078e0008 */
[----:B------:R-:W-:Y:S02]  /*46090*/  IMAD.MOV.U32 R60, RZ, RZ, R9 ;  /* 0x000000ffff3c7224 */ /* 0x000fe400078e0009 */
[----:B------:R-:W-:Y:S02]  /*460a0*/  IMAD.MOV.U32 R3, RZ, RZ, R10 ;  /* 0x000000ffff037224 */ /* 0x000fe400078e000a */
[----:B------:R-:W-:Y:S02]  /*460b0*/  IMAD.MOV.U32 R2, RZ, RZ, R11 ;  /* 0x000000ffff027224 */ /* 0x000fe400078e000b */
[----:B------:R-:W-:Y:S01]  /*460c0*/  HMMA.16816.F32 R8, R12, R24, R48 ;  /* 0x000000180c08723c */ /* 0x000fe20000001830 */
[----:B------:R0:W-:Y:S01]  /*460d0*/  STL.64 [R1+0x230], R52 ;  /* 0x0002303401007387 */ /* 0x0001e20000100a00 */
[----:B------:R-:W-:Y:S02]  /*460e0*/  STL.64 [R1+0x238], R54 ;  /* 0x0002383601007387 */ /* 0x000fe40000100a00 */
[----:B------:R-:W-:Y:S02]  /*460f0*/  STL [R1+0x3224], R2 ;  /* 0x0032240201007387 */ /* 0x000fe40000100800 */
[----:B------:R-:W-:Y:S01]  /*46100*/  STL [R1+0x3220], R3 ;  /* 0x0032200301007387 */ /* 0x000fe20000100800 */
[----:B------:R-:W-:Y:S01]  /*46110*/  STL [R1+0x321c], R60 ;  /* 0x00321c3c01007387 */ /* 0x000fe20000100800 */
[----:B------:R-:W-:Y:S02]  /*46120*/  STL [R1+0x3218], R61 ;  /* 0x0032183d01007387 */ /* 0x000fe40000100800 */
[----:B------:R-:W-:-:S02]  /*46130*/  IMAD.MOV.U32 R34, RZ, RZ, R44 ;  /* 0x000000ffff227224 */ /* 0x000fc400078e002c */
[----:B------:R-:W-:Y:S02]  /*46140*/  IMAD.MOV.U32 R35, RZ, RZ, R45 ;  /* 0x000000ffff237224 */ /* 0x000fe400078e002d */
[----:B0-----:R-:W-:Y:S02]  /*46150*/  IMAD.MOV.U32 R52, RZ, RZ, R26 ;  /* 0x000000ffff347224 */ /* 0x001fe400078e001a */
[----:B------:R-:W-:-:S08]  /*46160*/  IMAD.MOV.U32 R53, RZ, RZ, R18 ;  /* 0x000000ffff357224 */ /* 0x000fd000078e0012 */
[----:B------:R-:W-:Y:S02]  /*46170*/  IMAD.MOV.U32 R19, RZ, RZ, R8 ;  /* 0x000000ffff137224 */ /* 0x000fe400078e0008 */
[----:B------:R-:W-:Y:S02]  /*46180*/  IMAD.MOV.U32 R27, RZ, RZ, R9 ;  /* 0x000000ffff1b7224 */ /* 0x000fe400078e0009 */
[----:B------:R-:W-:Y:S01]  /*46190*/  IMAD.MOV.U32 R23, RZ, RZ, R11 ;  /* 0x000000ffff177224 */ /* 0x000fe200078e000b */
[----:B------:R-:W2:Y:S01]  /*461a0*/  LDL.LU R8, [R1+0x1e0] ;  /* 0x0001e00001087983 */ /* 0x000ea20000300800 */
[----:B------:R-:W-:Y:S02]  /*461b0*/  IMAD.MOV.U32 R22, RZ, RZ, R10 ;  /* 0x000000ffff167224 */ /* 0x000fe400078e000a */
[----:B------:R-:W2:Y:S02]  /*461c0*/  LDL.LU R9, [R1+0x1e4] ;  /* 0x0001e40001097983 */ /* 0x000ea40000300800 */
[----:B------:R-:W2:Y:S01]  /*461d0*/  LDL.LU R10, [R1+0x1e8] ;  /* 0x0001e800010a7983 */ /* 0x000ea20000300800 */
[----:B------:R-:W2:Y:S01]  /*461e0*/  LDL.LU R11, [R1+0x1ec] ;  /* 0x0001ec00010b7983 */ /* 0x000ea20000300800 */
[----:B------:R-:W3:Y:S02]  /*461f0*/  LDL.LU.64 R56, [R1+0xd0] ;  /* 0x0000d00001387983 */ /* 0x000ee40000300a00 */
[----:B------:R-:W-:Y:S02]  /*46200*/  STL [R1+0x3280], R23 ;  /* 0x0032801701007387 */ /* 0x000fe40000100800 */
[----:B------:R-:W-:Y:S01]  /*46210*/  STL [R1+0x327c], R22 ;  /* 0x00327c1601007387 */ /* 0x000fe20000100800 */
[----:B------:R-:W-:Y:S01]  /*46220*/  STL [R1+0x3278], R19 ;  /* 0x0032781301007387 */ /* 0x000fe20000100800 */
[----:B------:R-:W3:Y:S02]  /*46230*/  LDL.LU R44, [R1+0x3a0] ;  /* 0x0003a000012c7983 */ /* 0x000ee40000300800 */
[----:B------:R-:W-:-:S02]  /*46240*/  IMAD.MOV.U32 R26, RZ, RZ, R46 ;  /* 0x000000ffff1a7224 */ /* 0x000fc400078e002e */
[----:B------:R-:W3:Y:S02]  /*46250*/  LDL.LU R45, [R1+0x3a4] ;  /* 0x0003a400012d7983 */ /* 0x000ee40000300800 */
[----:B------:R-:W-:Y:S01]  /*46260*/  IMAD.MOV.U32 R18, RZ, RZ, R47 ;  /* 0x000000ffff127224 */ /* 0x000fe200078e002f */
[----:B------:R-:W3:Y:S01]  /*46270*/  LDL.LU R46, [R1+0x3a8] ;  /* 0x0003a800012e7983 */ /* 0x000ee20000300800 */
[----:B------:R-:W3:Y:S02]  /*46280*/  LDL.LU R47, [R1+0x3ac] ;  /* 0x0003ac00012f7983 */ /* 0x000ee40000300800 */
[----:B------:R-:W4:Y:S02]  /*46290*/  LDL.LU R48, [R1+0x1d0] ;  /* 0x0001d00001307983 */ /* 0x000f240000300800 */
[----:B------:R-:W4:Y:S02]  /*462a0*/  LDL.LU R49, [R1+0x1d4] ;  /* 0x0001d40001317983 */ /* 0x000f240000300800 */
[----:B------:R-:W-:-:S02]  /*462b0*/  IMAD.MOV.U32 R50, RZ, RZ, R4 ;  /* 0x000000ffff327224 */ /* 0x000fc400078e0004 */
[----:B------:R-:W3:Y:S01]  /*462c0*/  LDL.LU R4, [R1+0x34bc] ;  /* 0x0034bc0001047983 */ /* 0x000ee20000300800 */
[----:B------:R-:W4:Y:S02]  /*462d0*/  LDL.LU R51, [R1+0x1dc] ;  /* 0x0001dc0001337983 */ /* 0x000f240000300800 */
[----:B------:R-:W-:Y:S02]  /*462e0*/  STL.64 [R1+0x3460], R26 ;  /* 0x0034601a01007387 */ /* 0x000fe40000100a00 */
[----:B------:R0:W-:Y:S02]  /*462f0*/  STL.64 [R1+0x3458], R24 ;  /* 0x0034581801007387 */ /* 0x0001e40000100a00 */
[----:B0-----:R-:W4:Y:S01]  /*46300*/  LDL.LU R24, [R1+0x1f0] ;  /* 0x0001f00001187983 */ /* 0x001f220000300800 */
[----:B------:R-:W4:Y:S02]  /*46310*/  LDL.LU R25, [R1+0x1f4] ;  /* 0x0001f40001197983 */ /* 0x000f240000300800 */
[----:B------:R-:W4:Y:S02]  /*46320*/  LDL.LU R26, [R1+0x1f8] ;  /* 0x0001f800011a7983 */ /* 0x000f240000300800 */
[----:B------:R-:W-:Y:S01]  /*46330*/  STL.64 [R1+0x3438], R30 ;  /* 0x0034381e01007387 */ /* 0x000fe20000100a00 */
[----:B------:R-:W-:Y:S01]  /*46340*/  STL.64 [R1+0x3430], R28 ;  /* 0x0034301c01007387 */ /* 0x000fe20000100a00 */
[----:B------:R0:W-:Y:S02]  /*46350*/  STL [R1+0x3284], R18 ;  /* 0x0032841201007387 */ /* 0x0001e40000100800 */
[----:B------:R-:W-:Y:S02]  /*46360*/  STL.64 [R1+0x3428], R34 ;  /* 0x0034282201007387 */ /* 0x000fe40000100a00 */
[----:B------:R-:W-:Y:S01]  /*46370*/  STL.64 [R1+0x3420], R32 ;  /* 0x0034202001007387 */ /* 0x000fe20000100a00 */
[----:B--2---:R-:W-:Y:S01]  /*46380*/  HMMA.16816.F32 R8, R12, R36, R8 ;  /* 0x000000240c08723c */ /* 0x004fe20000001808 */
[----:B---3--:R-:W-:-:S02]  /*46390*/  IMAD.MOV.U32 R27, RZ, RZ, R4 ;  /* 0x000000ffff1b7224 */ /* 0x008fc400078e0004 */
[----:B------:R-:W1:Y:S05]  /*463a0*/  LDSM.16.MT88.4 R4, [R5+0x9000] ;  /* 0x009000000504783b */ /* 0x000e6a0000004200 */
[C---:B----4-:R-:W-:Y:S11]  /*463b0*/  HMMA.16816.F32 R24, R12.reuse, R32, R24 ;  /* 0x000000200c18723c */ /* 0x050ff60000001818 */
[----:B------:R-:W-:Y:S05]  /*463c0*/  @!UPT UIADD3 URZ, URZ, URZ, URZ ;  /* 0x0000003f3f3ff290 */ /* 0x000fea000fffe03f */
[----:B------:R-:W-:Y:S02]  /*463d0*/  IMAD.MOV.U32 R19, RZ, RZ, R11 ;  /* 0x000000ffff137224 */ /* 0x000fe400078e000b */
[----:B------:R-:W-:Y:S02]  /*463e0*/  IMAD.MOV.U32 R22, RZ, RZ, R10 ;  /* 0x000000ffff167224 */ /* 0x000fe400078e000a */
[----:B0-----:R-:W-:Y:S02]  /*463f0*/  IMAD.MOV.U32 R18, RZ, RZ, R8 ;  /* 0x000000ffff127224 */ /* 0x001fe400078e0008 */
[----:B------:R-:W-:Y:S02]  /*46400*/  IMAD.MOV.U32 R23, RZ, RZ, R9 ;  /* 0x000000ffff177224 */ /* 0x000fe400078e0009 */
[----:B------:R-:W-:Y:S01]  /*46410*/  HMMA.16816.F32 R8, R12, R40, R48 ;  /* 0x000000280c08723c */ /* 0x000fe20000001830 */
[----:B------:R-:W-:Y:S02]  /*46420*/  IMAD.MOV.U32 R43, RZ, RZ, R25 ;  /* 0x000000ffff2b7224 */ /* 0x000fe400078e0019 */
[----:B------:R-:W-:-:S02]  /*46430*/  IMAD.MOV.U32 R42, RZ, RZ, R24 ;  /* 0x000000ffff2a7224 */ /* 0x000fc400078e0018 */
[----:B------:R-:W-:Y:S02]  /*46440*/  IMAD.MOV.U32 R38, RZ, RZ, R26 ;  /* 0x000000ffff267224 */ /* 0x000fe400078e001a */
[----:B------:R-:W-:Y:S01]  /*46450*/  IMAD.MOV.U32 R39, RZ, RZ, R27 ;  /* 0x000000ffff277224 */ /* 0x000fe200078e001b */
[----:B------:R-:W-:Y:S01]  /*46460*/  STL [R1+0x32bc], R43 ;  /* 0x0032bc2b01007387 */ /* 0x000fe20000100800 */
[----:B------:R-:W-:Y:S03]  /*46470*/  STL [R1+0x32b8], R42 ;  /* 0x0032b82a01007387 */ /* 0x000fe60000100800 */
[----:B------:R-:W-:Y:S02]  /*46480*/  STL.64 [R1+0x3418], R38 ;  /* 0x0034182601007387 */ /* 0x000fe40000100a00 */
[----:B------:R-:W-:Y:S01]  /*46490*/  STL.64 [R1+0x3410], R36 ;  /* 0x0034102401007387 */ /* 0x000fe20000100a00 */
[----:B------:R-:W-:Y:S01]  /*464a0*/  STL [R1+0x32cc], R19 ;  /* 0x0032cc1301007387 */ /* 0x000fe20000100800 */
[----:B------:R-:W-:Y:S02]  /*464b0*/  STL [R1+0x32c8], R22 ;  /* 0x0032c81601007387 */ /* 0x000fe40000100800 */
[----:B------:R-:W-:Y:S02]  /*464c0*/  STL [R1+0x32c4], R23 ;  /* 0x0032c41701007387 */ /* 0x000fe40000100800 */
[----:B------:R-:W-:Y:S01]  /*464d0*/  STL.64 [R1+0x34a0], R20 ;  /* 0x0034a01401007387 */ /* 0x000fe20000100a00 */
[----:B------:R-:W-:Y:S01]  /*464e0*/  STL [R1+0x32c0], R18 ;  /* 0x0032c01201007387 */ /* 0x000fe20000100800 */
[----:B------:R-:W-:Y:S02]  /*464f0*/  STL.64 [R1+0x3488], R16 ;  /* 0x0034881001007387 */ /* 0x000fe40000100a00 */
[----:B-1----:R-:W-:Y:S02]  /*46500*/  STL.64 [R1+0x33c0], R6 ;  /* 0x0033c00601007387 */ /* 0x002fe40000100a00 */
[----:B------:R0:W-:Y:S02]  /*46510*/  STL.64 [R1+0x33b8], R4 ;  /* 0x0033b80401007387 */ /* 0x0001e40000100a00 */
[----:B0-----:R-:W-:Y:S01]  /*46520*/  HMMA.16816.F32 R4, R12, R56, R44 ;  /* 0x000000380c04723c */ /* 0x001fe2000000182c */
[----:B------:R-:W-:-:S02]  /*46530*/  IMAD.MOV.U32 R3, RZ, RZ, R9 ;  /* 0x000000ffff037224 */ /* 0x000fc400078e0009 */
[----:B------:R-:W-:Y:S01]  /*46540*/  IMAD.MOV.U32 R2, RZ, RZ, R8 ;  /* 0x000000ffff027224 */ /* 0x000fe200078e0008 */
[----:B------:R-:W-:Y:S02]  /*46550*/  STL.64 [R1+0x3468], R40 ;  /* 0x0034682801007387 */ /* 0x000fe40000100a00 */
[----:B------:R-:W-:Y:S02]  /*46560*/  STL [R1+0x32d4], R3 ;  /* 0x0032d40301007387 */ /* 0x000fe40000100800 */
[----:B------:R-:W-:Y:S01]  /*46570*/  STL [R1+0x32d0], R2 ;  /* 0x0032d00201007387 */ /* 0x000fe20000100800 */
[----:B------:R-:W-:Y:S02]  /*46580*/  STL.64 [R1+0x3470], R56 ;  /* 0x0034703801007387 */ /* 0x000fe40000100a00 */
[----:B------:R-:W2:Y:S11]  /*46590*/  LDL.LU R48, [R1+0x1c0] ;  /* 0x0001c00001307983 */ /* 0x000eb60000300800 */
[----:B------:R-:W-:Y:S01]  /*465a0*/  @!UPT UIADD3 URZ, URZ, URZ, URZ ;  /* 0x0000003f3f3ff290 */ /* 0x000fe2000fffe03f */
[----:B------:R0:W-:Y:S01]  /*465b0*/  STL.64 [R1+0x3b0], R4 ;  /* 0x0003b00401007387 */ /* 0x0001e20000100a00 */
[----:B------:R1:W-:Y:S02]  /*465c0*/  STL.64 [R1+0x3b8], R6 ;  /* 0x0003b80601007387 */ /* 0x0003e40000100a00 */
[----:B------:R-:W2:Y:S02]  /*465d0*/  LDL.LU R49, [R1+0x1c4] ;  /* 0x0001c40001317983 */ /* 0x000ea40000300800 */
[----:B------:R-:W3:Y:S01]  /*465e0*/  LDL.LU R50, [R1+0x1c8] ;  /* 0x0001c80001327983 */ /* 0x000ee20000300800 */
[----:B------:R-:W3:Y:S01]  /*465f0*/  LDL.LU R51, [R1+0x1cc] ;  /* 0x0001cc0001337983 */ /* 0x000ee20000300800 */
[----:B------:R-:W4:Y:S02]  /*46600*/  LDL.LU R16, [R1+0x360] ;  /* 0x0003600001107983 */ /* 0x000f240000300800 */
[----:B------:R-:W4:Y:S02]  /*46610*/  LDL.LU R17, [R1+0x364] ;  /* 0x0003640001117983 */ /* 0x000f240000300800 */
[----:B------:R-:W2:Y:S01]  /*46620*/  LDL.LU R18, [R1+0x368] ;  /* 0x0003680001127983 */ /* 0x000ea20000300800 */
[----:B------:R-:W2:Y:S04]  /*46630*/  LDL.LU R19, [R1+0x36c] ;  /* 0x00036c0001137983 */ /* 0x000ea80000300800 */
[----:B0-----:R-:W2:Y:S01]  /*46640*/  LDL.LU R4, [R1+0x380] ;  /* 0x0003800001047983 */ /* 0x001ea20000300800 */
[----:B------:R-:W2:Y:S02]  /*46650*/  LDL.LU R5, [R1+0x384] ;  /* 0x0003840001057983 */ /* 0x000ea40000300800 */
[----:B-1----:R-:W2:Y:S02]  /*46660*/  LDL.LU R6, [R1+0x388] ;  /* 0x0003880001067983 */ /* 0x002ea40000300800 */
[----:B------:R-:W2:Y:S02]  /*46670*/  LDL.LU R7, [R1+0x38c] ;  /* 0x00038c0001077983 */ /* 0x000ea40000300800 */
[----:B--2---:R-:W-:Y:S01]  /*46680*/  STL.64 [R1+0x34b0], R6 ;  /* 0x0034b00601007387 */ /* 0x004fe20000100a00 */
[----:B------:R0:W-:Y:S03]  /*46690*/  STL.64 [R1+0x34a8], R4 ;  /* 0x0034a80401007387 */ /* 0x0001e60000100a00 */
[----:B0-----:R-:W2:Y:S01]  /*466a0*/  LDL.LU R4, [R1+0x390] ;  /* 0x0003900001047983 */ /* 0x001ea20000300800 */
[----:B------:R-:W2:Y:S02]  /*466b0*/  LDL.LU R5, [R1+0x394] ;  /* 0x0003940001057983 */ /* 0x000ea40000300800 */
[----:B------:R-:W2:Y:S02]  /*466c0*/  LDL.LU R6, [R1+0x398] ;  /* 0x0003980001067983 */ /* 0x000ea40000300800 */
[----:B------:R-:W2:Y:S01]  /*466d0*/  LDL.LU R7, [R1+0x39c] ;  /* 0x00039c0001077983 */ /* 0x000ea20000300800 */
[----:B------:R-:W2:Y:S01]  /*466e0*/  LDL.64 R8, [R1+0xb0] ;  /* 0x0000b00001087983 */ /* 0x000ea20000100a00 */
[----:B------:R-:W2:Y:S02]  /*466f0*/  LDL.LU R20, [R1+0x370] ;  /* 0x0003700001147983 */ /* 0x000ea40000300800 */
[----:B------:R-:W2:Y:S02]  /*46700*/  LDL.LU R21, [R1+0x374] ;  /* 0x0003740001157983 */ /* 0x000ea40000300800 */
[----:B------:R-:W2:Y:S01]  /*46710*/  LDL.LU R22, [R1+0x378] ;  /* 0x0003780001167983 */ /* 0x000ea20000300800 */
[----:B------:R-:W2:Y:S01]  /*46720*/  LDL.LU R23, [R1+0x37c] ;  /* 0x00037c0001177983 */ /* 0x000ea20000300800 */
[----:B------:R-:W-:Y:S02]  /*46730*/  STL.64 [R1+0x3498], R18 ;  /* 0x0034981201007387 */ /* 0x000fe40000100a00 */
[----:B----4-:R0:W-:Y:S02]  /*46740*/  STL.64 [R1+0x3490], R16 ;  /* 0x0034901001007387 */ /* 0x0101e40000100a00 */
[----:B------:R-:W4:Y:S01]  /*46750*/  LDL.64 R28, [R1+0x90] ;  /* 0x00009000011c7983 */ /* 0x000f220000100a00 */
[----:B0-----:R-:W4:Y:S01]  /*46760*/  LDL.64 R16, [R1+0xa0] ;  /* 0x0000a00001107983 */ /* 0x001f220000100a00 */
[----:B---3--:R-:W-:Y:S02]  /*46770*/  STL.64 [R1+0x3480], R50 ;  /* 0x0034803201007387 */ /* 0x008fe40000100a00 */
[----:B------:R0:W-:Y:S02]  /*46780*/  STL.64 [R1+0x3478], R48 ;  /* 0x0034783001007387 */ /* 0x0001e40000100a00 */
[----:B------:R-:W-:Y:S01]  /*46790*/  IMAD.MOV.U32 R45, RZ, RZ, R0 ;  /* 0x000000ffff2d7224 */ /* 0x000fe200078e0000 */
[----:B0-----:R-:W3:Y:S01]  /*467a0*/  LDL.LU R48, [R1+0x350] ;  /* 0x0003500001307983 */ /* 0x001ee20000300800 */
[----:B------:R-:W3:Y:S02]  /*467b0*/  LDL.LU R49, [R1+0x354] ;  /* 0x0003540001317983 */ /* 0x000ee40000300800 */
[----:B------:R-:W3:Y:S02]  /*467c0*/  LDL.LU R50, [R1+0x358] ;  /* 0x0003580001327983 */ /* 0x000ee40000300800 */
[----:B------:R-:W3:Y:S01]  /*467d0*/  LDL.LU R51, [R1+0x35c] ;  /* 0x00035c0001337983 */ /* 0x000ee20000300800 */
[----:B------:R-:W3:Y:S01]  /*467e0*/  LDL.64 R56, [R1+0x80] ;  /* 0x0000800001387983 */ /* 0x000ee20000100a00 */
[----:B------:R-:W3:Y:S02]  /*467f0*/  LDL.LU R40, [R1+0x340] ;  /* 0x0003400001287983 */ /* 0x000ee40000300800 */
[----:B------:R-:W3:Y:S02]  /*46800*/  LDL.LU R41, [R1+0x344] ;  /* 0x0003440001297983 */ /* 0x000ee40000300800 */
[----:B------:R-:W3:Y:S01]  /*46810*/  LDL.LU R42, [R1+0x348] ;  /* 0x00034800012a7983 */ /* 0x000ee20000300800 */
[----:B------:R-:W3:Y:S01]  /*46820*/  LDL.LU R43, [R1+0x34c] ;  /* 0x00034c00012b7983 */ /* 0x000ee20000300800 */
[----:B------:R-:W3:Y:S02]  /*46830*/  LDL.64 R32, [R1+0x70] ;  /* 0x0000700001207983 */ /* 0x000ee40000100a00 */
[----:B------:R-:W3:Y:S02]  /*46840*/  LDL R44, [R1+0x60] ;  /* 0x00006000012c7983 */ /* 0x000ee40000100800 */
        /* <DEDUP_REMOVED lines=15> */
[----:B------:R-:W2:Y:S01]  /*46940*/  LDL.LU.64 R4, [R1+0x34a8] ;  /* 0x0034a80001047983 */ /* 0x000ea20000300a00 */
[----:B----4-:R-:W-:Y:S01]  /*46950*/  HMMA.16816.F32 R20, R12, R16, R20 ;  /* 0x000000100c14723c */ /* 0x010fe20000001814 */
[----:B------:R-:W-:Y:S02]  /*46960*/  IMAD.MOV.U32 R60, RZ, RZ, R10 ;  /* 0x000000ffff3c7224 */ /* 0x000fe400078e000a */
[----:B------:R-:W-:-:S05]  /*46970*/  IMAD.MOV.U32 R61, RZ, RZ, R11 ;  /* 0x000000ffff3d7224 */ /* 0x000fca00078e000b */
[----:B--2---:R-:W-:Y:S11]  /*46980*/  HMMA.16816.F32 R4, R12, R8, R4 ;  /* 0x000000080c04723c */ /* 0x004ff60000001804 */
[----:B------:R-:W-:Y:S11]  /*46990*/  @!UPT UIADD3 URZ, URZ, URZ, URZ ;  /* 0x0000003f3f3ff290 */ /* 0x000ff6000fffe03f */
[----:B------:R-:W-:Y:S01]  /*469a0*/  @!UPT UIADD3 URZ, URZ, URZ, URZ ;  /* 0x0000003f3f3ff290 */ /* 0x000fe2000fffe03f */
[----:B------:R-:W-:Y:S01]  /*469b0*/  STL.64 [R1+0x390], R4 ;  /* 0x0003900401007387 */ /* 0x000fe20000100a00 */
[----:B------:R0:W-:Y:S02]  /*469c0*/  STL.64 [R1+0x398], R6 ;  /* 0x0003980601007387 */ /* 0x0001e40000100a00 */
[----:B0-----:R-:W-:Y:S02]  /*469d0*/  IMAD.MOV.U32 R7, RZ, RZ, R8 ;  /* 0x000000ffff077224 */ /* 0x001fe400078e0008 */
[----:B------:R-:W-:Y:S01]  /*469e0*/  IMAD.MOV.U32 R6, RZ, RZ, R9 ;  /* 0x000000ffff067224 */ /* 0x000fe200078e0009 */
[----:B------:R-:W2:Y:S01]  /*469f0*/  LDL.LU R8, [R1+0x310] ;  /* 0x0003100001087983 */ /* 0x000ea20000300800 */
[----:B------:R-:W2:Y:S02]  /*46a00*/  LDL.LU R9, [R1+0x314] ;  /* 0x0003140001097983 */ /* 0x000ea40000300800 */
[----:B------:R-:W2:Y:S02]  /*46a10*/  LDL.LU R10, [R1+0x318] ;  /* 0x00031800010a7983 */ /* 0x000ea40000300800 */
[----:B------:R-:W2:Y:S01]  /*46a20*/  LDL.LU R11, [R1+0x31c] ;  /* 0x00031c00010b7983 */ /* 0x000ea20000300800 */
[----:B------:R0:W-:Y:S01]  /*46a30*/  STL.64 [R1+0x380], R20 ;  /* 0x0003801401007387 */ /* 0x0001e20000100a00 */
[----:B------:R1:W-:Y:S03]  /*46a40*/  STL.64 [R1+0x388], R22 ;  /* 0x0003881601007387 */ /* 0x0003e60000100a00 */
[----:B0-----:R-:W2:Y:S01]  /*46a50*/  LDL.LU.64 R20, [R1+0x34a0] ;  /* 0x0034a00001147983 */ /* 0x001ea20000300a00 */
[----:B-1----:R-:W-:-:S02]  /*46a60*/  IMAD.MOV.U32 R23, RZ, RZ, R16 ;  /* 0x000000ffff177224 */ /* 0x002fc400078e0010 */
[----:B------:R-:W-:Y:S02]  /*46a70*/  IMAD.MOV.U32 R22, RZ, RZ, R17 ;  /* 0x000000ffff167224 */ /* 0x000fe400078e0011 */
[----:B------:R-:W4:Y:S01]  /*46a80*/  LDL.LU.64 R18, [R1+0x3498] ;  /* 0x0034980001127983 */ /* 0x000f220000300a00 */
[----:B------:R-:W4:Y:S01]  /*46a90*/  LDL.LU.64 R16, [R1+0x3490] ;  /* 0x0034900001107983 */ /* 0x000f220000300a00 */
[C---:B---3--:R-:W-:Y:S08]  /*46aa0*/  HMMA.16816.F32 R48, R12.reuse, R56, R48 ;  /* 0x000000380c30723c */ /* 0x048ff00000001830 */
[C---:B------:R-:W-:Y:S08]  /*46ab0*/  HMMA.16816.F32 R40, R12.reuse, R32, R40 ;  /* 0x000000200c28723c */ /* 0x040ff00000001828 */
[----:B------:R-:W-:Y:S01]  /*46ac0*/  HMMA.16816.F32 R44, R12, R44, R24 ;  /* 0x0000002c0c2c723c */ /* 0x000fe20000001818 */
[----:B------:R-:W-:-:S02]  /*46ad0*/  IMAD.MOV.U32 R3, RZ, RZ, R56 ;  /* 0x000000ffff037224 */ /* 0x000fc400078e0038 */
[----:B------:R-:W-:Y:S02]  /*46ae0*/  IMAD.MOV.U32 R2, RZ, RZ, R57 ;  /* 0x000000ffff027224 */ /* 0x000fe400078e0039 */
[----:B------:R-:W-:Y:S02]  /*46af0*/  IMAD.MOV.U32 R5, RZ, RZ, R32 ;  /* 0x000000ffff057224 */ /* 0x000fe400078e0020 */
[----:B------:R-:W-:Y:S01]  /*46b00*/  IMAD.MOV.U32 R4, RZ, RZ, R33 ;  /* 0x000000ffff047224 */ /* 0x000fe200078e0021 */
[C---:B----4-:R-:W-:Y:S11]  /*46b10*/  HMMA.16816.F32 R16, R12.reuse, R28, R16 ;  /* 0x0000001c0c10723c */ /* 0x050ff60000001810 */
[----:B------:R-:W-:Y:S11]  /*46b20*/  @!UPT UIADD3 URZ, URZ, URZ, URZ ;  /* 0x0000003f3f3ff290 */ /* 0x000ff6000fffe03f */
[----:B------:R-:W-:Y:S01]  /*46b30*/  @!UPT UIADD3 URZ, URZ, URZ, URZ ;  /* 0x0000003f3f3ff290 */ /* 0x000fe2000fffe03f */
[----:B------:R0:W-:Y:S01]  /*46b40*/  STL.64 [R1+0x370], R16 ;  /* 0x0003701001007387 */ /* 0x0001e20000100a00 */
[----:B------:R1:W-:Y:S03]  /*46b50*/  STL.64 [R1+0x378], R18 ;  /* 0x0003781201007387 */ /* 0x0003e60000100a00 */
[----:B0-----:R-:W3:Y:S01]  /*46b60*/  LDL.LU.64 R16, [R1+0x3488] ;  /* 0x0034880001107983 */ /* 0x001ee20000300a00 */
[----:B-1----:R-:W-:Y:S02]  /*46b70*/  IMAD.MOV.U32 R19, RZ, RZ, R28 ;  /* 0x000000ffff137224 */ /* 0x002fe400078e001c */
[----:B------:R-:W-:Y:S02]  /*46b80*/  IMAD.MOV.U32 R18, RZ, RZ, R29 ;  /* 0x000000ffff127224 */ /* 0x000fe400078e001d */
[----:B------:R-:W4:Y:S01]  /*46b90*/  LDL.LU R28, [R1+0x300] ;  /* 0x00030000011c7983 */ /* 0x000f220000300800 */
[----:B------:R-:W4:Y:S01]  /*46ba0*/  LDL.LU R29, [R1+0x304] ;  /* 0x00030400011d7983 */ /* 0x000f220000300800 */
[----:B------:R-:W4:Y:S02]  /*46bb0*/  LDL.LU R30, [R1+0x308] ;  /* 0x00030800011e7983 */ /* 0x000f240000300800 */
[----:B------:R-:W4:Y:S02]  /*46bc0*/  LDL.LU R31, [R1+0x30c] ;  /* 0x00030c00011f7983 */ /* 0x000f240000300800 */
[----:B------:R-:W-:Y:S01]  /*46bd0*/  STL.64 [R1+0x360], R48 ;  /* 0x0003603001007387 */ /* 0x000fe20000100a00 */
[----:B------:R0:W-:Y:S04]  /*46be0*/  STL.64 [R1+0x368], R50 ;  /* 0x0003683201007387 */ /* 0x0001e80000100a00 */
[----:B0-----:R-:W2:Y:S01]  /*46bf0*/  LDL.LU.64 R50, [R1+0x3480] ;  /* 0x0034800001327983 */ /* 0x001ea20000300a00 */
[----:B------:R-:W2:Y:S02]  /*46c00*/  LDL.LU.64 R48, [R1+0x3478] ;  /* 0x0034780001307983 */ /* 0x000ea40000300a00 */
[----:B------:R-:W2:Y:S02]  /*46c10*/  LDL.LU.64 R56, [R1+0x3470] ;  /* 0x0034700001387983 */ /* 0x000ea40000300a00 */
[----:B------:R0:W-:Y:S01]  /*46c20*/  STL.64 [R1+0x350], R40 ;  /* 0x0003502801007387 */ /* 0x0001e20000100a00 */
[----:B------:R-:W-:Y:S04]  /*46c30*/  STL.64 [R1+0x358], R42 ;  /* 0x0003582a01007387 */ /* 0x000fe80000100a00 */
[----:B0-----:R-:W2:Y:S01]  /*46c40*/  LDL.LU.64 R40, [R1+0x3468] ;  /* 0x0034680001287983 */ /* 0x001ea20000300a00 */
[----:B------:R-:W2:Y:S02]  /*46c50*/  LDL.LU R32, [R1+0x2f0] ;  /* 0x0002f00001207983 */ /* 0x000ea40000300800 */
[----:B------:R-:W2:Y:S02]  /*46c60*/  LDL.LU R33, [R1+0x2f4] ;  /* 0x0002f40001217983 */ /* 0x000ea40000300800 */
[----:B------:R-:W2:Y:S01]  /*46c70*/  LDL.LU R34, [R1+0x2f8] ;  /* 0x0002f80001227983 */ /* 0x000ea20000300800 */
[----:B------:R-:W2:Y:S01]  /*46c80*/  LDL.LU R35, [R1+0x2fc] ;  /* 0x0002fc0001237983 */ /* 0x000ea20000300800 */
[----:B------:R-:W2:Y:S02]  /*46c90*/  LDL.LU.64 R26, [R1+0x3460] ;  /* 0x00346000011a7983 */ /* 0x000ea40000300a00 */
[----:B------:R-:W4:Y:S02]  /*46ca0*/  LDL.LU.64 R24, [R1+0x3458] ;  /* 0x0034580001187983 */ /* 0x000f240000300a00 */
[----:B------:R0:W-:Y:S01]  /*46cb0*/  STL.64 [R1+0x340], R44 ;  /* 0x0003402c01007387 */ /* 0x0001e20000100a00 */
[----:B------:R-:W-:Y:S04]  /*46cc0*/  STL.64 [R1+0x348], R46 ;  /* 0x0003482e01007387 */ /* 0x000fe80000100a00 */
[----:B0-----:R-:W2:Y:S02]  /*46cd0*/  LDL.LU.64 R44, [R1+0x3450] ;  /* 0x00345000012c7983 */ /* 0x001ea40000300a00 */
[----:B--2---:R-:W-:Y:S02]  /*46ce0*/  HMMA.16816.F32 R12, R12, R44, R48 ;  /* 0x0000002c0c0c723c */ /* 0x004fe40000001830 */
[----:B------:R-:W3:Y:S01]  /*46cf0*/  LDL.LU.64 R50, [R1+0x3448] ;  /* 0x0034480001327983 */ /* 0x000ee20000300a00 */
[----:B------:R-:W3:Y:S11]  /*46d00*/  LDL.LU.64 R48, [R1+0x3440] ;  /* 0x0034400001307983 */ /* 0x000ef60000300a00 */
[----:B------:R-:W-:Y:S09]  /*46d10*/  @!UPT UIADD3 URZ, URZ, URZ, URZ ;  /* 0x0000003f3f3ff290 */ /* 0x000ff2000fffe03f */
[----:B------:R0:W-:Y:S01]  /*46d20*/  STL.64 [R1+0x1c0], R12 ;  /* 0x0001c00c01007387 */ /* 0x0001e20000100a00 */
[----:B------:R-:W-:Y:S02]  /*46d30*/  STL.64 [R1+0x1c8], R14 ;  /* 0x0001c80e01007387 */ /* 0x000fe40000100a00 */
[----:B0-----:R-:W-:Y:S02]  /*46d40*/  IMAD.MOV.U32 R13, RZ, RZ, R18 ;  /* 0x000000ffff0d7224 */ /* 0x001fe400078e0012 */
[----:B------:R-:W-:Y:S01]  /*46d50*/  IMAD.MOV.U32 R12, RZ, RZ, R19 ;  /* 0x000000ffff0c7224 */ /* 0x000fe200078e0013 */
[C---:B---3--:R-:W-:Y:S08]  /*46d60*/  HMMA.16816.F32 R36, R48.reuse, R16, R36 ;  /* 0x000000103024723c */ /* 0x048ff00000001824 */
[C---:B------:R-:W-:Y:S08]  /*46d70*/  HMMA.16816.F32 R8, R48.reuse, R20, R8 ;  /* 0x000000143008723c */ /* 0x040ff00000001808 */
[C---:B----4-:R-:W-:Y:S07]  /*46d80*/  HMMA.16816.F32 R28, R48.reuse, R24, R28 ;  /* 0x00000018301c723c */ /* 0x050fee000000181c */
[----:B------:R0:W-:Y:S01]  /*46d90*/  STL.64 [R1+0x330], R36 ;  /* 0x0003302401007387 */ /* 0x0001e20000100a00 */
[----:B------:R1:W-:Y:S03]  /*46da0*/  STL.64 [R1+0x338], R38 ;  /* 0x0003382601007387 */ /* 0x0003e60000100a00 */
[----:B0-----:R-:W2:Y:S01]  /*46db0*/  LDL.LU R36, [R1+0x2e0] ;  /* 0x0002e00001247983 */ /* 0x001ea20000300800 */
[----:B------:R-:W2:Y:S02]  /*46dc0*/  LDL.LU R37, [R1+0x2e4] ;  /* 0x0002e40001257983 */ /* 0x000ea40000300800 */
[----:B-1----:R-:W2:Y:S02]  /*46dd0*/  LDL.LU R38, [R1+0x2e8] ;  /* 0x0002e80001267983 */ /* 0x002ea40000300800 */
[----:B------:R-:W2:Y:S01]  /*46de0*/  LDL.LU R39, [R1+0x2ec] ;  /* 0x0002ec0001277983 */ /* 0x000ea20000300800 */
[----:B------:R0:W-:Y:S04]  /*46df0*/  STL.64 [R1+0x33c8], R16 ;  /* 0x0033c81001007387 */ /* 0x0001e80000100a00 */
[----:B0-----:R-:W3:Y:S01]  /*46e00*/  LDL.LU R16, [R1+0x280] ;  /* 0x0002800001107983 */ /* 0x001ee20000300800 */
[----:B------:R-:W3:Y:S02]  /*46e10*/  LDL.LU R17, [R1+0x284] ;  /* 0x0002840001117983 */ /* 0x000ee40000300800 */
[----:B------:R-:W3:Y:S02]  /*46e20*/  LDL.LU R18, [R1+0x288] ;  /* 0x0002880001127983 */ /* 0x000ee40000300800 */
[----:B------:R-:W3:Y:S01]  /*46e30*/  LDL.LU R19, [R1+0x28c] ;  /* 0x00028c0001137983 */ /* 0x000ee20000300800 */
[----:B------:R0:W-:Y:S01]  /*46e40*/  STL.64 [R1+0x320], R8 ;  /* 0x0003200801007387 */ /* 0x0001e20000100a00 */
[----:B------:R1:W-:Y:S03]  /*46e50*/  STL.64 [R1+0x328], R10 ;  /* 0x0003280a01007387 */ /* 0x0003e60000100a00 */
[----:B0-----:R-:W4:Y:S01]  /*46e60*/  LDL.LU R8, [R1+0x2d0] ;  /* 0x0002d00001087983 */ /* 0x001f220000300800 */
[----:B------:R-:W4:Y:S02]  /*46e70*/  LDL.LU R9, [R1+0x2d4] ;  /* 0x0002d40001097983 */ /* 0x000f240000300800 */
[----:B-1----:R-:W4:Y:S02]  /*46e80*/  LDL.LU R10, [R1+0x2d8] ;  /* 0x0002d800010a7983 */ /* 0x002f240000300800 */
[----:B------:R-:W4:Y:S01]  /*46e90*/  LDL.LU R11, [R1+0x2dc] ;  /* 0x0002dc00010b7983 */ /* 0x000f220000300800 */
[----:B------:R-:W-:Y:S01]  /*46ea0*/  STL.64 [R1+0x33b0], R20 ;  /* 0x0033b01401007387 */ /* 0x000fe20000100a00 */
[----:B------:R-:W-:Y:S02]  /*46eb0*/  STL.64 [R1+0x310], R28 ;  /* 0x0003101c01007387 */ /* 0x000fe40000100a00 */
[----:B------:R0:W-:Y:S02]  /*46ec0*/  STL.64 [R1+0x318], R30 ;  /* 0x0003181e01007387 */ /* 0x0001e40000100a00 */
[----:B0-----:R-:W2:Y:S01]  /*46ed0*/  LDL.LU.64 R30, [R1+0x3438] ;  /* 0x00343800011e7983 */ /* 0x001ea20000300a00 */
[----:B------:R-:W2:Y:S02]  /*46ee0*/  LDL.LU.64 R28, [R1+0x3430] ;  /* 0x00343000011c7983 */ /* 0x000ea40000300a00 */
[----:B------:R-:W3:Y:S02]  /*46ef0*/  LDL R59, [R1+0x900] ;  /* 0x00090000013b7983 */ /* 0x000ee40000100800 */
[----:B------:R-:W-:Y:S01]  /*46f00*/  STL.64 [R1+0x33a8], R26 ;  /* 0x0033a81a01007387 */ /* 0x000fe20000100a00 */
[----:B------:R0:W-:Y:S04]  /*46f10*/  STL.64 [R1+0x33a0], R24 ;  /* 0x0033a01801007387 */ /* 0x0001e80000100a00 */
[----:B0-----:R-:W3:Y:S01]  /*46f20*/  LDL.LU R24, [R1+0x290] ;  /* 0x0002900001187983 */ /* 0x001ee20000300800 */
[----:B------:R-:W3:Y:S02]  /*46f30*/  LDL.LU R25, [R1+0x294] ;  /* 0x0002940001197983 */ /* 0x000ee40000300800 */
[----:B------:R-:W3:Y:S02]  /*46f40*/  LDL.LU R26, [R1+0x298] ;  /* 0x00029800011a7983 */ /* 0x000ee40000300800 */
[----:B------:R-:W3:Y:S01]  /*46f50*/  LDL.LU R27, [R1+0x29c] ;  /* 0x00029c00011b7983 */ /* 0x000ee20000300800 */
[C---:B--2---:R-:W-:Y:S11]  /*46f60*/  HMMA.16816.F32 R32, R48.reuse, R28, R32 ;  /* 0x0000001c3020723c */ /* 0x044ff60000001820 */
[----:B------:R-:W-:Y:S11]  /*46f70*/  @!UPT UIADD3 URZ, URZ, URZ, URZ ;  /* 0x0000003f3f3ff290 */ /* 0x000ff6000fffe03f */
[----:B------:R-:W-:Y:S01]  /*46f80*/  @!UPT UIADD3 URZ, URZ, URZ, URZ ;  /* 0x0000003f3f3ff290 */ /* 0x000fe2000fffe03f */
[----:B------:R-:W-:Y:S01]  /*46f90*/  STL [R1+0x300], R32 ;  /* 0x0003002001007387 */ /* 0x000fe20000100800 */
[----:B------:R0:W-:Y:S02]  /*46fa0*/  STL [R1+0x30c], R35 ;  /* 0x00030c2301007387 */ /* 0x0001e40000100800 */
[----:B------:R-:W-:Y:S02]  /*46fb0*/  IMAD.MOV.U32 R47, RZ, RZ, R34 ;  /* 0x000000ffff2f7224 */ /* 0x000fe400078e0022 */
[----:B------:R-:W-:Y:S01]  /*46fc0*/  IMAD.MOV.U32 R46, RZ, RZ, R33 ;  /* 0x000000ffff2e7224 */ /* 0x000fe200078e0021 */
[----:B0-----:R-:W2:Y:S01]  /*46fd0*/  LDL.LU.64 R34, [R1+0x3428] ;  /* 0x0034280001227983 */ /* 0x001ea20000300a00 */
[----:B------:R-:W2:Y:S03]  /*46fe0*/  LDL.LU.64 R32, [R1+0x3420] ;  /* 0x0034200001207983 */ /* 0x000ea60000300a00 */
[----:B------:R-:W-:Y:S02]  /*46ff0*/  STL.64 [R1+0x33d8], R46 ;  /* 0x0033d82e01007387 */ /* 0x000fe40000100a00 */
[----:B------:R-:W-:Y:S01]  /*47000*/  STL.64 [R1+0x33d0], R44 ;  /* 0x0033d02c01007387 */ /* 0x000fe20000100a00 */
[----:B------:R-:W-:Y:S01]  /*47010*/  STL.64 [R1+0x3398], R30 ;  /* 0x0033981e01007387 */ /* 0x000fe20000100a00 */
[----:B------:R0:W-:Y:S03]  /*47020*/  STL.64 [R1+0x3390], R28 ;  /* 0x0033901c01007387 */ /* 0x0001e60000100a00 */
        /* <DEDUP_REMOVED lines=12> */
[----:B------:R0:W-:Y:S02]  /*470f0*/  STL.64 [R1+0x3380], R32 ;  /* 0x0033802001007387 */ /* 0x0001e40000100a00 */
[----:B0-----:R-:W3:Y:S01]  /*47100*/  LDL.LU R32, [R1+0x2b0] ;  /* 0x0002b00001207983 */ /* 0x001ee20000300800 */
[----:B------:R-:W3:Y:S02]  /*47110*/  LDL.LU R33, [R1+0x2b4] ;  /* 0x0002b40001217983 */ /* 0x000ee40000300800 */
[----:B------:R-:W3:Y:S02]  /*47120*/  LDL.LU R34, [R1+0x2b8] ;  /* 0x0002b80001227983 */ /* 0x000ee40000300800 */
[----:B------:R-:W3:Y:S01]  /*47130*/  LDL.LU R35, [R1+0x2bc] ;  /* 0x0002bc0001237983 */ /* 0x000ee20000300800 */
[----:B----4-:R-:W-:Y:S01]  /*47140*/  HMMA.16816.F32 R8, R48, R36, R8 ;  /* 0x000000243008723c */ /* 0x010fe20000001808 */
[----:B--2---:R-:W-:Y:S01]  /*47150*/  STL.64 [R1+0x33e8], R38 ;  /* 0x0033e82601007387 */ /* 0x004fe20000100a00 */
[----:B------:R0:W-:Y:S11]  /*47160*/  STL.64 [R1+0x33e0], R36 ;  /* 0x0033e02401007387 */ /* 0x0001f60000100a00 */
[----:B------:R-:W-:Y:S10]  /*47170*/  @!UPT UIADD3 URZ, URZ, URZ, URZ ;  /* 0x0000003f3f3ff290 */ /* 0x000ff4000fffe03f */
[----:B------:R-:W-:Y:S01]  /*47180*/  STL.64 [R1+0x2e0], R8 ;  /* 0x0002e00801007387 */ /* 0x000fe20000100a00 */
[----:B------:R-:W-:Y:S02]  /*47190*/  STL.64 [R1+0x2e8], R10 ;  /* 0x0002e80a01007387 */ /* 0x000fe40000100a00 */
[----:B---3--:R-:W1:Y:S04]  /*471a0*/  LDSM.16.MT88.4 R8, [R59+0x9000] ;  /* 0x009000003b08783b */ /* 0x008e680000004200 */
[----:B0-----:R-:W2:Y:S01]  /*471b0*/  LDL.LU R36, [R1+0x2c0] ;  /* 0x0002c00001247983 */ /* 0x001ea20000300800 */
[----:B------:R-:W2:Y:S01]  /*471c0*/  LDL.LU R37, [R1+0x2c4] ;  /* 0x0002c40001257983 */ /* 0x000ea20000300800 */
[----:B------:R-:W2:Y:S02]  /*471d0*/  LDL.LU R38, [R1+0x2c8] ;  /* 0x0002c80001267983 */ /* 0x000ea40000300800 */
[----:B------:R-:W2:Y:S01]  /*471e0*/  LDL.LU R39, [R1+0x2cc] ;  /* 0x0002cc0001277983 */ /* 0x000ea20000300800 */
[----:B-1----:R-:W-:Y:S01]  /*471f0*/  STL.64 [R1+0x32f0], R10 ;  /* 0x0032f00a01007387 */ /* 0x002fe20000100a00 */
[----:B------:R0:W-:Y:S03]  /*47200*/  STL.64 [R1+0x32e8], R8 ;  /* 0x0032e80801007387 */ /* 0x0001e60000100a00 */
[----:B0-----:R-:W3:Y:S01]  /*47210*/  LDL.LU R8, [R1+0x530] ;  /* 0x0005300001087983 */ /* 0x001ee20000300800 */
[----:B------:R-:W3:Y:S02]  /*47220*/  LDL.LU R9, [R1+0x534] ;  /* 0x0005340001097983 */ /* 0x000ee40000300800 */
[----:B------:R-:W3:Y:S02]  /*47230*/  LDL.LU R10, [R1+0x538] ;  /* 0x00053800010a7983 */ /* 0x000ee40000300800 */
[----:B------:R-:W3:Y:S01]  /*47240*/  LDL.LU R11, [R1+0x53c] ;  /* 0x00053c00010b7983 */ /* 0x000ee20000300800 */
[----:B------:R-:W-:Y:S01]  /*47250*/  STL.64 [R1+0x33f0], R40 ;  /* 0x0033f02801007387 */ /* 0x000fe20000100a00 */
[----:B------:R-:W-:-:S02]  /*47260*/  IMAD.MOV.U32 R44, RZ, RZ, R7 ;  /* 0x000000ffff2c7224 */ /* 0x000fc400078e0007 */
[----:B------:R-:W-:Y:S02]  /*47270*/  IMAD.MOV.U32 R45, RZ, RZ, R6 ;  /* 0x000000ffff2d7224 */ /* 0x000fe400078e0006 */
[----:B------:R-:W-:Y:S02]  /*47280*/  IMAD.MOV.U32 R20, RZ, RZ, R23 ;  /* 0x000000ffff147224 */ /* 0x000fe400078e0017 */
[----:B------:R-:W-:-:S03]  /*47290*/  IMAD.MOV.U32 R21, RZ, RZ, R22 ;  /* 0x000000ffff157224 */ /* 0x000fc600078e0016 */
[C---:B------:R-:W-:Y:S08]  /*472a0*/  HMMA.16816.F32 R28, R48.reuse, R44, R28 ;  /* 0x0000002c301c723c */ /* 0x040ff0000000181c */
[C---:B------:R-:W-:Y:S08]  /*472b0*/  HMMA.16816.F32 R20, R48.reuse, R20, R24 ;  /* 0x000000143014723c */ /* 0x040ff00000001818 */
[C---:B--2---:R-:W-:Y:S08]  /*472c0*/  HMMA.16816.F32 R36, R48.reuse, R56, R36 ;  /* 0x000000383024723c */ /* 0x044ff00000001824 */
[C---:B---3--:R-:W-:Y:S11]  /*472d0*/  HMMA.16816.F32 R8, R48.reuse, R40, R8 ;  /* 0x000000283008723c */ /* 0x048ff60000001808 */
[----:B------:R-:W-:Y:S11]  /*472e0*/  @!UPT UIADD3 URZ, URZ, URZ, URZ ;  /* 0x0000003f3f3ff290 */ /* 0x000ff6000fffe03f */
[----:B------:R-:W-:Y:S01]  /*472f0*/  @!UPT UIADD3 URZ, URZ, URZ, URZ ;  /* 0x0000003f3f3ff290 */ /* 0x000fe2000fffe03f */
[----:B------:R-:W-:Y:S01]  /*47300*/  STL.64 [R1+0x2d0], R8 ;  /* 0x0002d00801007387 */ /* 0x000fe20000100a00 */
[----:B------:R0:W-:Y:S02]  /*47310*/  STL.64 [R1+0x2d8], R10 ;  /* 0x0002d80a01007387 */ /* 0x0001e40000100a00 */
[C---:B0-----:R-:W-:Y:S01]  /*47320*/  HMMA.16816.F32 R8, R48.reuse, R52, R32 ;  /* 0x000000343008723c */ /* 0x041fe20000001820 */
[----:B------:R-:W-:Y:S01]  /*47330*/  STL.64 [R1+0x33f8], R52 ;  /* 0x0033f83401007387 */ /* 0x000fe20000100a00 */
[----:B------:R-:W-:Y:S02]  /*47340*/  STL.64 [R1+0x2c0], R36 ;  /* 0x0002c02401007387 */ /* 0x000fe40000100a00 */
[----:B------:R-:W-:Y:S11]  /*47350*/  STL.64 [R1+0x2c8], R38 ;  /* 0x0002c82601007387 */ /* 0x000ff60000100a00 */
[----:B------:R-:W-:Y:S08]  /*47360*/  @!UPT UIADD3 URZ, URZ, URZ, URZ ;  /* 0x0000003f3f3ff290 */ /* 0x000ff0000fffe03f */
[----:B------:R-:W-:Y:S01]  /*47370*/  STL.64 [R1+0x2b0], R8 ;  /* 0x0002b00801007387 */ /* 0x000fe20000100a00 */
[----:B------:R0:W-:Y:S02]  /*47380*/  STL.64 [R1+0x2b8], R10 ;  /* 0x0002b80a01007387 */ /* 0x0001e40000100a00 */
[----:B0-----:R-:W-:Y:S01]  /*47390*/  HMMA.16816.F32 R8, R48, R12, R16 ;  /* 0x0000000c3008723c */ /* 0x001fe20000001810 */
[----:B------:R-:W-:Y:S01]  /*473a0*/  STL.64 [R1+0x2a0], R28 ;  /* 0x0002a01c01007387 */ /* 0x000fe20000100a00 */
[----:B------:R-:W-:Y:S02]  /*473b0*/  STL.64 [R1+0x2a8], R30 ;  /* 0x0002a81e01007387 */ /* 0x000fe40000100a00 */
[----:B------:R-:W2:Y:S02]  /*473c0*/  LDL.LU R44, [R1+0x250] ;  /* 0x00025000012c7983 */ /* 0x000ea40000300800 */
[----:B------:R-:W-:Y:S01]  /*473d0*/  STL.64 [R1+0x290], R20 ;  /* 0x0002901401007387 */ /* 0x000fe20000100a00 */
[----:B------:R-:W-:Y:S11]  /*473e0*/  STL.64 [R1+0x298], R22 ;  /* 0x0002981601007387 */ /* 0x000ff60000100a00 */
[----:B------:R-:W-:Y:S05]  /*473f0*/  @!UPT UIADD3 URZ, URZ, URZ, URZ ;  /* 0x0000003f3f3ff290 */ /* 0x000fea000fffe03f */
[----:B------:R-:W-:Y:S01]  /*47400*/  STL.64 [R1+0x280], R8 ;  /* 0x0002800801007387 */ /* 0x000fe20000100a00 */
[----:B------:R-:W-:Y:S02]  /*47410*/  STL.64 [R1+0x288], R10 ;  /* 0x0002880a01007387 */ /* 0x000fe40000100a00 */
[----:B------:R-:W2:Y:S02]  /*47420*/  LDL.LU R45, [R1+0x254] ;  /* 0x00025400012d7983 */ /* 0x000ea40000300800 */
[----:B------:R-:W3:Y:S01]  /*47430*/  LDL.LU R46, [R1+0x258] ;  /* 0x00025800012e7983 */ /* 0x000ee20000300800 */
[----:B------:R-:W3:Y:S01]  /*47440*/  LDL.LU R47, [R1+0x25c] ;  /* 0x00025c00012f7983 */ /* 0x000ee20000300800 */
[----:B------:R-:W-:Y:S02]  /*47450*/  IMAD.MOV.U32 R37, RZ, RZ, R4 ;  /* 0x000000ffff257224 */ /* 0x000fe400078e0004 */
[----:B------:R-:W-:Y:S01]  /*47460*/  IMAD.MOV.U32 R36, RZ, RZ, R5 ;  /* 0x000000ffff247224 */ /* 0x000fe200078e0005 */
[----:B---3--:R-:W-:Y:S01]  /*47470*/  STL.64 [R1+0x3408], R46 ;  /* 0x0034082e01007387 */ /* 0x008fe20000100a00 */
[----:B--2---:R0:W-:Y:S02]  /*47480*/  STL.64 [R1+0x3400], R44 ;  /* 0x0034002c01007387 */ /* 0x0041e40000100a00 */
[----:B------:R-:W2:Y:S02]  /*47490*/  LDL.LU R40, [R1+0x260] ;  /* 0x0002600001287983 */ /* 0x000ea40000300800 */
[----:B------:R-:W2:Y:S01]  /*474a0*/  LDL.LU R41, [R1+0x264] ;  /* 0x0002640001297983 */ /* 0x000ea20000300800 */
[----:B------:R-:W2:Y:S01]  /*474b0*/  LDL.LU R42, [R1+0x268] ;  /* 0x00026800012a7983 */ /* 0x000ea20000300800 */
[----:B------:R-:W2:Y:S03]  /*474c0*/  LDL.LU R43, [R1+0x26c] ;  /* 0x00026c00012b7983 */ /* 0x000ea60000300800 */
[----:B0-----:R-:W3:Y:S01]  /*474d0*/  LDL.LU R44, [R1+0x270] ;  /* 0x00027000012c7983 */ /* 0x001ee20000300800 */
[----:B------:R-:W3:Y:S02]  /*474e0*/  LDL.LU R45, [R1+0x274] ;  /* 0x00027400012d7983 */ /* 0x000ee40000300800 */
[----:B------:R-:W3:Y:S02]  /*474f0*/  LDL.LU R46, [R1+0x278] ;  /* 0x00027800012e7983 */ /* 0x000ee40000300800 */
[----:B------:R-:W3:Y:S01]  /*47500*/  LDL.LU R47, [R1+0x27c] ;  /* 0x00027c00012f7983 */ /* 0x000ee20000300800 */
[----:B------:R-:W4:Y:S01]  /*47510*/  LDL.64 R16, [R1+0x60] ;  /* 0x0000600001107983 */ /* 0x000f220000100a00 */
[----:B------:R-:W2:Y:S02]  /*47520*/  LDL.LU R4, [R1+0x1b0] ;  /* 0x0001b00001047983 */ /* 0x000ea40000300800 */
[----:B------:R-:W2:Y:S02]  /*47530*/  LDL.LU R5, [R1+0x1b4] ;  /* 0x0001b40001057983 */ /* 0x000ea40000300800 */
        /* <DEDUP_REMOVED lines=19> */
[----:B------:R-:W-:-:S02]  /*47670*/  IMAD.MOV.U32 R52, RZ, RZ, R3 ;  /* 0x000000ffff347224 */ /* 0x000fc400078e0003 */
[----:B------:R-:W-:Y:S01]  /*47680*/  IMAD.MOV.U32 R53, RZ, RZ, R2 ;  /* 0x000000ffff357224 */ /* 0x000fe200078e0002 */
[----:B------:R-:W4:Y:S01]  /*47690*/  LDL.LU R33, [R1+0x174] ;  /* 0x0001740001217983 */ /* 0x000f220000300800 */
[----:B------:R-:W4:Y:S02]  /*476a0*/  LDL.LU R34, [R1+0x178] ;  /* 0x0001780001227983 */ /* 0x000f240000300800 */
[----:B------:R-:W4:Y:S02]  /*476b0*/  LDL.LU R35, [R1+0x17c] ;  /* 0x00017c0001237983 */ /* 0x000f240000300800 */
[----:B------:R-:W4:Y:S01]  /*476c0*/  LDL R59, [R1+0x8fc] ;  /* 0x0008fc00013b7983 */ /* 0x000f220000100800 */
[----:B------:R-:W4:Y:S01]  /*476d0*/  LDL.LU R8, [R1+0x120] ;  /* 0x0001200001087983 */ /* 0x000f220000300800 */
[----:B------:R-:W4:Y:S02]  /*476e0*/  LDL.LU R9, [R1+0x124] ;  /* 0x0001240001097983 */ /* 0x000f240000300800 */
[----:B------:R-:W4:Y:S02]  /*476f0*/  LDL.LU R10, [R1+0x128] ;  /* 0x00012800010a7983 */ /* 0x000f240000300800 */
[----:B------:R-:W4:Y:S01]  /*47700*/  LDL.LU R11, [R1+0x12c] ;  /* 0x00012c00010b7983 */ /* 0x000f220000300800 */
[C---:B---3--:R-:W-:Y:S01]  /*47710*/  HMMA.16816.F32 R52, R48.reuse, R52, R44 ;  /* 0x000000343034723c */ /* 0x048fe2000000182c */
[----:B------:R-:W4:Y:S01]  /*47720*/  LDL.LU.64 R46, [R1+0x3408] ;  /* 0x00340800012e7983 */ /* 0x000f220000300a00 */
[----:B------:R-:W4:Y:S06]  /*47730*/  LDL.LU.64 R44, [R1+0x3400] ;  /* 0x00340000012c7983 */ /* 0x000f2c0000300a00 */
[C---:B--2---:R-:W-:Y:S11]  /*47740*/  HMMA.16816.F32 R36, R48.reuse, R36, R40 ;  /* 0x000000243024723c */ /* 0x044ff60000001828 */
[----:B------:R-:W-:Y:S04]  /*47750*/  @!UPT UIADD3 URZ, URZ, URZ, URZ ;  /* 0x0000003f3f3ff290 */ /* 0x000fe8000fffe03f */
[----:B------:R0:W-:Y:S01]  /*47760*/  STL.64 [R1+0x270], R52 ;  /* 0x0002703401007387 */ /* 0x0001e20000100a00 */
[----:B------:R-:W-:Y:S03]  /*47770*/  STL.64 [R1+0x278], R54 ;  /* 0x0002783601007387 */ /* 0x000fe60000100a00 */
[----:B0-----:R-:W2:Y:S01]  /*47780*/  LDL.LU.64 R52, [R1+0x33f8] ;  /* 0x0033f80001347983 */ /* 0x001ea20000300a00 */
[----:B------:R-:W3:Y:S03]  /*47790*/  LDL.LU.64 R40, [R1+0x33f0] ;  /* 0x0033f00001287983 */ /* 0x000ee60000300a00 */
[----:B------:R-:W-:Y:S02]  /*477a0*/  STL.64 [R1+0x260], R36 ;  /* 0x0002602401007387 */ /* 0x000fe40000100a00 */
        /* <DEDUP_REMOVED lines=10> */
[----:B------:R-:W-:Y:S02]  /*47850*/  IMAD.MOV.U32 R3, RZ, RZ, R16 ;  /* 0x000000ffff037224 */ /* 0x000fe400078e0010 */
[----:B------:R-:W-:Y:S02]  /*47860*/  IMAD.MOV.U32 R2, RZ, RZ, R17 ;  /* 0x000000ffff027224 */ /* 0x000fe400078e0011 */
[----:B------:R-:W3:Y:S01]  /*47870*/  LDL.LU.64 R16, [R1+0x33c8] ;  /* 0x0033c80001107983 */ /* 0x000ee20000300a00 */
[----:B--2---:R-:W-:Y:S03]  /*47880*/  HMMA.16816.F32 R48, R48, R44, R4 ;  /* 0x0000002c3030723c */ /* 0x004fe60000001804 */
[----:B------:R-:W3:Y:S01]  /*47890*/  LDL.LU.64 R6, [R1+0x33c0] ;  /* 0x0033c00001067983 */ /* 0x000ee20000300a00 */
[----:B------:R-:W3:Y:S11]  /*478a0*/  LDL.LU.64 R4, [R1+0x33b8] ;  /* 0x0033b80001047983 */ /* 0x000ef60000300a00 */
[----:B------:R-:W-:Y:S08]  /*478b0*/  @!UPT UIADD3 URZ, URZ, URZ, URZ ;  /* 0x0000003f3f3ff290 */ /* 0x000ff0000fffe03f */
[----:B------:R0:W-:Y:S01]  /*478c0*/  STL.64 [R1+0x1b0], R48 ;  /* 0x0001b03001007387 */ /* 0x0001e20000100a00 */
[----:B------:R1:W-:Y:S03]  /*478d0*/  STL.64 [R1+0x1b8], R50 ;  /* 0x0001b83201007387 */ /* 0x0003e60000100a00 */
[----:B0-----:R-:W2:Y:S01]  /*478e0*/  LDL.LU R48, [R1+0x130] ;  /* 0x0001300001307983 */ /* 0x001ea20000300800 */
[----:B------:R-:W2:Y:S02]  /*478f0*/  LDL.LU R49, [R1+0x134] ;  /* 0x0001340001317983 */ /* 0x000ea40000300800 */
[----:B-1----:R-:W2:Y:S02]  /*47900*/  LDL.LU R50, [R1+0x138] ;  /* 0x0001380001327983 */ /* 0x002ea40000300800 */
[----:B------:R-:W2:Y:S01]  /*47910*/  LDL.LU R51, [R1+0x13c] ;  /* 0x00013c0001337983 */ /* 0x000ea20000300800 */
[----:B----4-:R-:W-:Y:S01]  /*47920*/  STL.64 [R1+0x3300], R46 ;  /* 0x0033002e01007387 */ /* 0x010fe20000100a00 */
[----:B------:R0:W-:Y:S03]  /*47930*/  STL.64 [R1+0x32f8], R44 ;  /* 0x0032f82c01007387 */ /* 0x0001e60000100a00 */
[----:B0-----:R-:W4:Y:S01]  /*47940*/  LDL.LU R44, [R1+0x150] ;  /* 0x00015000012c7983 */ /* 0x001f220000300800 */
[----:B------:R-:W4:Y:S02]  /*47950*/  LDL.LU R45, [R1+0x154] ;  /* 0x00015400012d7983 */ /* 0x000f240000300800 */
[----:B------:R-:W4:Y:S02]  /*47960*/  LDL.LU R46, [R1+0x158] ;  /* 0x00015800012e7983 */ /* 0x000f240000300800 */
[----:B------:R-:W4:Y:S01]  /*47970*/  LDL.LU R47, [R1+0x15c] ;  /* 0x00015c00012f7983 */ /* 0x000f220000300800 */
[C---:B---3--:R-:W-:Y:S11]  /*47980*/  HMMA.16816.F32 R20, R4.reuse, R16, R20 ;  /* 0x000000100414723c */ /* 0x048ff60000001814 */
[----:B------:R-:W-:Y:S11]  /*47990*/  @!UPT UIADD3 URZ, URZ, URZ, URZ ;  /* 0x0000003f3f3ff290 */ /* 0x000ff6000fffe03f */
[----:B------:R-:W-:Y:S01]  /*479a0*/  @!UPT UIADD3 URZ, URZ, URZ, URZ ;  /* 0x0000003f3f3ff290 */ /* 0x000fe2000fffe03f */
[----:B------:R0:W-:Y:S01]  /*479b0*/  STL.64 [R1+0x1a0], R20 ;  /* 0x0001a01401007387 */ /* 0x0001e20000100a00 */
[----:B------:R-:W-:Y:S03]  /*479c0*/  STL.64 [R1+0x1a8], R22 ;  /* 0x0001a81601007387 */ /* 0x000fe60000100a00 */
[----:B0-----:R-:W3:Y:S02]  /*479d0*/  LDL.LU.64 R20, [R1+0x33b0] ;  /* 0x0033b00001147983 */ /* 0x001ee40000300a00 */
[C---:B---3--:R-:W-:Y:S11]  /*479e0*/  HMMA.16816.F32 R24, R4.reuse, R20, R24 ;  /* 0x000000140418723c */ /* 0x048ff60000001818 */
[----:B------:R-:W-:Y:S11]  /*479f0*/  @!UPT UIADD3 URZ, URZ, URZ, URZ ;  /* 0x0000003f3f3ff290 */ /* 0x000ff6000fffe03f */
[----:B------:R-:W-:Y:S01]  /*47a00*/  @!UPT UIADD3 URZ, URZ, URZ, URZ ;  /* 0x0000003f3f3ff290 */ /* 0x000fe2000fffe03f */
[----:B------:R-:W-:Y:S01]  /*47a10*/  STL.64 [R1+0x190], R24 ;  /* 0x0001901801007387 */ /* 0x000fe20000100a00 */
[----:B------:R0:W-:Y:S03]  /*47a20*/  STL.64 [R1+0x198], R26 ;  /* 0x0001981a01007387 */ /* 0x0001e60000100a00 */
[----:B0-----:R-:W3:Y:S01]  /*47a30*/  LDL.LU.64 R26, [R1+0x33a8] ;  /* 0x0033a800011a7983 */ /* 0x001ee20000300a00 */
[----:B------:R-:W2:Y:S02]  /*47a40*/  LDL.LU.64 R24, [R1+0x33a0] ;  /* 0x0033a00001187983 */ /* 0x000ea40000300a00 */
[C---:B--2---:R-:W-:Y:S11]  /*47a50*/  HMMA.16816.F32 R28, R4.reuse, R24, R28 ;  /* 0x00000018041c723c */ /* 0x044ff6000000181c */
[----:B------:R-:W-:Y:S11]  /*47a60*/  @!UPT UIADD3 URZ, URZ, URZ, URZ ;  /* 0x0000003f3f3ff290 */ /* 0x000ff6000fffe03f */
[----:B------:R-:W-:Y:S01]  /*47a70*/  @!UPT UIADD3 URZ, URZ, URZ, URZ ;  /* 0x0000003f3f3ff290 */ /* 0x000fe2000fffe03f */
[----:B------:R-:W-:Y:S01]  /*47a80*/  STL.64 [R1+0x180], R28 ;  /* 0x0001801c01007387 */ /* 0x000fe20000100a00 */
[----:B------:R0:W-:Y:S03]  /*47a90*/  STL.64 [R1+0x188], R30 ;  /* 0x0001881e01007387 */ /* 0x0001e60000100a00 */
[----:B0-----:R-:W2:Y:S01]  /*47aa0*/  LDL.LU.64 R30, [R1+0x3398] ;  /* 0x00339800011e7983 */ /* 0x001ea20000300a00 */
[----:B------:R-:W2:Y:S02]  /*47ab0*/  LDL.LU.64 R28, [R1+0x3390] ;  /* 0x00339000011c7983 */ /* 0x000ea40000300a00 */
[----:B---3--:R-:W-:Y:S02]  /*47ac0*/  STL.64 [R1+0x32e0], R26 ;  /* 0x0032e01a01007387 */ /* 0x008fe40000100a00 */
[----:B------:R0:W-:Y:S02]  /*47ad0*/  STL.64 [R1+0x32d8], R24 ;  /* 0x0032d81801007387 */ /* 0x0001e40000100a00 */
[----:B0-----:R-:W3:Y:S01]  /*47ae0*/  LDL.LU R24, [R1+0x160] ;  /* 0x0001600001187983 */ /* 0x001ee20000300800 */
[----:B------:R-:W3:Y:S02]  /*47af0*/  LDL.LU R25, [R1+0x164] ;  /* 0x0001640001197983 */ /* 0x000ee40000300800 */
[----:B------:R-:W3:Y:S02]  /*47b00*/  LDL.LU R26, [R1+0x168] ;  /* 0x00016800011a7983 */ /* 0x000ee40000300800 */
[----:B------:R-:W3:Y:S01]  /*47b10*/  LDL.LU R27, [R1+0x16c] ;  /* 0x00016c00011b7983 */ /* 0x000ee20000300800 */
[----:B--2---:R-:W-:Y:S11]  /*47b20*/  HMMA.16816.F32 R32, R4, R28, R32 ;  /* 0x0000001c0420723c */ /* 0x004ff60000001820 */
[----:B------:R-:W-:Y:S11]  /*47b30*/  @!UPT UIADD3 URZ, URZ, URZ, URZ ;  /* 0x0000003f3f3ff290 */ /* 0x000ff6000fffe03f */
[----:B------:R-:W-:Y:S01]  /*47b40*/  @!UPT UIADD3 URZ, URZ, URZ, URZ ;  /* 0x0000003f3f3ff290 */ /* 0x000fe2000fffe03f */
[----:B------:R-:W-:Y:S01]  /*47b50*/  STL.64 [R1+0x170], R32 ;  /* 0x0001702001007387 */ /* 0x000fe20000100a00 */
[----:B------:R0:W-:Y:S03]  /*47b60*/  STL.64 [R1+0x178], R34 ;  /* 0x0001782201007387 */ /* 0x0001e60000100a00 */
[----:B0-----:R-:W2:Y:S01]  /*47b70*/  LDL.LU.64 R34, [R1+0x3388] ;  /* 0x0033880001227983 */ /* 0x001ea20000300a00 */
[----:B------:R-:W3:Y:S02]  /*47b80*/  LDL.LU.64 R32, [R1+0x3380] ;  /* 0x0033800001207983 */ /* 0x000ee40000300a00 */
[----:B------:R-:W-:Y:S02]  /*47b90*/  STL.64 [R1+0x3310], R30 ;  /* 0x0033101e01007387 */ /* 0x000fe40000100a00 */
[----:B------:R-:W-:Y:S02]  /*47ba0*/  STL.64 [R1+0x3308], R28 ;  /* 0x0033081c01007387 */ /* 0x000fe40000100a00 */
[----:B------:R-:W-:-:S02]  /*47bb0*/  IMAD.MOV.U32 R19, RZ, RZ, R56 ;  /* 0x000000ffff137224 */ /* 0x000fc400078e0038 */
[----:B------:R-:W-:Y:S01]  /*47bc0*/  IMAD.MOV.U32 R22, RZ, RZ, R57 ;  /* 0x000000ffff167224 */ /* 0x000fe200078e0039 */
[C---:B---3--:R-:W-:Y:S01]  /*47bd0*/  HMMA.16816.F32 R24, R4.reuse, R32, R24 ;  /* 0x000000200418723c */ /* 0x048fe20000001818 */
[----:B--2---:R-:W-:Y:S01]  /*47be0*/  STL.64 [R1+0x3320], R34 ;  /* 0x0033202201007387 */ /* 0x004fe20000100a00 */
[----:B------:R-:W-:Y:S11]  /*47bf0*/  STL.64 [R1+0x3318], R32 ;  /* 0x0033182001007387 */ /* 0x000ff60000100a00 */
[----:B------:R-:W-:Y:S10]  /*47c00*/  @!UPT UIADD3 URZ, URZ, URZ, URZ ;  /* 0x0000003f3f3ff290 */ /* 0x000ff4000fffe03f */
[----:B------:R-:W-:Y:S01]  /*47c10*/  STL.64 [R1+0x160], R24 ;  /* 0x0001601801007387 */ /* 0x000fe20000100a00 */
[----:B------:R4:W-:Y:S02]  /*47c20*/  STL.64 [R1+0x168], R26 ;  /* 0x0001681a01007387 */ /* 0x0009e40000100a00 */
[C---:B----4-:R-:W-:Y:S01]  /*47c30*/  HMMA.16816.F32 R24, R4.reuse, R36, R44 ;  /* 0x000000240418723c */ /* 0x050fe2000000182c */
[----:B------:R-:W-:Y:S01]  /*47c40*/  STL.64 [R1+0x3330], R38 ;  /* 0x0033302601007387 */ /* 0x000fe20000100a00 */
[----:B------:R-:W-:Y:S11]  /*47c50*/  STL.64 [R1+0x3328], R36 ;  /* 0x0033282401007387 */ /* 0x000ff60000100a00 */
[----:B------:R-:W-:Y:S10]  /*47c60*/  @!UPT UIADD3 URZ, URZ, URZ, URZ ;  /* 0x0000003f3f3ff290 */ /* 0x000ff4000fffe03f */
[----:B------:R-:W-:Y:S01]  /*47c70*/  STL.64 [R1+0x150], R24 ;  /* 0x0001501801007387 */ /* 0x000fe20000100a00 */
[----:B------:R0:W-:Y:S02]  /*47c80*/  STL.64 [R1+0x158], R26 ;  /* 0x0001581a01007387 */ /* 0x0001e40000100a00 */
[C---:B0-----:R-:W-:Y:S01]  /*47c90*/  HMMA.16816.F32 R24, R4.reuse, R40, R12 ;  /* 0x000000280418723c */ /* 0x041fe2000000180c */
[----:B------:R-:W0:Y:S04]  /*47ca0*/  LDSM.16.MT88.4 R12, [R59+0x9800] ;  /* 0x009800003b0c783b */ /* 0x000e280000004200 */
[----:B------:R-:W-:Y:S11]  /*47cb0*/  STL.64 [R1+0x3370], R40 ;  /* 0x0033702801007387 */ /* 0x000ff60000100a00 */
[----:B------:R-:W-:Y:S07]  /*47cc0*/  @!UPT UIADD3 URZ, URZ, URZ, URZ ;  /* 0x0000003f3f3ff290 */ /* 0x000fee000fffe03f */
[----:B------:R-:W-:Y:S01]  /*47cd0*/  STL.64 [R1+0x140], R24 ;  /* 0x0001401801007387 */ /* 0x000fe20000100a00 */
[----:B------:R-:W-:Y:S03]  /*47ce0*/  STL.64 [R1+0x148], R26 ;  /* 0x0001481a01007387 */ /* 0x000fe60000100a00 */
[----:B0-----:R-:W-:Y:S01]  /*47cf0*/  STL.64 [R1+0x31f0], R14 ;  /* 0x0031f00e01007387 */ /* 0x001fe20000100a00 */
[----:B------:R0:W-:Y:S02]  /*47d00*/  STL.64 [R1+0x31e8], R12 ;  /* 0x0031e80c01007387 */ /* 0x0001e40000100a00 */
[C---:B0-----:R-:W-:Y:S11]  /*47d10*/  HMMA.16816.F32 R12, R4.reuse, R56, R48 ;  /* 0x00000038040c723c */ /* 0x041ff60000001830 */
[----:B------:R-:W-:Y:S11]  /*47d20*/  @!UPT UIADD3 URZ, URZ, URZ, URZ ;  /* 0x0000003f3f3ff290 */ /* 0x000ff6000fffe03f */
[----:B------:R-:W-:Y:S01]  /*47d30*/  @!UPT UIADD3 URZ, URZ, URZ, URZ ;  /* 0x0000003f3f3ff290 */ /* 0x000fe2000fffe03f */
[----:B------:R-:W-:Y:S01]  /*47d40*/  STL.64 [R1+0x130], R12 ;  /* 0x0001300c01007387 */ /* 0x000fe20000100a00 */
[----:B------:R0:W-:Y:S02]  /*47d50*/  STL.64 [R1+0x138], R14 ;  /* 0x0001380e01007387 */ /* 0x0001e40000100a00 */
[----:B------:R-:W2:Y:S01]  /*47d60*/  LDL.LU.64 R56, [R1+0x3378] ;  /* 0x0033780001387983 */ /* 0x000ea20000300a00 */
[C---:B0-----:R-:W-:Y:S01]  /*47d70*/  HMMA.16816.F32 R12, R4.reuse, R52, R8 ;  /* 0x00000034040c723c */ /* 0x041fe20000001808 */
[----:B------:R-:W3:Y:S11]  /*47d80*/  LDL.LU R8, [R1+0x4e0] ;  /* 0x0004e00001087983 */ /* 0x000ef60000300800 */
[----:B------:R-:W-:Y:S11]  /*47d90*/  @!UPT UIADD3 URZ, URZ, URZ, URZ ;  /* 0x0000003f3f3ff290 */ /* 0x000ff6000fffe03f */
[----:B------:R0:W-:Y:S01]  /*47da0*/  STL.64 [R1+0x120], R12 ;  /* 0x0001200c01007387 */ /* 0x0001e20000100a00 */
[----:B------:R1:W-:Y:S02]  /*47db0*/  STL.64 [R1+0x128], R14 ;  /* 0x0001280e01007387 */ /* 0x0003e40000100a00 */
[----:B------:R-:W3:Y:S02]  /*47dc0*/  LDL.LU R9, [R1+0x4e4] ;  /* 0x0004e40001097983 */ /* 0x000ee40000300800 */
[----:B------:R-:W4:Y:S01]  /*47dd0*/  LDL.LU R10, [R1+0x4e8] ;  /* 0x0004e800010a7983 */ /* 0x000f220000300800 */
[----:B------:R-:W4:Y:S01]  /*47de0*/  LDL.LU R11, [R1+0x4ec] ;  /* 0x0004ec00010b7983 */ /* 0x000f220000300800 */
[----:B------:R-:W-:Y:S02]  /*47df0*/  IMAD.MOV.U32 R44, RZ, RZ, R3 ;  /* 0x000000ffff2c7224 */ /* 0x000fe400078e0003 */
[----:B------:R-:W-:Y:S01]  /*47e00*/  IMAD.MOV.U32 R45, RZ, RZ, R2 ;  /* 0x000000ffff2d7224 */ /* 0x000fe200078e0002 */
[----:B----4-:R-:W-:Y:S01]  /*47e10*/  STL.64 [R1+0x3340], R10 ;  /* 0x0033400a01007387 */ /* 0x010fe20000100a00 */
[----:B---3--:R-:W-:Y:S02]  /*47e20*/  STL.64 [R1+0x3338], R8 ;  /* 0x0033380801007387 */ /* 0x008fe40000100a00 */
[----:B------:R-:W3:Y:S02]  /*47e30*/  LDL.LU R40, [R1+0x110] ;  /* 0x0001100001287983 */ /* 0x000ee40000300800 */
[----:B------:R-:W3:Y:S01]  /*47e40*/  LDL.LU R41, [R1+0x114] ;  /* 0x0001140001297983 */ /* 0x000ee20000300800 */
[----:B------:R-:W3:Y:S01]  /*47e50*/  LDL.LU R42, [R1+0x118] ;  /* 0x00011800012a7983 */ /* 0x000ee20000300800 */
[----:B------:R-:W3:Y:S02]  /*47e60*/  LDL.LU R43, [R1+0x11c] ;  /* 0x00011c00012b7983 */ /* 0x000ee40000300800 */
[----:B------:R-:W3:Y:S02]  /*47e70*/  LDL.LU.64 R24, [R1+0xb0] ;  /* 0x0000b00001187983 */ /* 0x000ee40000300a00 */
[----:B------:R-:W4:Y:S01]  /*47e80*/  LDL.LU R52, [R1+0x100] ;  /* 0x0001000001347983 */ /* 0x000f220000300800 */
[----:B------:R-:W4:Y:S01]  /*47e90*/  LDL.LU R53, [R1+0x104] ;  /* 0x0001040001357983 */ /* 0x000f220000300800 */
[----:B------:R-:W4:Y:S02]  /*47ea0*/  LDL.LU R54, [R1+0x108] ;  /* 0x0001080001367983 */ /* 0x000f240000300800 */
[----:B------:R-:W4:Y:S02]  /*47eb0*/  LDL.LU R55, [R1+0x10c] ;  /* 0x00010c0001377983 */ /* 0x000f240000300800 */
[----:B------:R-:W4:Y:S01]  /*47ec0*/  LDL.LU.64 R48, [R1+0xa0] ;  /* 0x0000a00001307983 */ /* 0x000f220000300a00 */
[----:B------:R-:W-:Y:S01]  /*47ed0*/  STL.64 [R1+0x3348], R44 ;  /* 0x0033482c01007387 */ /* 0x000fe20000100a00 */
[----:B------:R-:W2:Y:S02]  /*47ee0*/  LDL.LU R36, [R1+0x520] ;  /* 0x0005200001247983 */ /* 0x000ea40000300800 */
[----:B------:R-:W2:Y:S02]  /*47ef0*/  LDL.LU R37, [R1+0x524] ;  /* 0x0005240001257983 */ /* 0x000ea40000300800 */
[----:B------:R-:W2:Y:S01]  /*47f00*/  LDL.LU R38, [R1+0x528] ;  /* 0x0005280001267983 */ /* 0x000ea20000300800 */
[----:B------:R-:W2:Y:S01]  /*47f10*/  LDL.LU R39, [R1+0x52c] ;  /* 0x00052c0001277983 */ /* 0x000ea20000300800 */
[----:B0-----:R-:W3:Y:S02]  /*47f20*/  LDL.LU R12, [R1+0xf0] ;  /* 0x0000f000010c7983 */ /* 0x001ee40000300800 */
[----:B------:R-:W3:Y:S02]  /*47f30*/  LDL.LU R13, [R1+0xf4] ;  /* 0x0000f400010d7983 */ /* 0x000ee40000300800 */
[----:B-1----:R-:W3:Y:S01]  /*47f40*/  LDL.LU R14, [R1+0xf8] ;  /* 0x0000f800010e7983 */ /* 0x002ee20000300800 */
[----:B------:R-:W3:Y:S04]  /*47f50*/  LDL.LU R15, [R1+0xfc] ;  /* 0x0000fc00010f7983 */ /* 0x000ee80000300800 */
[----:B--2---:R-:W-:Y:S01]  /*47f60*/  STL.64 [R1+0x3358], R38 ;  /* 0x0033582601007387 */ /* 0x004fe20000100a00 */
[----:B------:R0:W-:Y:S03]  /*47f70*/  STL.64 [R1+0x3350], R36 ;  /* 0x0033502401007387 */ /* 0x0001e60000100a00 */
[----:B0-----:R-:W2:Y:S01]  /*47f80*/  LDL.LU.64 R36, [R1+0x90] ;  /* 0x0000900001247983 */ /* 0x001ea20000300a00 */
[----:B------:R-:W2:Y:S02]  /*47f90*/  LDL.LU R44, [R1+0xe0] ;  /* 0x0000e000012c7983 */ /* 0x000ea40000300800 */
[----:B------:R-:W2:Y:S02]  /*47fa0*/  LDL.LU R45, [R1+0xe4] ;  /* 0x0000e400012d7983 */ /* 0x000ea40000300800 */
[----:B------:R-:W2:Y:S01]  /*47fb0*/  LDL.LU R46, [R1+0xe8] ;  /* 0x0000e800012e7983 */ /* 0x000ea20000300800 */
[----:B------:R-:W2:Y:S01]  /*47fc0*/  LDL.LU R47, [R1+0xec] ;  /* 0x0000ec00012f7983 */ /* 0x000ea20000300800 */
[----:B------:R-:W2:Y:S01]  /*47fd0*/  LDL.LU.64 R8, [R1+0x80] ;  /* 0x0000800001087983 */ /* 0x000ea20000300a00 */
[C---:B---3--:R-:W-:Y:S08]  /*47fe0*/  HMMA.16816.F32 R40, R4.reuse, R24, R40 ;  /* 0x000000180428723c */ /* 0x048ff00000001828 */
[----:B----4-:R-:W-:Y:S01]  /*47ff0*/  HMMA.16816.F32 R52, R4, R48, R52 ;  /* 0x000000300434723c */ /* 0x010fe20000001834 */
[----:B------:R-:W3:Y:S01]  /*48000*/  LDL.LU.64 R32, [R1+0x70] ;  /* 0x0000700001207983 */ /* 0x000ee20000300a00 */
[----:B------:R-:W4:Y:S02]  /*48010*/  LDL.LU R28, [R1+0x510] ;  /* 0x00051000011c7983 */ /* 0x000f240000300800 */
[----:B------:R-:W4:Y:S02]  /*48020*/  LDL.LU R29, [R1+0x514] ;  /* 0x00051400011d7983 */ /* 0x000f240000300800 */
[----:B------:R-:W4:Y:S01]  /*48030*/  LDL.LU R30, [R1+0x518] ;  /* 0x00051800011e7983 */ /* 0x000f220000300800 */
[----:B------:R-:W4:Y:S01]  /*48040*/  LDL.LU R31, [R1+0x51c] ;  /* 0x00051c00011f7983 */ /* 0x000f220000300800 */
[----:B------:R-:W3:Y:S02]  /*48050*/  LDL.LU R58, [R1+0x478] ;  /* 0x00047800013a7983 */ /* 0x000ee40000300800 */
[----:B------:R-:W3:Y:S02]  /*48060*/  LDL.LU R59, [R1+0x47c] ;  /* 0x00047c00013b7983 */ /* 0x000ee40000300800 */
[----:B------:R-:W-:-:S02]  /*48070*/  IMAD.MOV.U32 R23, RZ, RZ, R48 ;  /* 0x000000ffff177224 */ /* 0x000fc400078e0030 */
[----:B------:R-:W-:Y:S01]  /*48080*/  IMAD.MOV.U32 R18, RZ, RZ, R49 ;  /* 0x000000ffff127224 */ /* 0x000fe200078e0031 */
[----:B------:R0:W-:Y:S01]  /*48090*/  STL.64 [R1+0x110], R40 ;  /* 0x0001102801007387 */ /* 0x0001e20000100a00 */
[----:B------:R1:W-:Y:S03]  /*480a0*/  STL.64 [R1+0x118], R42 ;  /* 0x0001182a01007387 */ /* 0x0003e60000100a00 */
[----:B0-----:R-:W3:Y:S01]  /*480b0*/  LDL.LU.64 R40, [R1+0x3370] ;  /* 0x0033700001287983 */ /* 0x001ee20000300a00 */
[----:B-1----:R-:W-:Y:S02]  /*480c0*/  IMAD.MOV.U32 R43, RZ, RZ, R24 ;  /* 0x000000ffff2b7224 */ /* 0x002fe400078e0018 */
[----:B------:R-:W-:Y:S02]  /*480d0*/  IMAD.MOV.U32 R42, RZ, RZ, R25 ;  /* 0x000000ffff2a7224 */ /* 0x000fe400078e0019 */
[----:B------:R-:W3:Y:S01]  /*480e0*/  LDL.LU R24, [R1+0x4c0] ;  /* 0x0004c00001187983 */ /* 0x000ee20000300800 */
[----:B------:R-:W3:Y:S01]  /*480f0*/  LDL.LU R25, [R1+0x4c4] ;  /* 0x0004c40001197983 */ /* 0x000ee20000300800 */
[----:B------:R-:W3:Y:S02]  /*48100*/  LDL.LU R26, [R1+0x4c8] ;  /* 0x0004c800011a7983 */ /* 0x000ee40000300800 */
[----:B------:R-:W3:Y:S02]  /*48110*/  LDL.LU R27, [R1+0x4cc] ;  /* 0x0004cc00011b7983 */ /* 0x000ee40000300800 */
[----:B------:R0:W-:Y:S01]  /*48120*/  STL.64 [R1+0x100], R52 ;  /* 0x0001003401007387 */ /* 0x0001e20000100a00 */
[----:B------:R1:W-:Y:S01]  /*48130*/  STL.64 [R1+0x108], R54 ;  /* 0x0001083601007387 */ /* 0x0003e20000100a00 */
[----:B------:R-:W-:-:S03]  /*48140*/  IMAD.MOV.U32 R51, RZ, RZ, R0 ;  /* 0x000000ffff337224 */ /* 0x000fc600078e0000 */
[----:B0-----:R-:W4:Y:S01]  /*48150*/  LDL.LU.64 R52, [R1+0x3368] ;  /* 0x0033680001347983 */ /* 0x001f220000300a00 */
[----:B-1----:R-:W4:Y:S02]  /*48160*/  LDL.LU R54, [R1+0x468] ;  /* 0x0004680001367983 */ /* 0x002f240000300800 */
[----:B------:R-:W4:Y:S02]  /*48170*/  LDL.LU R55, [R1+0x46c] ;  /* 0x00046c0001377983 */ /* 0x000f240000300800 */
[----:B------:R-:W4:Y:S01]  /*48180*/  LDL.LU R48, [R1+0x450] ;  /* 0x0004500001307983 */ /* 0x000f220000300800 */
[----:B------:R-:W4:Y:S01]  /*48190*/  LDL.LU R49, [R1+0x454] ;  /* 0x0004540001317983 */ /* 0x000f220000300800 */
[----:B------:R-:W4:Y:S02]  /*481a0*/  LDL.LU R50, [R1+0x458] ;  /* 0x0004580001327983 */ /* 0x000f240000300800 */
[----:B------:R-:W4:Y:S01]  /*481b0*/  LDL.LU R0, [R1+0x3360] ;  /* 0x0033600001007983 */ /* 0x000f220000300800 */
[C---:B--2---:R-:W-:Y:S08]  /*481c0*/  HMMA.16816.F32 R12, R4.reuse, R36, R12 ;  /* 0x00000024040c723c */ /* 0x044ff0000000180c */
[----:B------:R-:W-:Y:S11]  /*481d0*/  HMMA.16816.F32 R44, R4, R8, R44 ;  /* 0x00000008042c723c */ /* 0x000ff6000000182c */
[----:B------:R-:W-:Y:S04]  /*481e0*/  @!UPT UIADD3 URZ, URZ, URZ, URZ ;  /* 0x0000003f3f3ff290 */ /* 0x000fe8000fffe03f */
[----:B------:R0:W-:Y:S01]  /*481f0*/  STL.64 [R1+0xf0], R12 ;  /* 0x0000f00c01007387 */ /* 0x0001e20000100a00 */
[----:B------:R-:W-:Y:S02]  /*48200*/  STL.64 [R1+0xf8], R14 ;  /* 0x0000f80e01007387 */ /* 0x000fe40000100a00 */
[----:B------:R-:W2:Y:S02]  /*48210*/  LDL.LU.64 R38, [R1+0x3358] ;  /* 0x0033580001267983 */ /* 0x000ea40000300a00 */
[----:B0-----:R-:W-:Y:S02]  /*48220*/  IMAD.MOV.U32 R13, RZ, RZ, R36 ;  /* 0x000000ffff0d7224 */ /* 0x001fe400078e0024 */
[----:B------:R-:W-:Y:S02]  /*48230*/  IMAD.MOV.U32 R12, RZ, RZ, R37 ;  /* 0x000000ffff0c7224 */ /* 0x000fe400078e0025 */
[----:B------:R-:W2:Y:S01]  /*48240*/  LDL.LU.64 R36, [R1+0x3350] ;  /* 0x0033500001247983 */ /* 0x000ea20000300a00 */
[----:B------:R0:W-:Y:S02]  /*48250*/  STL.64 [R1+0xe0], R44 ;  /* 0x0000e02c01007387 */ /* 0x0001e40000100a00 */
[----:B------:R4:W-:Y:S01]  /*48260*/  STL.64 [R1+0xe8], R46 ;  /* 0x0000e82e01007387 */ /* 0x0009e20000100a00 */
[----:B0-----:R-:W4:Y:S01]  /*48270*/  LDL.LU.64 R44, [R1+0x3348] ;  /* 0x00334800012c7983 */ /* 0x001f220000300a00 */
[----:B------:R-:W-:-:S02]  /*48280*/  IMAD.MOV.U32 R15, RZ, RZ, R8 ;  /* 0x000000ffff0f7224 */ /* 0x000fc400078e0008 */
[----:B------:R-:W-:Y:S02]  /*48290*/  IMAD.MOV.U32 R14, RZ, RZ, R9 ;  /* 0x000000ffff0e7224 */ /* 0x000fe400078e0009 */
[----:B------:R-:W4:Y:S01]  /*482a0*/  LDL.LU.64 R10, [R1+0x3340] ;  /* 0x00334000010a7983 */ /* 0x000f220000300a00 */
[----:B------:R-:W4:Y:S01]  /*482b0*/  LDL.LU.64 R8, [R1+0x3338] ;  /* 0x0033380001087983 */ /* 0x000f220000300a00 */
[----:B---3--:R-:W-:Y:S02]  /*482c0*/  IMAD.MOV.U32 R3, RZ, RZ, R32 ;  /* 0x000000ffff037224 */ /* 0x008fe400078e0020 */
[----:B------:R-:W-:Y:S01]  /*482d0*/  IMAD.MOV.U32 R2, RZ, RZ, R33 ;  /* 0x000000ffff027224 */ /* 0x000fe200078e0021 */
[C---:B--2---:R-:W-:Y:S08]  /*482e0*/  HMMA.16816.F32 R36, R4.reuse, R32, R36 ;  /* 0x000000200424723c */ /* 0x044ff00000001824 */
[C---:B----4-:R-:W-:Y:S11]  /*482f0*/  HMMA.16816.F32 R44, R4.reuse, R44, R28 ;  /* 0x0000002c042c723c */ /* 0x050ff6000000181c */
[----:B------:R-:W-:Y:S04]  /*48300*/  @!UPT UIADD3 URZ, URZ, URZ, URZ ;  /* 0x0000003f3f3ff290 */ /* 0x000fe8000fffe03f */
[----:B------:R-:W-:Y:S01]  /*48310*/  STL.64 [R1+0x50], R36 ;  /* 0x0000502401007387 */ /* 0x000fe20000100a00 */
[----:B------:R0:W-:Y:S03]  /*48320*/  STL.64 [R1+0x58], R38 ;  /* 0x0000582601007387 */ /* 0x0001e60000100a00 */
[----:B0-----:R-:W2:Y:S01]  /*48330*/  LDL.LU.64 R38, [R1+0x3330] ;  /* 0x0033300001267983 */ /* 0x001ea20000300a00 */
[----:B------:R-:W3:Y:S02]  /*48340*/  LDL.LU.64 R36, [R1+0x3328] ;  /* 0x0033280001247983 */ /* 0x000ee40000300a00 */
[----:B------:R-:W4:Y:S02]  /*48350*/  LDL.LU.64 R34, [R1+0x3320] ;  /* 0x0033200001227983 */ /* 0x000f240000300a00 */
[----:B------:R-:W2:Y:S01]  /*48360*/  LDL.LU.64 R32, [R1+0x3318] ;  /* 0x0033180001207983 */ /* 0x000ea20000300a00 */
[----:B------:R-:W2:Y:S01]  /*48370*/  LDL.LU.64 R30, [R1+0x3310] ;  /* 0x00331000011e7983 */ /* 0x000ea20000300a00 */
[----:B------:R-:W2:Y:S02]  /*48380*/  LDL.LU.64 R28, [R1+0x3308] ;  /* 0x00330800011c7983 */ /* 0x000ea40000300a00 */
[----:B------:R-:W-:Y:S02]  /*48390*/  STL.64 [R1+0x40], R44 ;  /* 0x0000402c01007387 */ /* 0x000fe40000100a00 */
[----:B------:R0:W-:Y:S02]  /*483a0*/  STL.64 [R1+0x48], R46 ;  /* 0x0000482e01007387 */ /* 0x0001e40000100a00 */
[----:B0-----:R-:W2:Y:S01]  /*483b0*/  LDL.LU.64 R46, [R1+0x3300] ;  /* 0x00330000012e7983 */ /* 0x001ea20000300a00 */
[----:B------:R-:W2:Y:S02]  /*483c0*/  LDL.LU.64 R44, [R1+0x32f8] ;  /* 0x0032f800012c7983 */ /* 0x000ea40000300a00 */
[----:B--2---:R-:W-:Y:S01]  /*483d0*/  HMMA.16816.F32 R4, R4, R44, R8 ;  /* 0x0000002c0404723c */ /* 0x004fe20000001808 */
[----:B------:R-:W2:Y:S01]  /*483e0*/  LDL.LU.64 R10, [R1+0x32f0] ;  /* 0x0032f000010a7983 */ /* 0x000ea20000300a00 */
[----:B------:R-:W2:Y:S11]  /*483f0*/  LDL.LU.64 R8, [R1+0x32e8] ;  /* 0x0032e80001087983 */ /* 0x000eb60000300a00 */
[----:B------:R-:W-:Y:S10]  /*48400*/  @!UPT UIADD3 URZ, URZ, URZ, URZ ;  /* 0x0000003f3f3ff290 */ /* 0x000ff4000fffe03f */
[----:B------:R0:W-:Y:S01]  /*48410*/  STL.64 [R1+0x30], R4 ;  /* 0x0000300401007387 */ /* 0x0001e20000100a00 */
[----:B------:R1:W-:Y:S03]  /*48420*/  STL.64 [R1+0x38], R6 ;  /* 0x0000380601007387 */ /* 0x0003e60000100a00 */
[----:B0-----:R-:W3:Y:S01]  /*48430*/  LDL.LU R4, [R1+0x480] ;  /* 0x0004800001047983 */ /* 0x001ee20000300800 */
[----:B------:R-:W3:Y:S02]  /*48440*/  LDL.LU R5, [R1+0x484] ;  /* 0x0004840001057983 */ /* 0x000ee40000300800 */
[----:B-1----:R-:W3:Y:S02]  /*48450*/  LDL.LU R6, [R1+0x488] ;  /* 0x0004880001067983 */ /* 0x002ee40000300800 */
[----:B------:R-:W3:Y:S01]  /*48460*/  LDL.LU R7, [R1+0x48c] ;  /* 0x00048c0001077983 */ /* 0x000ee20000300800 */
[----:B------:R-:W-:Y:S01]  /*48470*/  STL.64 [R1+0x3230], R46 ;  /* 0x0032302e01007387 */ /* 0x000fe20000100a00 */
[----:B------:R0:W-:Y:S03]  /*48480*/  STL.64 [R1+0x3228], R44 ;  /* 0x0032282c01007387 */ /* 0x0001e60000100a00 */
[----:B0-----:R-:W3:Y:S01]  /*48490*/  LDL.LU R44, [R1+0x4a0] ;  /* 0x0004a000012c7983 */ /* 0x001ee20000300800 */
        /* <DEDUP_REMOVED lines=8> */
[----:B------:R-:W2:Y:S02]  /*48520*/  LDL.LU.64 R24, [R1+0x32d8] ;  /* 0x0032d80001187983 */ /* 0x000ea40000300a00 */
[----:B------:R-:W-:Y:S01]  /*48530*/  IMAD.MOV.U32 R47, RZ, RZ, R0 ;  /* 0x000000ffff2f7224 */ /* 0x000fe200078e0000 */
[C---:B------:R-:W-:Y:S08]  /*48540*/  HMMA.16816.F32 R56, R8.reuse, R28, R56 ;  /* 0x0000001c0838723c */ /* 0x040ff00000001838 */
[C---:B---3--:R-:W-:Y:S11]  /*48550*/  HMMA.16816.F32 R44, R8.reuse, R20, R44 ;  /* 0x00000014082c723c */ /* 0x048ff6000000182c */
[----:B------:R-:W-:Y:S11]  /*48560*/  @!UPT UIADD3 URZ, URZ, URZ, URZ ;  /* 0x0000003f3f3ff290 */ /* 0x000ff6000fffe03f */
[----:B------:R-:W-:Y:S01]  /*48570*/  @!UPT UIADD3 URZ, URZ, URZ, URZ ;  /* 0x0000003f3f3ff290 */ /* 0x000fe2000fffe03f */
[----:B------:R-:W-:Y:S01]  /*48580*/  STL.64 [R1+0x10], R44 ;  /* 0x0000102c01007387 */ /* 0x000fe20000100a00 */
[----:B------:R-:W-:Y:S01]  /*48590*/  STL [R1+0x18], R46 ;  /* 0x0000182e01007387 */ /* 0x000fe20000100800 */
[C---:B--2---:R-:W-:Y:S02]  /*485a0*/  HMMA.16816.F32 R4, R8.reuse, R24, R4 ;  /* 0x000000180804723c */ /* 0x044fe40000001804 */
[----:B------:R-:W-:Y:S11]  /*485b0*/  STL.64 [R1+0x3238], R26 ;  /* 0x0032381a01007387 */ /* 0x000ff60000100a00 */
[----:B------:R-:W-:Y:S10]  /*485c0*/  @!UPT UIADD3 URZ, URZ, URZ, URZ ;  /* 0x0000003f3f3ff290 */ /* 0x000ff4000fffe03f */
[----:B------:R-:W-:Y:S01]  /*485d0*/  STL.64 [R1], R4 ;  /* 0x0000000401007387 */ /* 0x000fe20000100a00 */
[----:B------:R-:W-:Y:S02]  /*485e0*/  STL.64 [R1+0x8], R6 ;  /* 0x0000080601007387 */ /* 0x000fe40000100a00 */
[----:B------:R-:W-:Y:S02]  /*485f0*/  STL.64 [R1+0x31d0], R30 ;  /* 0x0031d01e01007387 */ /* 0x000fe40000100a00 */
[----:B------:R-:W-:Y:S01]  /*48600*/  STL.64 [R1+0x2fa0], R58 ;  /* 0x002fa03a01007387 */ /* 0x000fe20000100a00 */
[----:B------:R0:W-:Y:S04]  /*48610*/  STL.64 [R1+0x2f98], R56 ;  /* 0x002f983801007387 */ /* 0x0001e80000100a00 */
[----:B0-----:R-:W2:Y:S01]  /*48620*/  LDL.LU.64 R56, [R1+0xc0] ;  /* 0x0000c00001387983 */ /* 0x001ea20000300a00 */
[----:B------:R-:W3:Y:S01]  /*48630*/  LDL.64 R58, [R1+0xc8] ;  /* 0x0000c800013a7983 */ /* 0x000ee20000100a00 */
[----:B------:R-:W-:Y:S01]  /*48640*/  HMMA.16816.F32 R52, R8, R32, R52 ;  /* 0x000000200834723c */ /* 0x000fe20000001834 */
[----:B------:R-:W-:-:S02]  /*48650*/  IMAD.MOV.U32 R28, RZ, RZ, R15 ;  /* 0x000000ffff1c7224 */ /* 0x000fc400078e000f */
[----:B------:R-:W-:Y:S01]  /*48660*/  IMAD.MOV.U32 R29, RZ, RZ, R14 ;  /* 0x000000ffff1d7224 */ /* 0x000fe200078e000e */
[----:B---3--:R-:W-:Y:S01]  /*48670*/  STL.64 [R1+0x3290], R58 ;  /* 0x0032903a01007387 */ /* 0x008fe20000100a00 */
[----:B--2---:R-:W-:Y:S02]  /*48680*/  STL.64 [R1+0x3288], R56 ;  /* 0x0032883801007387 */ /* 0x004fe40000100a00 */
[----:B----4-:R-:W-:Y:S11]  /*48690*/  STL.64 [R1+0x3240], R34 ;  /* 0x0032402201007387 */ /* 0x010ff60000100a00 */
[----:B------:R-:W-:Y:S05]  /*486a0*/  @!UPT UIADD3 URZ, URZ, URZ, URZ ;  /* 0x0000003f3f3ff290 */ /* 0x000fea000fffe03f */
[----:B------:R-:W-:Y:S01]  /*486b0*/  STL.64 [R1+0x2fb0], R54 ;  /* 0x002fb03601007387 */ /* 0x000fe20000100a00 */
[----:B------:R0:W-:Y:S01]  /*486c0*/  STL.64 [R1+0x2fa8], R52 ;  /* 0x002fa83401007387 */ /* 0x0001e20000100a00 */
[----:B------:R1:W-:Y:S02]  /*486d0*/  STL.64 [R1+0x3248], R38 ;  /* 0x0032482601007387 */ /* 0x0003e40000100a00 */
[----:B0-----:R-:W-:Y:S02]  /*486e0*/  IMAD.MOV.U32 R52, RZ, RZ, R3 ;  /* 0x000000ffff347224 */ /* 0x001fe400078e0003 */
[----:B------:R-:W-:Y:S01]  /*486f0*/  IMAD.MOV.U32 R53, RZ, RZ, R2 ;  /* 0x000000ffff357224 */ /* 0x000fe200078e0002 */
[----:B------:R-:W2:Y:S01]  /*48700*/  LDL.LU R3, [R1+0x32d4] ;  /* 0x0032d40001037983 */ /* 0x000ea20000300800 */
[----:B------:R-:W3:Y:S03]  /*48710*/  LDL.LU R2, [R1+0x32d0] ;  /* 0x0032d00001027983 */ /* 0x000ee60000300800 */
[----:B------:R-:W-:Y:S01]  /*48720*/  STL.64 [R1+0x3250], R52 ;  /* 0x0032503401007387 */ /* 0x000fe20000100a00 */
[----:B------:R-:W-:Y:S02]  /*48730*/  STL.64 [R1+0x3258], R28 ;  /* 0x0032581c01007387 */ /* 0x000fe40000100a00 */
[----:B------:R-:W4:Y:S02]  /*48740*/  LDL.LU R24, [R1+0x3e0] ;  /* 0x0003e00001187983 */ /* 0x000f240000300800 */
[----:B------:R-:W4:Y:S01]  /*48750*/  LDL.LU R25, [R1+0x3e4] ;  /* 0x0003e40001197983 */ /* 0x000f220000300800 */
[----:B------:R-:W2:Y:S01]  /*48760*/  LDL.LU R26, [R1+0x3e8] ;  /* 0x0003e800011a7983 */ /* 0x000ea20000300800 */
[----:B------:R-:W2:Y:S02]  /*48770*/  LDL.LU R27, [R1+0x3ec] ;  /* 0x0003ec00011b7983 */ /* 0x000ea40000300800 */
[----:B------:R-:W-:-:S02]  /*48780*/  IMAD.MOV.U32 R32, RZ, RZ, R13 ;  /* 0x000000ffff207224 */ /* 0x000fc400078e000d */
[----:B------:R-:W-:Y:S01]  /*48790*/  IMAD.MOV.U32 R33, RZ, RZ, R12 ;  /* 0x000000ffff217224 */ /* 0x000fe200078e000c */
[----:B------:R-:W-:Y:S01]  /*487a0*/  HMMA.16816.F32 R48, R8, R36, R48 ;  /* 0x000000240830723c */ /* 0x000fe20000001830 */
[----:B--2---:R-:W-:Y:S01]  /*487b0*/  STL.64 [R1+0x3268], R26 ;  /* 0x0032681a01007387 */ /* 0x004fe20000100a00 */
[----:B----4-:R-:W-:Y:S02]  /*487c0*/  STL.64 [R1+0x3260], R24 ;  /* 0x0032601801007387 */ /* 0x010fe40000100a00 */
[----:B------:R-:W-:Y:S02]  /*487d0*/  STL.64 [R1+0x3270], R32 ;  /* 0x0032702001007387 */ /* 0x000fe40000100a00 */
[----:B------:R-:W2:Y:S01]  /*487e0*/  LDL.LU R36, [R1+0x3f0] ;  /* 0x0003f00001247983 */ /* 0x000ea20000300800 */
[----:B------:R-:W2:Y:S01]  /*487f0*/  LDL.LU R37, [R1+0x3f4] ;  /* 0x0003f40001257983 */ /* 0x000ea20000300800 */
[----:B-1----:R-:W4:Y:S02]  /*48800*/  LDL.LU R38, [R1+0x3f8] ;  /* 0x0003f80001267983 */ /* 0x002f240000300800 */
[----:B------:R-:W4:Y:S02]  /*48810*/  LDL.LU R39, [R1+0x3fc] ;  /* 0x0003fc0001277983 */ /* 0x000f240000300800 */
[----:B----4-:R-:W-:Y:S01]  /*48820*/  STL.64 [R1+0x32a0], R38 ;  /* 0x0032a02601007387 */ /* 0x010fe20000100a00 */
[----:B--2---:R-:W-:Y:S02]  /*48830*/  STL.64 [R1+0x3298], R36 ;  /* 0x0032982401007387 */ /* 0x004fe40000100a00 */
[----:B------:R-:W2:Y:S02]  /*48840*/  LDL.LU R12, [R1+0x430] ;  /* 0x00043000010c7983 */ /* 0x000ea40000300800 */
[----:B------:R-:W2:Y:S01]  /*48850*/  LDL.LU R13, [R1+0x434] ;  /* 0x00043400010d7983 */ /* 0x000ea20000300800 */
[----:B------:R-:W4:Y:S01]  /*48860*/  LDL.LU R14, [R1+0x438] ;  /* 0x00043800010e7983 */ /* 0x000f220000300800 */
[----:B------:R-:W4:Y:S02]  /*48870*/  LDL.LU R15, [R1+0x43c] ;  /* 0x00043c00010f7983 */ /* 0x000f240000300800 */
[----:B------:R-:W-:-:S02]  /*48880*/  IMAD.MOV.U32 R56, RZ, RZ, R19 ;  /* 0x000000ffff387224 */ /* 0x000fc400078e0013 */
[----:B------:R-:W-:Y:S01]  /*48890*/  IMAD.MOV.U32 R57, RZ, RZ, R22 ;  /* 0x000000ffff397224 */ /* 0x000fe200078e0016 */
[----:B----4-:R-:W-:Y:S01]  /*488a0*/  STL.64 [R1+0x32b0], R14 ;  /* 0x0032b00e01007387 */ /* 0x010fe20000100a00 */
[----:B--2---:R0:W-:Y:S03]  /*488b0*/  STL.64 [R1+0x32a8], R12 ;  /* 0x0032a80c01007387 */ /* 0x0041e60000100a00 */
[----:B0-----:R-:W2:Y:S01]  /*488c0*/  LDL.LU R12, [R1+0x410] ;  /* 0x00041000010c7983 */ /* 0x001ea20000300800 */
[----:B------:R-:W2:Y:S02]  /*488d0*/  LDL.LU R13, [R1+0x414] ;  /* 0x00041400010d7983 */ /* 0x000ea40000300800 */
[----:B------:R-:W2:Y:S02]  /*488e0*/  LDL.LU R14, [R1+0x418] ;  /* 0x00041800010e7983 */ /* 0x000ea40000300800 */
[----:B------:R-:W2:Y:S01]  /*488f0*/  LDL.LU R15, [R1+0x41c] ;  /* 0x00041c00010f7983 */ /* 0x000ea20000300800 */
[----:B------:R-:W4:Y:S01]  /*48900*/  LDL.LU R19, [R1+0x32cc] ;  /* 0x0032cc0001137983 */ /* 0x000f220000300800 */
[----:B------:R-:W3:Y:S02]  /*48910*/  LDL.LU R22, [R1+0x32c8] ;  /* 0x0032c80001167983 */ /* 0x000ee40000300800 */
[----:B------:R-:W3:Y:S02]  /*48920*/  LDL.LU R36, [R1+0x440] ;  /* 0x0004400001247983 */ /* 0x000ee40000300800 */
[----:B------:R-:W3:Y:S01]  /*48930*/  LDL.LU R37, [R1+0x444] ;  /* 0x0004440001257983 */ /* 0x000ee20000300800 */
[----:B------:R-:W3:Y:S01]  /*48940*/  LDL.LU R38, [R1+0x448] ;  /* 0x0004480001267983 */ /* 0x000ee20000300800 */
[----:B------:R-:W3:Y:S02]  /*48950*/  LDL.LU R39, [R1+0x44c] ;  /* 0x00044c0001277983 */ /* 0x000ee40000300800 */
[----:B------:R-:W-:-:S02]  /*48960*/  IMAD.MOV.U32 R52, RZ, RZ, R23 ;  /* 0x000000ffff347224 */ /* 0x000fc400078e0017 */
[----:B------:R-:W-:Y:S01]  /*48970*/  IMAD.MOV.U32 R53, RZ, RZ, R18 ;  /* 0x000000ffff357224 */ /* 0x000fe200078e0012 */
[----:B------:R-:W4:Y:S01]  /*48980*/  LDL.LU R23, [R1+0x32c4] ;  /* 0x0032c40001177983 */ /* 0x000f220000300800 */
[----:B------:R-:W4:Y:S02]  /*48990*/  LDL.LU R18, [R1+0x32c0] ;  /* 0x0032c00001127983 */ /* 0x000f240000300800 */
[----:B------:R-:W-:Y:S02]  /*489a0*/  IMAD.MOV.U32 R24, RZ, RZ, R43 ;  /* 0x000000ffff187224 */ /* 0x000fe400078e002b */
[----:B------:R-:W-:Y:S01]  /*489b0*/  IMAD.MOV.U32 R25, RZ, RZ, R42 ;  /* 0x000000ffff197224 */ /* 0x000fe200078e002a */
        /* <DEDUP_REMOVED lines=11> */
[----:B------:R-:W4:Y:S02]  /*48a70*/  LDL.LU R45, [R1+0x3d4] ;  /* 0x0003d400012d7983 */ /* 0x000f240000300800 */
[----:B------:R-:W-:Y:S01]  /*48a80*/  IMAD.MOV.U32 R0, RZ, RZ, R47 ;  /* 0x000000ffff007224 */ /* 0x000fe200078e002f */
[----:B------:R-:W4:Y:S01]  /*48a90*/  LDL.LU R46, [R1+0x3d8] ;  /* 0x0003d800012e7983 */ /* 0x000f220000300800 */
[----:B------:R-:W4:Y:S02]  /*48aa0*/  LDL.LU R47, [R1+0x3dc] ;  /* 0x0003dc00012f7983 */ /* 0x000f240000300800 */
[----:B------:R-:W4:Y:S02]  /*48ab0*/  LDL.LU R4, [R1+0x3c0] ;  /* 0x0003c00001047983 */ /* 0x000f240000300800 */
[----:B------:R-:W4:Y:S01]  /*48ac0*/  LDL.LU R5, [R1+0x3c4] ;  /* 0x0003c40001057983 */ /* 0x000f220000300800 */
[----:B------:R-:W4:Y:S01]  /*48ad0*/  LDL.LU R6, [R1+0x3c8] ;  /* 0x0003c80001067983 */ /* 0x000f220000300800 */
[----:B------:R-:W4:Y:S02]  /*48ae0*/  LDL.LU R7, [R1+0x3cc] ;  /* 0x0003cc0001077983 */ /* 0x000f240000300800 */
[----:B------:R-:W-:Y:S02]  /*48af0*/  STL.64 [R1+0x2fc0], R50 ;  /* 0x002fc03201007387 */ /* 0x000fe40000100a00 */
[----:B------:R0:W-:Y:S02]  /*48b00*/  STL.64 [R1+0x2fb8], R48 ;  /* 0x002fb83001007387 */ /* 0x0001e40000100a00 */
[----:B0-----:R-:W4:Y:S01]  /*48b10*/  LDL.LU.64 R48, [R1+0x60] ;  /* 0x0000600001307983 */ /* 0x001f220000300a00 */
[----:B------:R-:W4:Y:S01]  /*48b20*/  LDL.LU.64 R50, [R1+0x68] ;  /* 0x0000680001327983 */ /* 0x000f220000300a00 */
[C---:B--2---:R-:W-:Y:S08]  /*48b30*/  HMMA.16816.F32 R12, R8.reuse, R40, R12 ;  /* 0x00000028080c723c */ /* 0x044ff0000000180c */
[C---:B---3--:R-:W-:Y:S11]  /*48b40*/  HMMA.16816.F32 R56, R8.reuse, R56, R36 ;  /* 0x000000380838723c */ /* 0x048ff60000001824 */
[----:B------:R-:W-:Y:S05]  /*48b50*/  @!UPT UIADD3 URZ, URZ, URZ, URZ ;  /* 0x0000003f3f3ff290 */ /* 0x000fea000fffe03f */
[----:B------:R-:W-:Y:S02]  /*48b60*/  IMAD.MOV.U32 R17, RZ, RZ, R14 ;  /* 0x000000ffff117224 */ /* 0x000fe400078e000e */
[----:B------:R-:W-:Y:S02]  /*48b70*/  IMAD.MOV.U32 R16, RZ, RZ, R15 ;  /* 0x000000ffff107224 */ /* 0x000fe400078e000f */
[----:B------:R-:W-:Y:S02]  /*48b80*/  IMAD.MOV.U32 R21, RZ, RZ, R12 ;  /* 0x000000ffff157224 */ /* 0x000fe400078e000c */
[----:B------:R-:W-:Y:S01]  /*48b90*/  IMAD.MOV.U32 R20, RZ, RZ, R13 ;  /* 0x000000ffff147224 */ /* 0x000fe200078e000d */
[----:B------:R-:W2:Y:S01]  /*48ba0*/  LDL.LU.64 R14, [R1+0x32b0] ;  /* 0x0032b000010e7983 */ /* 0x000ea20000300a00 */
[----:B------:R-:W2:Y:S02]  /*48bb0*/  LDL.LU.64 R12, [R1+0x32a8] ;  /* 0x0032a800010c7983 */ /* 0x000ea40000300a00 */
[----:B------:R-:W3:Y:S02]  /*48bc0*/  LDL R41, [R1+0x908] ;  /* 0x0009080001297983 */ /* 0x000ee40000100800 */
[----:B------:R-:W2:Y:S01]  /*48bd0*/  LDL.LU.64 R38, [R1+0x32a0] ;  /* 0x0032a00001267983 */ /* 0x000ea20000300a00 */
[----:B------:R-:W2:Y:S01]  /*48be0*/  LDL.LU.64 R36, [R1+0x3298] ;  /* 0x0032980001247983 */ /* 0x000ea20000300a00 */
[----:B------:R-:W-:Y:S02]  /*48bf0*/  STL.64 [R1+0x440], R56 ;  /* 0x0004403801007387 */ /* 0x000fe40000100a00 */
[----:B------:R0:W-:Y:S02]  /*48c00*/  STL.64 [R1+0x448], R58 ;  /* 0x0004483a01007387 */ /* 0x0001e40000100a00 */
[----:B0-----:R-:W2:Y:S01]  /*48c10*/  LDL.LU.64 R58, [R1+0x3290] ;  /* 0x00329000013a7983 */ /* 0x001ea20000300a00 */
[----:B------:R-:W2:Y:S01]  /*48c20*/  LDL.LU.64 R56, [R1+0x3288] ;  /* 0x0032880001387983 */ /* 0x000ea20000300a00 */
[C---:B----4-:R-:W-:Y:S08]  /*48c30*/  HMMA.16816.F32 R24, R8.reuse, R24, R32 ;  /* 0x000000180818723c */ /* 0x050ff00000001820 */
[C---:B------:R-:W-:Y:S08]  /*48c40*/  HMMA.16816.F32 R52, R8.reuse, R52, R28 ;  /* 0x000000340834723c */ /* 0x040ff0000000181c */
[----:B--2---:R-:W-:Y:S07]  /*48c50*/  HMMA.16816.F32 R12, R8, R56, R12 ;  /* 0x00000038080c723c */ /* 0x004fee000000180c */
[----:B------:R-:W-:-:S02]  /*48c60*/  IMAD.MOV.U32 R56, RZ, RZ, R18 ;  /* 0x000000ffff387224 */ /* 0x000fc400078e0012 */
[----:B------:R-:W-:Y:S11]  /*48c70*/  IMAD.MOV.U32 R57, RZ, RZ, R23 ;  /* 0x000000ffff397224 */ /* 0x000ff600078e0017 */
[----:B------:R-:W-:Y:S03]  /*48c80*/  @!UPT UIADD3 URZ, URZ, URZ, URZ ;  /* 0x0000003f3f3ff290 */ /* 0x000fe6000fffe03f */
[----:B------:R0:W-:Y:S01]  /*48c90*/  STL.64 [R1+0x430], R12 ;  /* 0x0004300c01007387 */ /* 0x0001e20000100a00 */
[----:B------:R1:W-:Y:S03]  /*48ca0*/  STL.64 [R1+0x438], R14 ;  /* 0x0004380e01007387 */ /* 0x0003e60000100a00 */
[----:B0-----:R-:W2:Y:S01]  /*48cb0*/  LDL.LU R12, [R1+0x240] ;  /* 0x00024000010c7983 */ /* 0x001ea20000300800 */
[----:B------:R-:W2:Y:S02]  /*48cc0*/  LDL.LU R13, [R1+0x244] ;  /* 0x00024400010d7983 */ /* 0x000ea40000300800 */
[----:B-1----:R-:W2:Y:S02]  /*48cd0*/  LDL.LU R14, [R1+0x248] ;  /* 0x00024800010e7983 */ /* 0x002ea40000300800 */
[----:B------:R-:W2:Y:S01]  /*48ce0*/  LDL.LU R15, [R1+0x24c] ;  /* 0x00024c00010f7983 */ /* 0x000ea20000300800 */
[----:B------:R0:W-:Y:S01]  /*48cf0*/  STL.64 [R1+0x31c8], R58 ;  /* 0x0031c83a01007387 */ /* 0x0001e20000100a00 */
[----:B------:R-:W4:Y:S02]  /*48d00*/  LDL.LU R18, [R1+0x3284] ;  /* 0x0032840001127983 */ /* 0x000f240000300800 */
[----:B------:R-:W2:Y:S02]  /*48d10*/  LDL.LU R23, [R1+0x3280] ;  /* 0x0032800001177983 */ /* 0x000ea40000300800 */
[----:B0-----:R-:W-:-:S02]  /*48d20*/  IMAD.MOV.U32 R58, RZ, RZ, R22 ;  /* 0x000000ffff3a7224 */ /* 0x001fc400078e0016 */
[----:B------:R-:W-:Y:S01]  /*48d30*/  IMAD.MOV.U32 R59, RZ, RZ, R19 ;  /* 0x000000ffff3b7224 */ /* 0x000fe200078e0013 */
[----:B------:R-:W2:Y:S01]  /*48d40*/  LDL.LU R22, [R1+0x327c] ;  /* 0x00327c0001167983 */ /* 0x000ea20000300800 */
[----:B------:R-:W2:Y:S02]  /*48d50*/  LDL.LU R19, [R1+0x3278] ;  /* 0x0032780001137983 */ /* 0x000ea40000300800 */
[----:B------:R-:W2:Y:S02]  /*48d60*/  LDL.LU.64 R32, [R1+0x3270] ;  /* 0x0032700001207983 */ /* 0x000ea40000300a00 */
[----:B------:R-:W-:Y:S01]  /*48d70*/  STL.64 [R1+0x4e0], R24 ;  /* 0x0004e01801007387 */ /* 0x000fe20000100a00 */
[----:B------:R0:W-:Y:S04]  /*48d80*/  STL.64 [R1+0x4e8], R26 ;  /* 0x0004e81a01007387 */ /* 0x0001e80000100a00 */
[----:B0-----:R-:W3:Y:S01]  /*48d90*/  LDL.LU.64 R26, [R1+0x3268] ;  /* 0x00326800011a7983 */ /* 0x001ee20000300a00 */
[----:B------:R-:W3:Y:S02]  /*48da0*/  LDL.LU.64 R24, [R1+0x3260] ;  /* 0x0032600001187983 */ /* 0x000ee40000300a00 */
[----:B------:R-:W3:Y:S02]  /*48db0*/  LDL.LU.64 R28, [R1+0x3258] ;  /* 0x00325800011c7983 */ /* 0x000ee40000300a00 */
[----:B------:R0:W-:Y:S01]  /*48dc0*/  STL.64 [R1+0x400], R52 ;  /* 0x0004003401007387 */ /* 0x0001e20000100a00 */
[----:B------:R1:W-:Y:S04]  /*48dd0*/  STL.64 [R1+0x408], R54 ;  /* 0x0004083601007387 */ /* 0x0003e80000100a00 */
[----:B0-----:R-:W1:Y:S01]  /*48de0*/  LDL.LU.64 R52, [R1+0x3250] ;  /* 0x0032500001347983 */ /* 0x001e620000300a00 */
[C---:B--2---:R-:W-:Y:S03]  /*48df0*/  HMMA.16816.F32 R32, R8.reuse, R32, R36 ;  /* 0x000000200820723c */ /* 0x044fe60000001824 */
[----:B------:R-:W2:Y:S05]  /*48e00*/  LDL.LU.64 R38, [R1+0x3248] ;  /* 0x0032480001267983 */ /* 0x000eaa0000300a00 */
[C---:B---3--:R-:W-:Y:S11]  /*48e10*/  HMMA.16816.F32 R28, R8.reuse, R28, R24 ;  /* 0x0000001c081c723c */ /* 0x048ff60000001818 */
[----:B------:R-:W-:Y:S04]  /*48e20*/  @!UPT UIADD3 URZ, URZ, URZ, URZ ;  /* 0x0000003f3f3ff290 */ /* 0x000fe8000fffe03f */
[----:B------:R-:W-:Y:S01]  /*48e30*/  STL.64 [R1+0x3f0], R32 ;  /* 0x0003f02001007387 */ /* 0x000fe20000100a00 */
[----:B------:R0:W-:Y:S01]  /*48e40*/  STL.64 [R1+0x3f8], R34 ;  /* 0x0003f82201007387 */ /* 0x0001e20000100a00 */
[C---:B-1----:R-:W-:Y:S02]  /*48e50*/  HMMA.16816.F32 R52, R8.reuse, R52, R44 ;  /* 0x000000340834723c */ /* 0x042fe4000000182c */
[----:B0-----:R-:W3:Y:S01]  /*48e60*/  LDL.LU.64 R34, [R1+0x3240] ;  /* 0x0032400001227983 */ /* 0x001ee20000300a00 */
[----:B------:R-:W3:Y:S03]  /*48e70*/  LDL.LU.64 R26, [R1+0x3238] ;  /* 0x00323800011a7983 */ /* 0x000ee60000300a00 */
[----:B------:R0:W-:Y:S02]  /*48e80*/  STL.64 [R1+0x3e0], R28 ;  /* 0x0003e01c01007387 */ /* 0x0001e40000100a00 */
[----:B------:R1:W-:Y:S01]  /*48e90*/  STL.64 [R1+0x3e8], R30 ;  /* 0x0003e81e01007387 */ /* 0x0003e20000100a00 */
[----:B0-----:R-:W3:Y:S01]  /*48ea0*/  LDL.LU R28, [R1+0x230] ;  /* 0x00023000011c7983 */ /* 0x001ee20000300800 */
[----:B------:R-:W3:Y:S02]  /*48eb0*/  LDL.LU R29, [R1+0x234] ;  /* 0x00023400011d7983 */ /* 0x000ee40000300800 */
[----:B-1----:R-:W3:Y:S02]  /*48ec0*/  LDL.LU R30, [R1+0x238] ;  /* 0x00023800011e7983 */ /* 0x002ee40000300800 */
[----:B------:R-:W3:Y:S01]  /*48ed0*/  LDL.LU R31, [R1+0x23c] ;  /* 0x00023c00011f7983 */ /* 0x000ee20000300800 */
[----:B------:R-:W3:Y:S01]  /*48ee0*/  LDL.LU.64 R46, [R1+0x3230] ;  /* 0x00323000012e7983 */ /* 0x000ee20000300a00 */
[----:B------:R-:W3:Y:S01]  /*48ef0*/  LDL.LU.64 R44, [R1+0x3228] ;  /* 0x00322800012c7983 */ /* 0x000ee20000300a00 */
[----:B------:R-:W-:Y:S06]  /*48f00*/  HMMA.16816.F32 R4, R8, R48, R4 ;  /* 0x000000300804723c */ /* 0x000fec0000001804 */
        /* <DEDUP_REMOVED lines=9> */
[----:B------:R-:W3:Y:S02]  /*48fa0*/  LDL.LU R61, [R1+0x3218] ;  /* 0x00321800013d7983 */ /* 0x000ee40000300800 */
[----:B------:R-:W3:Y:S02]  /*48fb0*/  LDL R25, [R1+0x904] ;  /* 0x0009040001197983 */ /* 0x000ee40000100800 */
[----:B------:R2:W-:Y:S01]  /*48fc0*/  STL.64 [R1+0x3158], R50 ;  /* 0x0031583201007387 */ /* 0x0005e20000100a00 */
[----:B------:R-:W-:Y:S01]  /*48fd0*/  STL.64 [R1+0x3c0], R4 ;  /* 0x0003c00401007387 */ /* 0x000fe20000100a00 */
[----:B------:R-:W-:Y:S02]  /*48fe0*/  STL.64 [R1+0x3c8], R6 ;  /* 0x0003c80601007387 */ /* 0x000fe40000100a00 */
[----:B------:R-:W0:Y:S04]  /*48ff0*/  LDSM.16.MT88.4 R4, [R41+0x9800] ;  /* 0x009800002904783b */ /* 0x000e280000004200 */
[----:B------:R-:W-:-:S02]  /*49000*/  IMAD.MOV.U32 R48, RZ, RZ, R42 ;  /* 0x000000ffff307224 */ /* 0x000fc400078e002a */
[----:B------:R-:W-:Y:S01]  /*49010*/  IMAD.MOV.U32 R49, RZ, RZ, R43 ;  /* 0x000000ffff317224 */ /* 0x000fe200078e002b */
[----:B------:R-:W3:Y:S01]  /*49020*/  LDL.LU R42, [R1+0x3214] ;  /* 0x00321400012a7983 */ /* 0x000ee20000300800 */
[----:B------:R-:W3:Y:S02]  /*49030*/  LDL.LU R43, [R1+0x3210] ;  /* 0x00321000012b7983 */ /* 0x000ee40000300800 */
[----:B--2---:R-:W-:Y:S02]  /*49040*/  IMAD.MOV.U32 R50, RZ, RZ, R38 ;  /* 0x000000ffff327224 */ /* 0x004fe400078e0026 */
[----:B------:R-:W-:Y:S01]  /*49050*/  IMAD.MOV.U32 R51, RZ, RZ, R39 ;  /* 0x000000ffff337224 */ /* 0x000fe200078e0027 */
[----:B------:R-:W2:Y:S01]  /*49060*/  LDL.LU R38, [R1+0x320c] ;  /* 0x00320c0001267983 */ /* 0x000ea20000300800 */
[----:B------:R-:W2:Y:S02]  /*49070*/  LDL.LU R39, [R1+0x3208] ;  /* 0x0032080001277983 */ /* 0x000ea40000300800 */
[----:B0-----:R4:W-:Y:S02]  /*49080*/  STL.64 [R1+0x3168], R6 ;  /* 0x0031680601007387 */ /* 0x0019e40000100a00 */
[----:B------:R3:W-:Y:S02]  /*49090*/  STL.64 [R1+0x3160], R4 ;  /* 0x0031600401007387 */ /* 0x0007e40000100a00 */
[----:B----4-:R-:W-:-:S02]  /*490a0*/  IMAD.MOV.U32 R7, RZ, RZ, R18 ;  /* 0x000000ffff077224 */ /* 0x010fc400078e0012 */
[----:B---3--:R-:W-:Y:S02]  /*490b0*/  IMAD.MOV.U32 R4, RZ, RZ, R34 ;  /* 0x000000ffff047224 */ /* 0x008fe400078e0022 */
[----:B------:R-:W-:Y:S01]  /*490c0*/  IMAD.MOV.U32 R5, RZ, RZ, R35 ;  /* 0x000000ffff057224 */ /* 0x000fe200078e0023 */
[----:B------:R-:W3:Y:S01]  /*490d0*/  LDL.LU R34, [R1+0x3204] ;  /* 0x0032040001227983 */ /* 0x000ee20000300800 */
[----:B------:R-:W3:Y:S01]  /*490e0*/  LDL.LU R35, [R1+0x3200] ;  /* 0x0032000001237983 */ /* 0x000ee20000300800 */
[----:B------:R-:W-:Y:S01]  /*490f0*/  HMMA.16816.F32 R8, R8, R44, R12 ;  /* 0x0000002c0808723c */ /* 0x000fe2000000180c */
[----:B------:R-:W-:Y:S02]  /*49100*/  IMAD.MOV.U32 R6, RZ, RZ, R26 ;  /* 0x000000ffff067224 */ /* 0x000fe400078e001a */
[----:B------:R-:W4:Y:S01]  /*49110*/  LDL.LU R26, [R1+0x31fc] ;  /* 0x0031fc00011a7983 */ /* 0x000f220000300800 */
[----:B------:R-:W2:Y:S02]  /*49120*/  LDL.LU R18, [R1+0x31f8] ;  /* 0x0031f80001127983 */ /* 0x000ea40000300800 */
[----:B------:R-:W-:Y:S02]  /*49130*/  STL [R1+0x2f90], R41 ;  /* 0x002f902901007387 */ /* 0x000fe40000100800 */
[----:B------:R-:W2:Y:S01]  /*49140*/  LDL.LU.64 R14, [R1+0x31f0] ;  /* 0x0031f000010e7983 */ /* 0x000ea20000300a00 */
[----:B------:R-:W2:Y:S11]  /*49150*/  LDL.LU.64 R12, [R1+0x31e8] ;  /* 0x0031e800010c7983 */ /* 0x000eb60000300a00 */
[----:B------:R-:W-:Y:S03]  /*49160*/  @!UPT UIADD3 URZ, URZ, URZ, URZ ;  /* 0x0000003f3f3ff290 */ /* 0x000fe6000fffe03f */
[----:B------:R0:W-:Y:S01]  /*49170*/  STL.64 [R1+0x240], R8 ;  /* 0x0002400801007387 */ /* 0x0001e20000100a00 */
[----:B------:R1:W-:Y:S02]  /*49180*/  STL.64 [R1+0x248], R10 ;  /* 0x0002480a01007387 */ /* 0x0003e40000100a00 */
[----:B0-----:R-:W-:Y:S02]  /*49190*/  IMAD.MOV.U32 R8, RZ, RZ, R19 ;  /* 0x000000ffff087224 */ /* 0x001fe400078e0013 */
[----:B------:R-:W2:Y:S01]  /*491a0*/  LDL.LU R19, [R1+0x31e4] ;  /* 0x0031e40001137983 */ /* 0x000ea20000300800 */
[----:B------:R-:W-:Y:S02]  /*491b0*/  IMAD.MOV.U32 R9, RZ, RZ, R27 ;  /* 0x000000ffff097224 */ /* 0x000fe400078e001b */
[----:B------:R-:W4:Y:S02]  /*491c0*/  LDL.LU R27, [R1+0x31e0] ;  /* 0x0031e000011b7983 */ /* 0x000f240000300800 */
[----:B-1----:R-:W-:-:S02]  /*491d0*/  IMAD.MOV.U32 R10, RZ, RZ, R22 ;  /* 0x000000ffff0a7224 */ /* 0x002fc400078e0016 */
[----:B------:R-:W-:Y:S01]  /*491e0*/  IMAD.MOV.U32 R11, RZ, RZ, R23 ;  /* 0x000000ffff0b7224 */ /* 0x000fe200078e0017 */
[----:B------:R-:W3:Y:S01]  /*491f0*/  LDL.LU R22, [R1+0x31dc] ;  /* 0x0031dc0001167983 */ /* 0x000ee20000300800 */
[----:B------:R-:W3:Y:S02]  /*49200*/  LDL.LU R23, [R1+0x31d8] ;  /* 0x0031d80001177983 */ /* 0x000ee40000300800 */
[----:B------:R-:W-:Y:S01]  /*49210*/  STL.64 [R1+0x3170], R46 ;  /* 0x0031702e01007387 */ /* 0x000fe20000100a00 */
[C---:B--2---:R-:W-:Y:S11]  /*49220*/  HMMA.16816.F32 R28, R12.reuse, R18, R28 ;  /* 0x000000120c1c723c */ /* 0x044ff6000000181c */
        /* <DEDUP_REMOVED lines=8> */
[----:B------:R-:W-:Y:S01]  /*492b0*/  IMAD.MOV.U32 R47, RZ, RZ, R2 ;  /* 0x000000ffff2f7224 */ /* 0x000fe200078e0002 */
[----:B------:R-:W-:Y:S01]  /*492c0*/  STL.64 [R1+0x3180], R18 ;  /* 0x0031801201007387 */ /* 0x000fe20000100a00 */
[----:B------:R3:W-:Y:S01]  /*492d0*/  STL.64 [R1+0x3178], R16 ;  /* 0x0031781001007387 */ /* 0x0007e20000100a00 */
[C---:B----4-:R-:W-:Y:S08]  /*492e0*/  HMMA.16816.F32 R8, R12.reuse, R26, R8 ;  /* 0x0000001a0c08723c */ /* 0x050ff00000001808 */
[C---:B---3--:R-:W-:Y:S01]  /*492f0*/  HMMA.16816.F32 R16, R12.reuse, R22, R44 ;  /* 0x000000160c10723c */ /* 0x048fe2000000182c */
[----:B------:R-:W-:Y:S01]  /*49300*/  STL.64 [R1+0x3190], R22 ;  /* 0x0031901601007387 */ /* 0x000fe20000100a00 */
[----:B------:R-:W-:Y:S11]  /*49310*/  STL.64 [R1+0x3188], R20 ;  /* 0x0031881401007387 */ /* 0x000ff60000100a00 */
[----:B------:R-:W-:Y:S10]  /*49320*/  @!UPT UIADD3 URZ, URZ, URZ, URZ ;  /* 0x0000003f3f3ff290 */ /* 0x000ff4000fffe03f */
[----:B------:R-:W-:Y:S01]  /*49330*/  STL.64 [R1+0x220], R16 ;  /* 0x0002201001007387 */ /* 0x000fe20000100a00 */
[----:B------:R-:W-:Y:S02]  /*49340*/  STL.64 [R1+0x228], R18 ;  /* 0x0002281201007387 */ /* 0x000fe40000100a00 */
[----:B------:R-:W-:Y:S02]  /*49350*/  STL.64 [R1+0x3198], R26 ;  /* 0x0031981a01007387 */ /* 0x000fe40000100a00 */
[----:B------:R-:W-:Y:S01]  /*49360*/  STL.64 [R1+0x210], R8 ;  /* 0x0002100801007387 */ /* 0x000fe20000100a00 */
[----:B------:R0:W-:Y:S01]  /*49370*/  STL.64 [R1+0x218], R10 ;  /* 0x0002180a01007387 */ /* 0x0001e20000100a00 */
[----:B------:R-:W-:Y:S01]  /*49380*/  STL.64 [R1+0x31a0], R34 ;  /* 0x0031a02201007387 */ /* 0x000fe20000100a00 */
[C---:B0-----:R-:W-:Y:S08]  /*49390*/  HMMA.16816.F32 R8, R12.reuse, R34, R48 ;  /* 0x000000220c08723c */ /* 0x041ff00000001830 */
[C---:B--2---:R-:W-:Y:S11]  /*493a0*/  HMMA.16816.F32 R4, R12.reuse, R30, R4 ;  /* 0x0000001e0c04723c */ /* 0x044ff60000001804 */
[----:B------:R-:W-:Y:S11]  /*493b0*/  @!UPT UIADD3 URZ, URZ, URZ, URZ ;  /* 0x0000003f3f3ff290 */ /* 0x000ff6000fffe03f */
[----:B------:R-:W-:Y:S01]  /*493c0*/  @!UPT UIADD3 URZ, URZ, URZ, URZ ;  /* 0x0000003f3f3ff290 */ /* 0x000fe2000fffe03f */
[----:B------:R-:W-:Y:S01]  /*493d0*/  STL.64 [R1+0x200], R4 ;  /* 0x0002000401007387 */ /* 0x000fe20000100a00 */
[----:B------:R0:W-:Y:S02]  /*493e0*/  STL.64 [R1+0x208], R6 ;  /* 0x0002080601007387 */ /* 0x0001e40000100a00 */
[C---:B0-----:R-:W-:Y:S01]  /*493f0*/  HMMA.16816.F32 R4, R12.reuse, R38, R56 ;  /* 0x000000260c04723c */ /* 0x041fe20000001838 */
[----:B------:R-:W-:Y:S01]  /*49400*/  STL.64 [R1+0x1f0], R8 ;  /* 0x0001f00801007387 */ /* 0x000fe20000100a00 */
[----:B------:R-:W-:Y:S02]  /*49410*/  STL.64 [R1+0x1f8], R10 ;  /* 0x0001f80a01007387 */ /* 0x000fe40000100a00 */
[----:B------:R-:W-:Y:S02]  /*49420*/  STL.64 [R1+0x3148], R38 ;  /* 0x0031482601007387 */ /* 0x000fe40000100a00 */
[----:B------:R-:W0:Y:S11]  /*49430*/  LDSM.16.MT88.4 R8, [R25+0x9800] ;  /* 0x009800001908783b */ /* 0x000e360000004200 */
[----:B------:R-:W-:Y:S07]  /*49440*/  @!UPT UIADD3 URZ, URZ, URZ, URZ ;  /* 0x0000003f3f3ff290 */ /* 0x000fee000fffe03f */
[----:B------:R-:W-:Y:S02]  /*49450*/  IMAD.MOV.U32 R61, RZ, RZ, R4 ;  /* 0x000000ffff3d7224 */ /* 0x000fe400078e0004 */
[----:B------:R-:W-:Y:S02]  /*49460*/  IMAD.MOV.U32 R60, RZ, RZ, R5 ;  /* 0x000000ffff3c7224 */ /* 0x000fe400078e0005 */
[----:B------:R-:W-:Y:S02]  /*49470*/  IMAD.MOV.U32 R3, RZ, RZ, R6 ;  /* 0x000000ffff037224 */ /* 0x000fe400078e0006 */
[----:B------:R-:W-:Y:S02]  /*49480*/  IMAD.MOV.U32 R2, RZ, RZ, R7 ;  /* 0x000000ffff027224 */ /* 0x000fe400078e0007 */
[C---:B------:R-:W-:Y:S03]  /*49490*/  HMMA.16816.F32 R4, R12.reuse, R42, R52 ;  /* 0x0000002a0c04723c */ /* 0x040fe60000001834 */
[----:B------:R-:W-:Y:S01]  /*494a0*/  STL [R1+0x2f84], R2 ;  /* 0x002f840201007387 */ /* 0x000fe20000100800 */
[----:B------:R-:W-:Y:S02]  /*494b0*/  STL [R1+0x2f80], R3 ;  /* 0x002f800301007387 */ /* 0x000fe40000100800 */
[----:B------:R-:W-:Y:S02]  /*494c0*/  STL [R1+0x2f7c], R60 ;  /* 0x002f7c3c01007387 */ /* 0x000fe40000100800 */
[----:B------:R-:W-:Y:S01]  /*494d0*/  STL [R1+0x2f78], R61 ;  /* 0x002f783d01007387 */ /* 0x000fe20000100800 */
[----:B------:R1:W-:Y:S11]  /*494e0*/  STL.64 [R1+0x3140], R42 ;  /* 0x0031402a01007387 */ /* 0x0003f60000100a00 */
[----:B------:R-:W-:Y:S03]  /*494f0*/  @!UPT UIADD3 URZ, URZ, URZ, URZ ;  /* 0x0000003f3f3ff290 */ /* 0x000fe6000fffe03f */
[----:B------:R-:W-:Y:S01]  /*49500*/  STL.64 [R1+0x1d0], R4 ;  /* 0x0001d00401007387 */ /* 0x000fe20000100a00 */
[----:B------:R-:W-:Y:S02]  /*49510*/  STL.64 [R1+0x1d8], R6 ;  /* 0x0001d80601007387 */ /* 0x000fe40000100a00 */
[----:B------:R-:W2:Y:S02]  /*49520*/  LDL.LU R48, [R1+0x350] ;  /* 0x0003500001307983 */ /* 0x000ea40000300800 */
[----:B------:R-:W2:Y:S01]  /*49530*/  LDL.LU R49, [R1+0x354] ;  /* 0x0003540001317983 */ /* 0x000ea20000300800 */
[----:B------:R-:W3:Y:S01]  /*49540*/  LDL.LU R50, [R1+0x358] ;  /* 0x0003580001327983 */ /* 0x000ee20000300800 */
[----:B------:R-:W3:Y:S02]  /*49550*/  LDL.LU R51, [R1+0x35c] ;  /* 0x00035c0001337983 */ /* 0x000ee40000300800 */
[----:B------:R-:W4:Y:S02]  /*49560*/  LDL.LU R52, [R1+0x3a0] ;  /* 0x0003a00001347983 */ /* 0x000f240000300800 */
[----:B------:R-:W4:Y:S01]  /*49570*/  LDL.LU R53, [R1+0x3a4] ;  /* 0x0003a40001357983 */ /* 0x000f220000300800 */
[----:B------:R-:W4:Y:S01]  /*49580*/  LDL.LU R54, [R1+0x3a8] ;  /* 0x0003a80001367983 */ /* 0x000f220000300800 */
[----:B------:R-:W4:Y:S02]  /*49590*/  LDL.LU R55, [R1+0x3ac] ;  /* 0x0003ac0001377983 */ /* 0x000f240000300800 */
[----:B-1----:R-:W4:Y:S02]  /*495a0*/  LDL R42, [R1+0xd8] ;  /* 0x0000d800012a7983 */ /* 0x002f240000100800 */
[----:B------:R-:W4:Y:S01]  /*495b0*/  LDL R43, [R1+0xdc] ;  /* 0x0000dc00012b7983 */ /* 0x000f220000100800 */
[----:B------:R-:W4:Y:S01]  /*495c0*/  LDL.LU R56, [R1+0x3b0] ;  /* 0x0003b00001387983 */ /* 0x000f220000300800 */
[----:B------:R-:W4:Y:S02]  /*495d0*/  LDL.LU R57, [R1+0x3b4] ;  /* 0x0003b40001397983 */ /* 0x000f240000300800 */
[----:B------:R-:W4:Y:S02]  /*495e0*/  LDL.LU R58, [R1+0x3b8] ;  /* 0x0003b800013a7983 */ /* 0x000f240000300800 */
[----:B------:R-:W4:Y:S01]  /*495f0*/  LDL.LU R59, [R1+0x3bc] ;  /* 0x0003bc00013b7983 */ /* 0x000f220000300800 */
[----:B---3--:R-:W-:Y:S01]  /*49600*/  STL.64 [R1+0x31b0], R50 ;  /* 0x0031b03201007387 */ /* 0x008fe20000100a00 */
[----:B--2---:R-:W-:Y:S02]  /*49610*/  STL.64 [R1+0x31a8], R48 ;  /* 0x0031a83001007387 */ /* 0x004fe40000100a00 */
[----:B------:R-:W2:Y:S02]  /*49620*/  LDL.LU R44, [R1+0x360] ;  /* 0x00036000012c7983 */ /* 0x000ea40000300800 */
[----:B------:R-:W2:Y:S01]  /*49630*/  LDL.LU R45, [R1+0x364] ;  /* 0x00036400012d7983 */ /* 0x000ea20000300800 */
[----:B------:R-:W3:Y:S01]  /*49640*/  LDL.LU R46, [R1+0x368] ;  /* 0x00036800012e7983 */ /* 0x000ee20000300800 */
[----:B------:R-:W3:Y:S01]  /*49650*/  LDL.LU R47, [R1+0x36c] ;  /* 0x00036c00012f7983 */ /* 0x000ee20000300800 */
[C---:B----4-:R-:W-:Y:S02]  /*49660*/  HMMA.16816.F32 R40, R12.reuse, R42, R56 ;  /* 0x0000002a0c28723c */ /* 0x050fe40000001838 */
[----:B---3--:R-:W-:Y:S01]  /*49670*/  STL.64 [R1+0x31c0], R46 ;  /* 0x0031c02e01007387 */ /* 0x008fe20000100a00 */
[----:B--2---:R1:W-:Y:S02]  /*49680*/  STL.64 [R1+0x31b8], R44 ;  /* 0x0031b82c01007387 */ /* 0x0043e40000100a00 */
[----:B------:R-:W2:Y:S02]  /*49690*/  LDL R18, [R1+0x98] ;  /* 0x0000980001127983 */ /* 0x000ea40000100800 */
[----:B------:R-:W2:Y:S01]  /*496a0*/  LDL R19, [R1+0x9c] ;  /* 0x00009c0001137983 */ /* 0x000ea20000100800 */
[----:B------:R-:W3:Y:S04]  /*496b0*/  LDL R26, [R1+0xa8] ;  /* 0x0000a800011a7983 */ /* 0x000ee80000100800 */
[----:B------:R-:W3:Y:S01]  /*496c0*/  LDL R27, [R1+0xac] ;  /* 0x0000ac00011b7983 */ /* 0x000ee20000100800 */
[----:B------:R-:W3:Y:S02]  /*496d0*/  LDL.LU R32, [R1+0x380] ;  /* 0x0003800001207983 */ /* 0x000ee40000300800 */
[----:B------:R-:W3:Y:S02]  /*496e0*/  LDL.LU R33, [R1+0x384] ;  /* 0x0003840001217983 */ /* 0x000ee40000300800 */
[----:B------:R-:W3:Y:S01]  /*496f0*/  LDL.LU R34, [R1+0x388] ;  /* 0x0003880001227983 */ /* 0x000ee20000300800 */
[----:B------:R-:W3:Y:S04]  /*49700*/  LDL.LU R35, [R1+0x38c] ;  /* 0x00038c0001237983 */ /* 0x000ee80000300800 */
[----:B-1----:R-:W4:Y:S01]  /*49710*/  LDL.LU R44, [R1+0x390] ;  /* 0x00039000012c7983 */ /* 0x002f220000300800 */
[----:B------:R-:W4:Y:S02]  /*49720*/  LDL.LU R45, [R1+0x394] ;  /* 0x00039400012d7983 */ /* 0x000f240000300800 */
[----:B------:R-:W4:Y:S02]  /*49730*/  LDL.LU R46, [R1+0x398] ;  /* 0x00039800012e7983 */ /* 0x000f240000300800 */
[----:B------:R-:W4:Y:S01]  /*49740*/  LDL.LU R47, [R1+0x39c] ;  /* 0x00039c00012f7983 */ /* 0x000f220000300800 */
[----:B------:R-:W4:Y:S01]  /*49750*/  LDL.64 R50, [R1+0xb8] ;  /* 0x0000b80001327983 */ /* 0x000f220000100a00 */
[----:B------:R-:W2:Y:S02]  /*49760*/  LDL.LU R20, [R1+0x370] ;  /* 0x0003700001147983 */ /* 0x000ea40000300800 */
[----:B------:R-:W2:Y:S02]  /*49770*/  LDL.LU R21, [R1+0x374] ;  /* 0x0003740001157983 */ /* 0x000ea40000300800 */
[----:B------:R-:W2:Y:S01]  /*49780*/  LDL.LU R22, [R1+0x378] ;  /* 0x0003780001167983 */ /* 0x000ea20000300800 */
[----:B------:R-:W2:Y:S01]  /*49790*/  LDL.LU R23, [R1+0x37c] ;  /* 0x00037c0001177983 */ /* 0x000ea20000300800 */
[----:B------:R-:W2:Y:S02]  /*497a0*/  LDL.64 R6, [R1+0x88] ;  /* 0x0000880001067983 */ /* 0x000ea40000100a00 */
[----:B------:R-:W2:Y:S02]  /*497b0*/  LDL.LU R36, [R1+0x340] ;  /* 0x0003400001247983 */ /* 0x000ea40000300800 */
[----:B------:R-:W2:Y:S01]  /*497c0*/  LDL.LU R37, [R1+0x344] ;  /* 0x0003440001257983 */ /* 0x000ea20000300800 */
[----:B------:R-:W2:Y:S01]  /*497d0*/  LDL.LU R38, [R1+0x348] ;  /* 0x0003480001267983 */ /* 0x000ea20000300800 */
[----:B------:R-:W2:Y:S02]  /*497e0*/  LDL.LU R39, [R1+0x34c] ;  /* 0x00034c0001277983 */ /* 0x000ea40000300800 */
[----:B0-----:R0:W-:Y:S02]  /*497f0*/  STL.64 [R1+0x30a0], R10 ;  /* 0x0030a00a01007387 */ /* 0x0011e40000100a00 */
[----:B------:R-:W-:Y:S01]  /*49800*/  STL.64 [R1+0x3098], R8 ;  /* 0x0030980801007387 */ /* 0x000fe20000100a00 */
[----:B0-----:R-:W2:Y:S04]  /*49810*/  LDL R10, [R1+0x78] ;  /* 0x00007800010a7983 */ /* 0x001ea80000100800 */
[----:B------:R-:W2:Y:S01]  /*49820*/  LDL R11, [R1+0x7c] ;  /* 0x00007c00010b7983 */ /* 0x000ea20000100800 */
[----:B------:R-:W2:Y:S02]  /*49830*/  LDL.LU.64 R58, [R1+0x31c8] ;  /* 0x0031c800013a7983 */ /* 0x000ea40000300a00 */
[----:B------:R-:W-:Y:S02]  /*49840*/  STL.64 [R1+0x3b0], R40 ;  /* 0x0003b02801007387 */ /* 0x000fe40000100a00 */
[----:B------:R2:W-:Y:S01]  /*49850*/  STL.64 [R1+0x3b8], R42 ;  /* 0x0003b82a01007387 */ /* 0x0005e20000100a00 */
[C---:B----4-:R-:W-:Y:S08]  /*49860*/  HMMA.16816.F32 R44, R12.reuse, R50, R44 ;  /* 0x000000320c2c723c */ /* 0x050ff0000000182c */
[----:B--2---:R-:W-:Y:S01]  /*49870*/  HMMA.16816.F32 R40, R12, R58, R52 ;  /* 0x0000003a0c28723c */ /* 0x004fe20000001834 */
[----:B------:R-:W-:-:S02]  /*49880*/  IMAD.MOV.U32 R3, RZ, RZ, R58 ;  /* 0x000000ffff037224 */ /* 0x000fc400078e003a */
[----:B------:R-:W-:Y:S11]  /*49890*/  IMAD.MOV.U32 R2, RZ, RZ, R59 ;  /* 0x000000ffff027224 */ /* 0x000ff600078e003b */
[----:B------:R-:W-:Y:S09]  /*498a0*/  @!UPT UIADD3 URZ, URZ, URZ, URZ ;  /* 0x0000003f3f3ff290 */ /* 0x000ff2000fffe03f */
[----:B------:R0:W-:Y:S01]  /*498b0*/  STL.64 [R1+0x3a0], R40 ;  /* 0x0003a02801007387 */ /* 0x0001e20000100a00 */
[----:B------:R1:W-:Y:S03]  /*498c0*/  STL.64 [R1+0x3a8], R42 ;  /* 0x0003a82a01007387 */ /* 0x0003e60000100a00 */
[----:B0-----:R-:W2:Y:S01]  /*498d0*/  LDL.LU R40, [R1+0x330] ;  /* 0x0003300001287983 */ /* 0x001ea20000300800 */
[----:B------:R-:W2:Y:S02]  /*498e0*/  LDL.LU R41, [R1+0x334] ;  /* 0x0003340001297983 */ /* 0x000ea40000300800 */
[----:B-1----:R-:W2:Y:S02]  /*498f0*/  LDL.LU R42, [R1+0x338] ;  /* 0x00033800012a7983 */ /* 0x002ea40000300800 */
[----:B------:R-:W2:Y:S01]  /*49900*/  LDL.LU R43, [R1+0x33c] ;  /* 0x00033c00012b7983 */ /* 0x000ea20000300800 */
[----:B------:R-:W4:Y:S01]  /*49910*/  LDL R29, [R1+0x900] ;  /* 0x00090000011d7983 */ /* 0x000f220000100800 */
        /* <DEDUP_REMOVED lines=8> */
[----:B------:R-:W-:Y:S02]  /*499a0*/  STL.64 [R1+0x390], R44 ;  /* 0x0003902c01007387 */ /* 0x000fe40000100a00 */
[----:B------:R0:W-:Y:S02]  /*499b0*/  STL.64 [R1+0x398], R46 ;  /* 0x0003982e01007387 */ /* 0x0001e40000100a00 */
[----:B------:R-:W-:-:S02]  /*499c0*/  IMAD.MOV.U32 R9, RZ, RZ, R50 ;  /* 0x000000ffff097224 */ /* 0x000fc400078e0032 */
[----:B------:R-:W-:Y:S01]  /*499d0*/  IMAD.MOV.U32 R8, RZ, RZ, R51 ;  /* 0x000000ffff087224 */ /* 0x000fe200078e0033 */
[----:B0-----:R-:W2:Y:S01]  /*499e0*/  LDL.LU.64 R46, [R1+0x31c0] ;  /* 0x0031c000012e7983 */ /* 0x001ea20000300a00 */
[----:B------:R-:W2:Y:S02]  /*499f0*/  LDL.LU.64 R44, [R1+0x31b8] ;  /* 0x0031b800012c7983 */ /* 0x000ea40000300a00 */
[----:B------:R-:W4:Y:S02]  /*49a00*/  LDL.LU.64 R50, [R1+0x31b0] ;  /* 0x0031b00001327983 */ /* 0x000f240000300a00 */
[----:B------:R-:W4:Y:S01]  /*49a10*/  LDL.LU.64 R48, [R1+0x31a8] ;  /* 0x0031a80001307983 */ /* 0x000f220000300a00 */
[C---:B---3--:R-:W-:Y:S08]  /*49a20*/  HMMA.16816.F32 R24, R12.reuse, R26, R32 ;  /* 0x0000001a0c18723c */ /* 0x048ff00000001820 */
[----:B------:R-:W-:Y:S01]  /*49a30*/  HMMA.16816.F32 R16, R12, R18, R20 ;  /* 0x000000120c10723c */ /* 0x000fe20000001814 */
[----:B------:R-:W3:Y:S11]  /*49a40*/  LDL.LU.64 R34, [R1+0x31a0] ;  /* 0x0031a00001227983 */ /* 0x000ef60000300a00 */
[----:B------:R-:W-:Y:S03]  /*49a50*/  @!UPT UIADD3 URZ, URZ, URZ, URZ ;  /* 0x0000003f3f3ff290 */ /* 0x000fe6000fffe03f */
[----:B------:R-:W-:Y:S01]  /*49a60*/  STL.64 [R1+0x380], R24 ;  /* 0x0003801801007387 */ /* 0x000fe20000100a00 */
[----:B------:R0:W-:Y:S03]  /*49a70*/  STL.64 [R1+0x388], R26 ;  /* 0x0003881a01007387 */ /* 0x0001e60000100a00 */
[----:B0-----:R-:W3:Y:S01]  /*49a80*/  LDL.LU.64 R26, [R1+0x3198] ;  /* 0x00319800011a7983 */ /* 0x001ee20000300a00 */
[----:B------:R-:W3:Y:S02]  /*49a90*/  LDL.LU.64 R22, [R1+0x3190] ;  /* 0x0031900001167983 */ /* 0x000ee40000300a00 */
[----:B------:R-:W3:Y:S02]  /*49aa0*/  LDL.LU.64 R20, [R1+0x3188] ;  /* 0x0031880001147983 */ /* 0x000ee40000300a00 */
[----:B------:R-:W-:Y:S01]  /*49ab0*/  STL.64 [R1+0x370], R16 ;  /* 0x0003701001007387 */ /* 0x000fe20000100a00 */
[----:B------:R0:W-:Y:S01]  /*49ac0*/  STL.64 [R1+0x378], R18 ;  /* 0x0003781201007387 */ /* 0x0001e20000100a00 */
[----:B------:R-:W-:-:S02]  /*49ad0*/  IMAD.MOV.U32 R25, RZ, RZ, R6 ;  /* 0x000000ffff197224 */ /* 0x000fc400078e0006 */
[----:B------:R-:W-:Y:S01]  /*49ae0*/  IMAD.MOV.U32 R24, RZ, RZ, R7 ;  /* 0x000000ffff187224 */ /* 0x000fe200078e0007 */
[----:B0-----:R-:W3:Y:S01]  /*49af0*/  LDL.LU.64 R18, [R1+0x3180] ;  /* 0x0031800001127983 */ /* 0x001ee20000300a00 */
[----:B------:R-:W3:Y:S01]  /*49b00*/  LDL.LU.64 R16, [R1+0x3178] ;  /* 0x0031780001107983 */ /* 0x000ee20000300a00 */
[C---:B--2---:R-:W-:Y:S08]  /*49b10*/  HMMA.16816.F32 R44, R12.reuse, R6, R44 ;  /* 0x000000060c2c723c */ /* 0x044ff0000000182c */
[C---:B----4-:R-:W-:Y:S11]  /*49b20*/  HMMA.16816.F32 R48, R12.reuse, R10, R48 ;  /* 0x0000000a0c30723c */ /* 0x050ff60000001830 */
[----:B------:R-:W-:Y:S04]  /*49b30*/  @!UPT UIADD3 URZ, URZ, URZ, URZ ;  /* 0x0000003f3f3ff290 */ /* 0x000fe8000fffe03f */
[----:B------:R-:W-:Y:S01]  /*49b40*/  STL.64 [R1+0x360], R44 ;  /* 0x0003602c01007387 */ /* 0x000fe20000100a00 */
[----:B------:R0:W-:Y:S03]  /*49b50*/  STL.64 [R1+0x368], R46 ;  /* 0x0003682e01007387 */ /* 0x0001e60000100a00 */
[----:B0-----:R-:W2:Y:S01]  /*49b60*/  LDL.LU.64 R46, [R1+0x3170] ;  /* 0x00317000012e7983 */ /* 0x001ea20000300a00 */
[----:B------:R-:W3:Y:S02]  /*49b70*/  LDL.LU.64 R6, [R1+0x3168] ;  /* 0x0031680001067983 */ /* 0x000ee40000300a00 */
[----:B------:R-:W3:Y:S02]  /*49b80*/  LDL.LU.64 R4, [R1+0x3160] ;  /* 0x0031600001047983 */ /* 0x000ee40000300a00 */
[----:B------:R-:W-:Y:S01]  /*49b90*/  STL.64 [R1+0x350], R48 ;  /* 0x0003503001007387 */ /* 0x000fe20000100a00 */
[----:B------:R0:W-:Y:S04]  /*49ba0*/  STL.64 [R1+0x358], R50 ;  /* 0x0003583201007387 */ /* 0x0001e80000100a00 */
[----:B0-----:R-:W4:Y:S01]  /*49bb0*/  LDL.LU.64 R50, [R1+0x3158] ;  /* 0x0031580001327983 */ /* 0x001f220000300a00 */
[----:B------:R-:W-:Y:S01]  /*49bc0*/  STL.64 [R1+0x30b0], R10 ;  /* 0x0030b00a01007387 */ /* 0x000fe20000100a00 */
[C---:B----4-:R-:W-:Y:S11]  /*49bd0*/  HMMA.16816.F32 R36, R12.reuse, R50, R36 ;  /* 0x000000320c24723c */ /* 0x050ff60000001824 */
[----:B------:R-:W-:Y:S11]  /*49be0*/  @!UPT UIADD3 URZ, URZ, URZ, URZ ;  /* 0x0000003f3f3ff290 */ /* 0x000ff6000fffe03f */
[----:B------:R-:W-:Y:S01]  /*49bf0*/  @!UPT UIADD3 URZ, URZ, URZ, URZ ;  /* 0x0000003f3f3ff290 */ /* 0x000fe2000fffe03f */
[----:B------:R0:W-:Y:S01]  /*49c00*/  STL.64 [R1+0x340], R36 ;  /* 0x0003402401007387 */ /* 0x0001e20000100a00 */
[----:B------:R1:W-:Y:S03]  /*49c10*/  STL.64 [R1+0x348], R38 ;  /* 0x0003482601007387 */ /* 0x0003e60000100a00 */
[----:B0-----:R-:W4:Y:S01]  /*49c20*/  LDL.LU R36, [R1+0x300] ;  /* 0x0003000001247983 */ /* 0x001f220000300800 */
[----:B--2---:R-:W-:Y:S02]  /*49c30*/  IMAD.MOV.U32 R37, RZ, RZ, R46 ;  /* 0x000000ffff257224 */ /* 0x004fe400078e002e */
[----:B------:R-:W2:Y:S02]  /*49c40*/  LDL.LU R46, [R1+0x3154] ;  /* 0x00315400012e7983 */ /* 0x000ea40000300800 */
[----:B-1----:R-:W-:Y:S02]  /*49c50*/  IMAD.MOV.U32 R38, RZ, RZ, R47 ;  /* 0x000000ffff267224 */ /* 0x002fe400078e002f */
[----:B------:R-:W2:Y:S01]  /*49c60*/  LDL.LU R47, [R1+0x3150] ;  /* 0x00315000012f7983 */ /* 0x000ea20000300800 */
[----:B------:R-:W4:Y:S02]  /*49c70*/  LDL.LU R39, [R1+0x30c] ;  /* 0x00030c0001277983 */ /* 0x000f240000300800 */
[----:B------:R0:W-:Y:S02]  /*49c80*/  STL.64 [R1+0x30a8], R50 ;  /* 0x0030a83201007387 */ /* 0x0001e40000100a00 */
[----:B------:R-:W2:Y:S01]  /*49c90*/  LDL.LU R48, [R1+0x1c0] ;  /* 0x0001c00001307983 */ /* 0x000ea20000300800 */
[----:B------:R-:W2:Y:S04]  /*49ca0*/  LDL.LU R49, [R1+0x1c4] ;  /* 0x0001c40001317983 */ /* 0x000ea80000300800 */
[----:B0-----:R-:W2:Y:S01]  /*49cb0*/  LDL.LU R50, [R1+0x1c8] ;  /* 0x0001c80001327983 */ /* 0x001ea20000300800 */
[----:B------:R-:W2:Y:S02]  /*49cc0*/  LDL.LU R51, [R1+0x1cc] ;  /* 0x0001cc0001337983 */ /* 0x000ea40000300800 */
[----:B--2---:R-:W-:Y:S11]  /*49cd0*/  HMMA.16816.F32 R12, R12, R46, R48 ;  /* 0x0000002e0c0c723c */ /* 0x004ff60000001830 */
[----:B------:R-:W-:Y:S11]  /*49ce0*/  @!UPT UIADD3 URZ, URZ, URZ, URZ ;  /* 0x0000003f3f3ff290 */ /* 0x000ff6000fffe03f */
[----:B------:R-:W-:Y:S01]  /*49cf0*/  @!UPT UIADD3 URZ, URZ, URZ, URZ ;  /* 0x0000003f3f3ff290 */ /* 0x000fe2000fffe03f */
[----:B------:R-:W-:Y:S01]  /*49d00*/  STL.64 [R1+0x468], R14 ;  /* 0x0004680e01007387 */ /* 0x000fe20000100a00 */
[----:B------:R-:W-:Y:S02]  /*49d10*/  IMAD.MOV.U32 R44, RZ, RZ, R12 ;  /* 0x000000ffff2c7224 */ /* 0x000fe400078e000c */
[----:B------:R-:W-:Y:S02]  /*49d20*/  IMAD.MOV.U32 R45, RZ, RZ, R13 ;  /* 0x000000ffff2d7224 */ /* 0x000fe400078e000d */
[----:B------:R-:W0:Y:S04]  /*49d30*/  LDSM.16.MT88.4 R12, [R29+0x9800] ;  /* 0x009800001d0c783b */ /* 0x000e280000004200 */
[----:B------:R-:W-:Y:S01]  /*49d40*/  STL [R1+0x2f34], R45 ;  /* 0x002f342d01007387 */ /* 0x000fe20000100800 */
[----:B------:R-:W-:Y:S02]  /*49d50*/  STL [R1+0x2f30], R44 ;  /* 0x002f302c01007387 */ /* 0x000fe40000100800 */
[----:B------:R-:W-:Y:S01]  /*49d60*/  STL.64 [R1+0x30b8], R46 ;  /* 0x0030b82e01007387 */ /* 0x000fe20000100a00 */
[----:B0-----:R-:W-:Y:S01]  /*49d70*/  STL.64 [R1+0x2fd0], R14 ;  /* 0x002fd00e01007387 */ /* 0x001fe20000100a00 */
[----:B------:R3:W-:Y:S02]  /*49d80*/  STL.64 [R1+0x2fc8], R12 ;  /* 0x002fc80c01007387 */ /* 0x0007e40000100a00 */
[C---:B---3--:R-:W-:Y:S01]  /*49d90*/  HMMA.16816.F32 R12, R4.reuse, R18, R40 ;  /* 0x00000012040c723c */ /* 0x048fe20000001828 */
[----:B------:R-:W-:Y:S01]  /*49da0*/  STL.64 [R1+0x30c8], R18 ;  /* 0x0030c81201007387 */ /* 0x000fe20000100a00 */
[----:B------:R-:W-:Y:S11]  /*49db0*/  STL.64 [R1+0x30c0], R16 ;  /* 0x0030c01001007387 */ /* 0x000ff60000100a00 */
[----:B------:R-:W-:Y:S10]  /*49dc0*/  @!UPT UIADD3 URZ, URZ, URZ, URZ ;  /* 0x0000003f3f3ff290 */ /* 0x000ff4000fffe03f */
[----:B------:R-:W-:Y:S01]  /*49dd0*/  STL.64 [R1+0x330], R12 ;  /* 0x0003300c01007387 */ /* 0x000fe20000100a00 */
[----:B------:R0:W-:Y:S02]  /*49de0*/  STL.64 [R1+0x338], R14 ;  /* 0x0003380e01007387 */ /* 0x0001e40000100a00 */
[C---:B0-----:R-:W-:Y:S01]  /*49df0*/  HMMA.16816.F32 R12, R4.reuse, R22, R52 ;  /* 0x00000016040c723c */ /* 0x041fe20000001834 */
[----:B------:R-:W-:Y:S01]  /*49e00*/  STL.64 [R1+0x30d8], R22 ;  /* 0x0030d81601007387 */ /* 0x000fe20000100a00 */
[----:B------:R-:W-:Y:S11]  /*49e10*/  STL.64 [R1+0x30d0], R20 ;  /* 0x0030d01401007387 */ /* 0x000ff60000100a00 */
[----:B------:R-:W-:Y:S10]  /*49e20*/  @!UPT UIADD3 URZ, URZ, URZ, URZ ;  /* 0x0000003f3f3ff290 */ /* 0x000ff4000fffe03f */
[----:B------:R-:W-:Y:S01]  /*49e30*/  STL.64 [R1+0x320], R12 ;  /* 0x0003200c01007387 */ /* 0x000fe20000100a00 */
[----:B------:R0:W-:Y:S02]  /*49e40*/  STL.64 [R1+0x328], R14 ;  /* 0x0003280e01007387 */ /* 0x0001e40000100a00 */
[C---:B0-----:R-:W-:Y:S01]  /*49e50*/  HMMA.16816.F32 R12, R4.reuse, R26, R56 ;  /* 0x0000001a040c723c */ /* 0x041fe20000001838 */
[----:B------:R-:W-:Y:S01]  /*49e60*/  STL.64 [R1+0x30e0], R26 ;  /* 0x0030e01a01007387 */ /* 0x000fe20000100a00 */
[----:B------:R-:W2:Y:S11]  /*49e70*/  LDL.LU R52, [R1+0x190] ;  /* 0x0001900001347983 */ /* 0x000eb60000300800 */
[----:B------:R-:W-:Y:S10]  /*49e80*/  @!UPT UIADD3 URZ, URZ, URZ, URZ ;  /* 0x0000003f3f3ff290 */ /* 0x000ff4000fffe03f */
[----:B------:R-:W-:Y:S01]  /*49e90*/  STL.64 [R1+0x310], R12 ;  /* 0x0003100c01007387 */ /* 0x000fe20000100a00 */
[----:B------:R4:W-:Y:S02]  /*49ea0*/  STL.64 [R1+0x318], R14 ;  /* 0x0003180e01007387 */ /* 0x0009e40000100a00 */
[----:B------:R-:W2:Y:S02]  /*49eb0*/  LDL.LU R53, [R1+0x194] ;  /* 0x0001940001357983 */ /* 0x000ea40000300800 */
[----:B------:R-:W3:Y:S01]  /*49ec0*/  LDL.LU R54, [R1+0x198] ;  /* 0x0001980001367983 */ /* 0x000ee20000300800 */
[----:B------:R-:W3:Y:S01]  /*49ed0*/  LDL.LU R55, [R1+0x19c] ;  /* 0x00019c0001377983 */ /* 0x000ee20000300800 */
[----:B----4-:R-:W-:Y:S03]  /*49ee0*/  HMMA.16816.F32 R12, R4, R30, R36 ;  /* 0x0000001e040c723c */ /* 0x010fe60000001824 */
[----:B---3--:R-:W-:Y:S01]  /*49ef0*/  STL.64 [R1+0x30f0], R54 ;  /* 0x0030f03601007387 */ /* 0x008fe20000100a00 */
[----:B--2---:R-:W-:Y:S02]  /*49f00*/  STL.64 [R1+0x30e8], R52 ;  /* 0x0030e83401007387 */ /* 0x004fe40000100a00 */
[----:B------:R-:W2:Y:S02]  /*49f10*/  LDL.LU R56, [R1+0x180] ;  /* 0x0001800001387983 */ /* 0x000ea40000300800 */
[----:B------:R-:W2:Y:S01]  /*49f20*/  LDL.LU R57, [R1+0x184] ;  /* 0x0001840001397983 */ /* 0x000ea20000300800 */
[----:B------:R-:W3:Y:S01]  /*49f30*/  LDL.LU R58, [R1+0x188] ;  /* 0x00018800013a7983 */ /* 0x000ee20000300800 */
[----:B------:R-:W3:Y:S02]  /*49f40*/  LDL.LU R59, [R1+0x18c] ;  /* 0x00018c00013b7983 */ /* 0x000ee40000300800 */
[----:B------:R-:W-:-:S02]  /*49f50*/  IMAD.MOV.U32 R10, RZ, RZ, R25 ;  /* 0x000000ffff0a7224 */ /* 0x000fc400078e0019 */
[----:B------:R-:W-:Y:S01]  /*49f60*/  IMAD.MOV.U32 R11, RZ, RZ, R24 ;  /* 0x000000ffff0b7224 */ /* 0x000fe200078e0018 */
[----:B---3--:R-:W-:Y:S01]  /*49f70*/  STL.64 [R1+0x3100], R58 ;  /* 0x0031003a01007387 */ /* 0x008fe20000100a00 */
[----:B--2---:R-:W-:Y:S02]  /*49f80*/  STL.64 [R1+0x30f8], R56 ;  /* 0x0030f83801007387 */ /* 0x004fe40000100a00 */
[----:B------:R-:W-:Y:S05]  /*49f90*/  STL.64 [R1+0x3108], R30 ;  /* 0x0031081e01007387 */ /* 0x000fea0000100a00 */
[----:B------:R0:W-:Y:S01]  /*49fa0*/  STL.64 [R1+0x300], R12 ;  /* 0x0003000c01007387 */ /* 0x0001e20000100a00 */
[----:B------:R1:W-:Y:S01]  /*49fb0*/  STL.64 [R1+0x308], R14 ;  /* 0x0003080e01007387 */ /* 0x0003e20000100a00 */
[----:B------:R-:W-:Y:S02]  /*49fc0*/  STL.64 [R1+0x3110], R10 ;  /* 0x0031100a01007387 */ /* 0x000fe40000100a00 */
[----:B------:R-:W2:Y:S02]  /*49fd0*/  LDL.LU R44, [R1+0x270] ;  /* 0x00027000012c7983 */ /* 0x000ea40000300800 */
[----:B------:R-:W2:Y:S01]  /*49fe0*/  LDL.LU R45, [R1+0x274] ;  /* 0x00027400012d7983 */ /* 0x000ea20000300800 */
[----:B------:R-:W3:Y:S01]  /*49ff0*/  LDL.LU R46, [R1+0x278] ;  /* 0x00027800012e7983 */ /* 0x000ee20000300800 */
[----:B------:R-:W3:Y:S03]  /*4a000*/  LDL.LU R47, [R1+0x27c] ;  /* 0x00027c00012f7983 */ /* 0x000ee60000300800 */
[----:B---3--:R-:W-:Y:S01]  /*4a010*/  STL.64 [R1+0x3120], R46 ;  /* 0x0031202e01007387 */ /* 0x008fe20000100a00 */
[----:B--2---:R-:W-:Y:S02]  /*4a020*/  STL.64 [R1+0x3118], R44 ;  /* 0x0031182c01007387 */ /* 0x004fe40000100a00 */
[----:B0-----:R-:W2:Y:S02]  /*4a030*/  LDL.LU R12, [R1+0x290] ;  /* 0x00029000010c7983 */ /* 0x001ea40000300800 */
[----:B------:R-:W2:Y:S01]  /*4a040*/  LDL.LU R13, [R1+0x294] ;  /* 0x00029400010d7983 */ /* 0x000ea20000300800 */
[----:B-1----:R-:W3:Y:S01]  /*4a050*/  LDL.LU R14, [R1+0x298] ;  /* 0x00029800010e7983 */ /* 0x002ee20000300800 */
[----:B------:R-:W3:Y:S02]  /*4a060*/  LDL.LU R15, [R1+0x29c] ;  /* 0x00029c00010f7983 */ /* 0x000ee40000300800 */
[----:B------:R-:W-:-:S02]  /*4a070*/  IMAD.MOV.U32 R54, RZ, RZ, R9 ;  /* 0x000000ffff367224 */ /* 0x000fc400078e0009 */
[----:B------:R-:W-:Y:S01]  /*4a080*/  IMAD.MOV.U32 R55, RZ, RZ, R8 ;  /* 0x000000ffff377224 */ /* 0x000fe200078e0008 */
[----:B---3--:R-:W-:Y:S01]  /*4a090*/  STL.64 [R1+0x3130], R14 ;  /* 0x0031300e01007387 */ /* 0x008fe20000100a00 */
[----:B--2---:R-:W-:Y:S02]  /*4a0a0*/  STL.64 [R1+0x3128], R12 ;  /* 0x0031280c01007387 */ /* 0x004fe40000100a00 */
[----:B------:R-:W2:Y:S02]  /*4a0b0*/  LDL.LU R36, [R1+0x2f0] ;  /* 0x0002f00001247983 */ /* 0x000ea40000300800 */
[----:B------:R-:W2:Y:S01]  /*4a0c0*/  LDL.LU R37, [R1+0x2f4] ;  /* 0x0002f40001257983 */ /* 0x000ea20000300800 */
[----:B------:R-:W2:Y:S01]  /*4a0d0*/  LDL.LU R38, [R1+0x2f8] ;  /* 0x0002f80001267983 */ /* 0x000ea20000300800 */
[----:B------:R-:W2:Y:S02]  /*4a0e0*/  LDL.LU R39, [R1+0x2fc] ;  /* 0x0002fc0001277983 */ /* 0x000ea40000300800 */
[----:B------:R0:W-:Y:S02]  /*4a0f0*/  STL.64 [R1+0x3138], R54 ;  /* 0x0031383601007387 */ /* 0x0001e40000100a00 */
[----:B------:R-:W3:Y:S01]  /*4a100*/  LDL.LU R56, [R1+0x2a0] ;  /* 0x0002a00001387983 */ /* 0x000ee20000300800 */
[----:B------:R-:W3:Y:S01]  /*4a110*/  LDL.LU R57, [R1+0x2a4] ;  /* 0x0002a40001397983 */ /* 0x000ee20000300800 */
[----:B------:R-:W3:Y:S02]  /*4a120*/  LDL.LU R58, [R1+0x2a8] ;  /* 0x0002a800013a7983 */ /* 0x000ee40000300800 */
[----:B------:R-:W3:Y:S02]  /*4a130*/  LDL.LU R59, [R1+0x2ac] ;  /* 0x0002ac00013b7983 */ /* 0x000ee40000300800 */
[----:B------:R-:W4:Y:S01]  /*4a140*/  LDL.LU R40, [R1+0x2e0] ;  /* 0x0002e00001287983 */ /* 0x000f220000300800 */
[----:B------:R-:W4:Y:S01]  /*4a150*/  LDL.LU R41, [R1+0x2e4] ;  /* 0x0002e40001297983 */ /* 0x000f220000300800 */
[----:B------:R-:W4:Y:S02]  /*4a160*/  LDL.LU R42, [R1+0x2e8] ;  /* 0x0002e800012a7983 */ /* 0x000f240000300800 */
[----:B------:R-:W4:Y:S02]  /*4a170*/  LDL.LU R43, [R1+0x2ec] ;  /* 0x0002ec00012b7983 */ /* 0x000f240000300800 */
[----:B------:R-:W3:Y:S01]  /*4a180*/  LDL.LU R52, [R1+0x2d0] ;  /* 0x0002d00001347983 */ /* 0x000ee20000300800 */
[----:B------:R-:W3:Y:S01]  /*4a190*/  LDL.LU R53, [R1+0x2d4] ;  /* 0x0002d40001357983 */ /* 0x000ee20000300800 */
[----:B0-----:R-:W3:Y:S02]  /*4a1a0*/  LDL.LU R54, [R1+0x2d8] ;  /* 0x0002d80001367983 */ /* 0x001ee40000300800 */
[----:B------:R-:W3:Y:S02]  /*4a1b0*/  LDL.LU R55, [R1+0x2dc] ;  /* 0x0002dc0001377983 */ /* 0x000ee40000300800 */
[----:B------:R-:W3:Y:S01]  /*4a1c0*/  LDL.LU R12, [R1+0x2c0] ;  /* 0x0002c000010c7983 */ /* 0x000ee20000300800 */
[----:B------:R-:W3:Y:S01]  /*4a1d0*/  LDL.LU R13, [R1+0x2c4] ;  /* 0x0002c400010d7983 */ /* 0x000ee20000300800 */
[----:B------:R-:W3:Y:S02]  /*4a1e0*/  LDL.LU R14, [R1+0x2c8] ;  /* 0x0002c800010e7983 */ /* 0x000ee40000300800 */
[----:B------:R-:W3:Y:S02]  /*4a1f0*/  LDL.LU R15, [R1+0x2cc] ;  /* 0x0002cc00010f7983 */ /* 0x000ee40000300800 */
[----:B------:R-:W3:Y:S01]  /*4a200*/  LDL.64 R46, [R1+0xd8] ;  /* 0x0000d800012e7983 */ /* 0x000ee20000100a00 */
[----:B------:R-:W3:Y:S01]  /*4a210*/  LDL.LU R8, [R1+0x2b0] ;  /* 0x0002b00001087983 */ /* 0x000ee20000300800 */
        /* <DEDUP_REMOVED lines=9> */
[----:B------:R-:W3:Y:S02]  /*4a2b0*/  LDL.LU R48, [R1+0x260] ;  /* 0x0002600001307983 */ /* 0x000ee40000300800 */
[----:B------:R-:W3:Y:S01]  /*4a2c0*/  LDL.LU R49, [R1+0x264] ;  /* 0x0002640001317983 */ /* 0x000ee20000300800 */
[----:B------:R-:W3:Y:S01]  /*4a2d0*/  LDL.LU R50, [R1+0x268] ;  /* 0x0002680001327983 */ /* 0x000ee20000300800 */
[----:B------:R-:W3:Y:S01]  /*4a2e0*/  LDL.LU R51, [R1+0x26c] ;  /* 0x00026c0001337983 */ /* 0x000ee20000300800 */
[C---:B--2---:R-:W-:Y:S11]  /*4a2f0*/  HMMA.16816.F32 R36, R4.reuse, R34, R36 ;  /* 0x000000220424723c */ /* 0x044ff60000001824 */
[----:B------:R-:W-:Y:S11]  /*4a300*/  @!UPT UIADD3 URZ, URZ, URZ, URZ ;  /* 0x0000003f3f3ff290 */ /* 0x000ff6000fffe03f */
[----:B------:R-:W-:Y:S01]  /*4a310*/  @!UPT UIADD3 URZ, URZ, URZ, URZ ;  /* 0x0000003f3f3ff290 */ /* 0x000fe2000fffe03f */
[----:B------:R-:W-:Y:S01]  /*4a320*/  STL.64 [R1+0x2f0], R36 ;  /* 0x0002f02401007387 */ /* 0x000fe20000100a00 */
[----:B------:R0:W-:Y:S03]  /*4a330*/  STL.64 [R1+0x2f8], R38 ;  /* 0x0002f82601007387 */ /* 0x0001e60000100a00 */
[----:B0-----:R-:W4:Y:S01]  /*4a340*/  LDL.LU.64 R38, [R1+0x3148] ;  /* 0x0031480001267983 */ /* 0x001f220000300a00 */
[----:B------:R0:W-:Y:S02]  /*4a350*/  STL.64 [R1+0x3090], R34 ;  /* 0x0030902201007387 */ /* 0x0001e40000100a00 */
[----:B------:R-:W2:Y:S02]  /*4a360*/  LDL.LU R32, [R1+0x1a0] ;  /* 0x0001a00001207983 */ /* 0x000ea40000300800 */
[----:B------:R-:W2:Y:S01]  /*4a370*/  LDL.LU R33, [R1+0x1a4] ;  /* 0x0001a40001217983 */ /* 0x000ea20000300800 */
[----:B0-----:R-:W2:Y:S01]  /*4a380*/  LDL.LU R34, [R1+0x1a8] ;  /* 0x0001a80001227983 */ /* 0x001ea20000300800 */
[----:B------:R-:W2:Y:S01]  /*4a390*/  LDL.LU R35, [R1+0x1ac] ;  /* 0x0001ac0001237983 */ /* 0x000ea20000300800 */
[C---:B----4-:R-:W-:Y:S11]  /*4a3a0*/  HMMA.16816.F32 R40, R4.reuse, R38, R40 ;  /* 0x000000260428723c */ /* 0x050ff60000001828 */
[----:B------:R-:W-:Y:S11]  /*4a3b0*/  @!UPT UIADD3 URZ, URZ, URZ, URZ ;  /* 0x0000003f3f3ff290 */ /* 0x000ff6000fffe03f */
[----:B------:R-:W-:Y:S01]  /*4a3c0*/  @!UPT UIADD3 URZ, URZ, URZ, URZ ;  /* 0x0000003f3f3ff290 */ /* 0x000fe2000fffe03f */
[----:B------:R-:W-:Y:S01]  /*4a3d0*/  STL.64 [R1+0x2e0], R40 ;  /* 0x0002e02801007387 */ /* 0x000fe20000100a00 */
[----:B------:R0:W-:Y:S03]  /*4a3e0*/  STL.64 [R1+0x2e8], R42 ;  /* 0x0002e82a01007387 */ /* 0x0001e60000100a00 */
[----:B0-----:R-:W4:Y:S01]  /*4a3f0*/  LDL.LU.64 R42, [R1+0x3140] ;  /* 0x00314000012a7983 */ /* 0x001f220000300a00 */
[----:B---3--:R-:W-:Y:S01]  /*4a400*/  HMMA.16816.F32 R12, R4, R46, R12 ;  /* 0x0000002e040c723c */ /* 0x008fe2000000180c */
[----:B------:R0:W-:Y:S02]  /*4a410*/  STL.64 [R1+0x3088], R38 ;  /* 0x0030882601007387 */ /* 0x0001e40000100a00 */
[----:B------:R-:W3:Y:S01]  /*4a420*/  LDL.LU R36, [R1+0x1b0] ;  /* 0x0001b00001247983 */ /* 0x000ee20000300800 */
[----:B------:R-:W3:Y:S04]  /*4a430*/  LDL.LU R37, [R1+0x1b4] ;  /* 0x0001b40001257983 */ /* 0x000ee80000300800 */
[----:B0-----:R-:W3:Y:S01]  /*4a440*/  LDL.LU R38, [R1+0x1b8] ;  /* 0x0001b80001267983 */ /* 0x001ee20000300800 */
[----:B------:R-:W3:Y:S02]  /*4a450*/  LDL.LU R39, [R1+0x1bc] ;  /* 0x0001bc0001277983 */ /* 0x000ee40000300800 */
[----:B------:R-:W-:-:S02]  /*4a460*/  IMAD.MOV.U32 R30, RZ, RZ, R3 ;  /* 0x000000ffff1e7224 */ /* 0x000fc400078e0003 */
[----:B------:R-:W-:Y:S02]  /*4a470*/  IMAD.MOV.U32 R31, RZ, RZ, R2 ;  /* 0x000000ffff1f7224 */ /* 0x000fe400078e0002 */
[----:B------:R-:W-:Y:S02]  /*4a480*/  IMAD.MOV.U32 R3, RZ, RZ, R46 ;  /* 0x000000ffff037224 */ /* 0x000fe400078e002e */
[----:B------:R-:W-:-:S03]  /*4a490*/  IMAD.MOV.U32 R2, RZ, RZ, R47 ;  /* 0x000000ffff027224 */ /* 0x000fc600078e002f */
[C---:B------:R-:W-:Y:S08]  /*4a4a0*/  HMMA.16816.F32 R28, R4.reuse, R30, R8 ;  /* 0x0000001e041c723c */ /* 0x040ff00000001808 */
[C---:B----4-:R-:W-:Y:S11]  /*4a4b0*/  HMMA.16816.F32 R52, R4.reuse, R42, R52 ;  /* 0x0000002a0434723c */ /* 0x050ff60000001834 */
        /* <DEDUP_REMOVED lines=9> */
[----:B------:R-:W2:Y:S02]  /*4a550*/  LDL.LU R43, [R1+0x25c] ;  /* 0x00025c00012b7983 */ /* 0x000ea40000300800 */
[----:B------:R-:W-:Y:S02]  /*4a560*/  STL.64 [R1+0x2c0], R12 ;  /* 0x0002c00c01007387 */ /* 0x000fe40000100a00 */
[----:B------:R0:W-:Y:S02]  /*4a570*/  STL.64 [R1+0x2c8], R14 ;  /* 0x0002c80e01007387 */ /* 0x0001e40000100a00 */
[----:B0-----:R-:W2:Y:S01]  /*4a580*/  LDL.LU.64 R14, [R1+0x3130] ;  /* 0x00313000010e7983 */ /* 0x001ea20000300a00 */
[----:B------:R-:W2:Y:S02]  /*4a590*/  LDL.LU.64 R12, [R1+0x3128] ;  /* 0x00312800010c7983 */ /* 0x000ea40000300a00 */
[----:B------:R-:W3:Y:S02]  /*4a5a0*/  LDL.LU.64 R46, [R1+0x3120] ;  /* 0x00312000012e7983 */ /* 0x000ee40000300a00 */
[----:B------:R-:W3:Y:S01]  /*4a5b0*/  LDL.LU.64 R44, [R1+0x3118] ;  /* 0x00311800012c7983 */ /* 0x000ee20000300a00 */
[----:B------:R-:W3:Y:S01]  /*4a5c0*/  LDL.LU.64 R10, [R1+0x3110] ;  /* 0x00311000010a7983 */ /* 0x000ee20000300a00 */
[C---:B------:R-:W-:Y:S01]  /*4a5d0*/  HMMA.16816.F32 R20, R4.reuse, R18, R20 ;  /* 0x000000120414723c */ /* 0x040fe20000001814 */
[----:B------:R-:W-:Y:S02]  /*4a5e0*/  STL.64 [R1+0x2b0], R28 ;  /* 0x0002b01c01007387 */ /* 0x000fe40000100a00 */
[----:B------:R0:W-:Y:S02]  /*4a5f0*/  STL.64 [R1+0x2b8], R30 ;  /* 0x0002b81e01007387 */ /* 0x0001e40000100a00 */
[----:B0-----:R-:W3:Y:S03]  /*4a600*/  LDL.LU.64 R30, [R1+0x3108] ;  /* 0x00310800011e7983 */ /* 0x001ee60000300a00 */
[C---:B----4-:R-:W-:Y:S01]  /*4a610*/  HMMA.16816.F32 R52, R4.reuse, R54, R56 ;  /* 0x000000360434723c */ /* 0x050fe20000001838 */
[----:B------:R-:W4:Y:S01]  /*4a620*/  LDL.LU.64 R58, [R1+0x3100] ;  /* 0x00310000013a7983 */ /* 0x000f220000300a00 */
[----:B------:R-:W4:Y:S06]  /*4a630*/  LDL.LU.64 R56, [R1+0x30f8] ;  /* 0x0030f80001387983 */ /* 0x000f2c0000300a00 */
[C---:B--2---:R-:W-:Y:S08]  /*4a640*/  HMMA.16816.F32 R12, R4.reuse, R26, R12 ;  /* 0x0000001a040c723c */ /* 0x044ff0000000180c */
[----:B---3--:R-:W-:Y:S07]  /*4a650*/  HMMA.16816.F32 R8, R4, R10, R44 ;  /* 0x0000000a0408723c */ /* 0x008fee000000182c */
[----:B------:R-:W-:Y:S01]  /*4a660*/  STL.64 [R1+0x2a0], R52 ;  /* 0x0002a03401007387 */ /* 0x000fe20000100a00 */
[----:B------:R0:W-:Y:S03]  /*4a670*/  STL.64 [R1+0x2a8], R54 ;  /* 0x0002a83601007387 */ /* 0x0001e60000100a00 */
[----:B0-----:R-:W2:Y:S01]  /*4a680*/  LDL.LU.64 R54, [R1+0x30f0] ;  /* 0x0030f00001367983 */ /* 0x001ea20000300a00 */
[----:B------:R-:W2:Y:S03]  /*4a690*/  LDL.LU.64 R52, [R1+0x30e8] ;  /* 0x0030e80001347983 */ /* 0x000ea60000300a00 */
[----:B------:R0:W-:Y:S01]  /*4a6a0*/  STL.64 [R1+0x290], R12 ;  /* 0x0002900c01007387 */ /* 0x0001e20000100a00 */
[----:B------:R1:W-:Y:S02]  /*4a6b0*/  STL.64 [R1+0x298], R14 ;  /* 0x0002980e01007387 */ /* 0x0003e40000100a00 */
[----:B0-----:R-:W-:-:S02]  /*4a6c0*/  IMAD.MOV.U32 R13, RZ, RZ, R26 ;  /* 0x000000ffff0d7224 */ /* 0x001fc400078e001a */
[----:B------:R-:W-:Y:S02]  /*4a6d0*/  IMAD.MOV.U32 R12, RZ, RZ, R27 ;  /* 0x000000ffff0c7224 */ /* 0x000fe400078e001b */
[----:B------:R-:W4:Y:S01]  /*4a6e0*/  LDL.LU.64 R26, [R1+0x30e0] ;  /* 0x0030e000011a7983 */ /* 0x000f220000300a00 */
[----:B------:R-:W-:Y:S02]  /*4a6f0*/  STL.64 [R1+0x280], R20 ;  /* 0x0002801401007387 */ /* 0x000fe40000100a00 */
[----:B------:R0:W-:Y:S02]  /*4a700*/  STL.64 [R1+0x288], R22 ;  /* 0x0002881601007387 */ /* 0x0001e40000100a00 */
[----:B-1----:R-:W-:Y:S02]  /*4a710*/  IMAD.MOV.U32 R15, RZ, RZ, R18 ;  /* 0x000000ffff0f7224 */ /* 0x002fe400078e0012 */
[----:B------:R-:W-:Y:S01]  /*4a720*/  IMAD.MOV.U32 R14, RZ, RZ, R19 ;  /* 0x000000ffff0e7224 */ /* 0x000fe200078e0013 */
[----:B0-----:R-:W2:Y:S01]  /*4a730*/  LDL.LU.64 R22, [R1+0x30d8] ;  /* 0x0030d80001167983 */ /* 0x001ea20000300a00 */
[----:B------:R-:W3:Y:S02]  /*4a740*/  LDL.LU.64 R20, [R1+0x30d0] ;  /* 0x0030d00001147983 */ /* 0x000ee40000300a00 */
[----:B------:R-:W2:Y:S02]  /*4a750*/  LDL.LU.64 R18, [R1+0x30c8] ;  /* 0x0030c80001127983 */ /* 0x000ea40000300a00 */
[----:B------:R-:W2:Y:S01]  /*4a760*/  LDL.LU.64 R16, [R1+0x30c0] ;  /* 0x0030c00001107983 */ /* 0x000ea20000300a00 */
[----:B------:R-:W2:Y:S01]  /*4a770*/  LDL.LU.64 R46, [R1+0x30b8] ;  /* 0x0030b800012e7983 */ /* 0x000ea20000300a00 */
[----:B------:R-:W-:Y:S02]  /*4a780*/  STL.64 [R1+0x270], R8 ;  /* 0x0002700801007387 */ /* 0x000fe40000100a00 */
[----:B------:R0:W-:Y:S02]  /*4a790*/  STL.64 [R1+0x278], R10 ;  /* 0x0002780a01007387 */ /* 0x0001e40000100a00 */
[----:B0-----:R-:W2:Y:S02]  /*4a7a0*/  LDL.LU.64 R10, [R1+0x30b0] ;  /* 0x0030b000010a7983 */ /* 0x001ea40000300a00 */
[C---:B--2---:R-:W-:Y:S02]  /*4a7b0*/  HMMA.16816.F32 R8, R4.reuse, R10, R48 ;  /* 0x0000000a0408723c */ /* 0x044fe40000001830 */
[----:B------:R-:W2:Y:S11]  /*4a7c0*/  LDL.LU.64 R50, [R1+0x30a8] ;  /* 0x0030a80001327983 */ /* 0x000eb60000300a00 */
[----:B------:R-:W-:Y:S10]  /*4a7d0*/  @!UPT UIADD3 URZ, URZ, URZ, URZ ;  /* 0x0000003f3f3ff290 */ /* 0x000ff4000fffe03f */
[----:B------:R-:W-:Y:S01]  /*4a7e0*/  STL.64 [R1+0x260], R8 ;  /* 0x0002600801007387 */ /* 0x000fe20000100a00 */
[----:B------:R0:W-:Y:S03]  /*4a7f0*/  STL.64 [R1+0x268], R10 ;  /* 0x0002680a01007387 */ /* 0x0001e60000100a00 */
[----:B0-----:R-:W3:Y:S01]  /*4a800*/  LDL.LU.64 R10, [R1+0x30a0] ;  /* 0x0030a000010a7983 */ /* 0x001ee20000300a00 */
[----:B------:R-:W3:Y:S01]  /*4a810*/  LDL.LU.64 R8, [R1+0x3098] ;  /* 0x0030980001087983 */ /* 0x000ee20000300a00 */
[C---:B------:R-:W-:Y:S08]  /*4a820*/  HMMA.16816.F32 R36, R4.reuse, R46, R36 ;  /* 0x0000002e0424723c */ /* 0x040ff00000001824 */
[----:B--2---:R-:W-:Y:S01]  /*4a830*/  HMMA.16816.F32 R40, R4, R50, R40 ;  /* 0x000000320428723c */ /* 0x004fe20000001828 */
[----:B------:R-:W-:Y:S07]  /*4a840*/  STL.64 [R1+0x2fd8], R50 ;  /* 0x002fd83201007387 */ /* 0x000fee0000100a00 */
[C---:B---3--:R-:W-:Y:S11]  /*4a850*/  HMMA.16816.F32 R4, R8.reuse, R18, R32 ;  /* 0x000000120804723c */ /* 0x048ff60000001820 */
[----:B------:R-:W-:Y:S04]  /*4a860*/  @!UPT UIADD3 URZ, URZ, URZ, URZ ;  /* 0x0000003f3f3ff290 */ /* 0x000fe8000fffe03f */
[----:B------:R-:W-:Y:S01]  /*4a870*/  STL.64 [R1+0x250], R40 ;  /* 0x0002502801007387 */ /* 0x000fe20000100a00 */
[----:B------:R-:W-:Y:S02]  /*4a880*/  STL.64 [R1+0x258], R42 ;  /* 0x0002582a01007387 */ /* 0x000fe40000100a00 */
[----:B------:R-:W-:Y:S02]  /*4a890*/  STL.64 [R1+0x3058], R46 ;  /* 0x0030582e01007387 */ /* 0x000fe40000100a00 */
[----:B------:R-:W-:Y:S01]  /*4a8a0*/  STL.64 [R1+0x1c0], R36 ;  /* 0x0001c02401007387 */ /* 0x000fe20000100a00 */
[----:B------:R-:W-:Y:S01]  /*4a8b0*/  STL.64 [R1+0x1c8], R38 ;  /* 0x0001c82601007387 */ /* 0x000fe20000100a00 */
[----:B------:R-:W-:Y:S02]  /*4a8c0*/  STL.64 [R1+0x2fe8], R18 ;  /* 0x002fe81201007387 */ /* 0x000fe40000100a00 */
[----:B------:R-:W-:Y:S01]  /*4a8d0*/  STL.64 [R1+0x2fe0], R16 ;  /* 0x002fe01001007387 */ /* 0x000fe20000100a00 */
        /* <DEDUP_REMOVED lines=8> */
[----:B----4-:R-:W-:Y:S01]  /*4a960*/  HMMA.16816.F32 R4, R8, R26, R56 ;  /* 0x0000001a0804723c */ /* 0x010fe20000001838 */
[----:B------:R0:W-:Y:S01]  /*4a970*/  STL.64 [R1+0x3000], R26 ;  /* 0x0030001a01007387 */ /* 0x0001e20000100a00 */
[----:B------:R-:W2:Y:S11]  /*4a980*/  LDL.LU R24, [R1+0xe0] ;  /* 0x0000e00001187983 */ /* 0x000eb60000300800 */
[----:B------:R-:W-:Y:S10]  /*4a990*/  @!UPT UIADD3 URZ, URZ, URZ, URZ ;  /* 0x0000003f3f3ff290 */ /* 0x000ff4000fffe03f */
[----:B------:R-:W-:Y:S01]  /*4a9a0*/  STL.64 [R1+0x190], R4 ;  /* 0x0001900401007387 */ /* 0x000fe20000100a00 */
[----:B------:R-:W-:Y:S02]  /*4a9b0*/  STL.64 [R1+0x198], R6 ;  /* 0x0001980601007387 */ /* 0x000fe40000100a00 */
[----:B------:R-:W2:Y:S02]  /*4a9c0*/  LDL.LU R25, [R1+0xe4] ;  /* 0x0000e40001197983 */ /* 0x000ea40000300800 */
[----:B0-----:R-:W3:Y:S01]  /*4a9d0*/  LDL.LU R26, [R1+0xe8] ;  /* 0x0000e800011a7983 */ /* 0x001ee20000300800 */
[----:B------:R-:W3:Y:S04]  /*4a9e0*/  LDL.LU R27, [R1+0xec] ;  /* 0x0000ec00011b7983 */ /* 0x000ee80000300800 */
[----:B---3--:R0:W-:Y:S01]  /*4a9f0*/  STL.64 [R1+0x3010], R26 ;  /* 0x0030101a01007387 */ /* 0x0081e20000100a00 */
[----:B--2---:R-:W-:Y:S02]  /*4aa00*/  STL.64 [R1+0x3008], R24 ;  /* 0x0030081801007387 */ /* 0x004fe40000100a00 */
[----:B0-----:R-:W-:-:S02]  /*4aa10*/  IMAD.MOV.U32 R26, RZ, RZ, R15 ;  /* 0x000000ffff1a7224 */ /* 0x001fc400078e000f */
[----:B------:R-:W-:-:S05]  /*4aa20*/  IMAD.MOV.U32 R27, RZ, RZ, R14 ;  /* 0x000000ffff1b7224 */ /* 0x000fca00078e000e */
[----:B------:R-:W-:Y:S01]  /*4aa30*/  STL.64 [R1+0x3020], R26 ;  /* 0x0030201a01007387 */ /* 0x000fe20000100a00 */
[----:B------:R-:W2:Y:S03]  /*4aa40*/  LDL.LU.64 R22, [R1+0x88] ;  /* 0x0000880001167983 */ /* 0x000ea60000300a00 */
[----:B--2---:R0:W-:Y:S01]  /*4aa50*/  STL.64 [R1+0x3018], R22 ;  /* 0x0030181601007387 */ /* 0x0041e20000100a00 */
[----:B------:R-:W2:Y:S02]  /*4aa60*/  LDL.LU R20, [R1+0xf0] ;  /* 0x0000f00001147983 */ /* 0x000ea40000300800 */
[----:B------:R-:W2:Y:S01]  /*4aa70*/  LDL.LU R21, [R1+0xf4] ;  /* 0x0000f40001157983 */ /* 0x000ea20000300800 */
[----:B0-----:R-:W3:Y:S01]  /*4aa80*/  LDL.LU R22, [R1+0xf8] ;  /* 0x0000f80001167983 */ /* 0x001ee20000300800 */
[----:B------:R-:W3:Y:S02]  /*4aa90*/  LDL.LU R23, [R1+0xfc] ;  /* 0x0000fc0001177983 */ /* 0x000ee40000300800 */
[----:B------:R-:W-:-:S02]  /*4aaa0*/  IMAD.MOV.U32 R26, RZ, RZ, R13 ;  /* 0x000000ffff1a7224 */ /* 0x000fc400078e000d */
[----:B------:R-:W-:Y:S01]  /*4aab0*/  IMAD.MOV.U32 R27, RZ, RZ, R12 ;  /* 0x000000ffff1b7224 */ /* 0x000fe200078e000c */
[----:B---3--:R-:W-:Y:S01]  /*4aac0*/  STL.64 [R1+0x3030], R22 ;  /* 0x0030301601007387 */ /* 0x008fe20000100a00 */
[----:B--2---:R-:W-:Y:S03]  /*4aad0*/  STL.64 [R1+0x3028], R20 ;  /* 0x0030281401007387 */ /* 0x004fe60000100a00 */
[----:B------:R0:W-:Y:S02]  /*4aae0*/  STL.64 [R1+0x3038], R26 ;  /* 0x0030381a01007387 */ /* 0x0001e40000100a00 */
[----:B0-----:R-:W2:Y:S04]  /*4aaf0*/  LDL.64 R26, [R1+0xb8] ;  /* 0x0000b800011a7983 */ /* 0x001ea80000100a00 */
[----:B--2---:R-:W-:Y:S01]  /*4ab00*/  STL.64 [R1+0x3050], R26 ;  /* 0x0030501a01007387 */ /* 0x004fe20000100a00 */
[----:B------:R-:W2:Y:S02]  /*4ab10*/  LDL.LU R20, [R1+0x100] ;  /* 0x0001000001147983 */ /* 0x000ea40000300800 */
[----:B------:R-:W2:Y:S02]  /*4ab20*/  LDL.LU R21, [R1+0x104] ;  /* 0x0001040001157983 */ /* 0x000ea40000300800 */
[----:B------:R-:W3:Y:S01]  /*4ab30*/  LDL.LU R22, [R1+0x108] ;  /* 0x0001080001167983 */ /* 0x000ee20000300800 */
[----:B------:R-:W3:Y:S01]  /*4ab40*/  LDL.LU R23, [R1+0x10c] ;  /* 0x00010c0001177983 */ /* 0x000ee20000300800 */
[----:B------:R-:W4:Y:S02]  /*4ab50*/  LDL.LU R44, [R1+0x120] ;  /* 0x00012000012c7983 */ /* 0x000f240000300800 */
[----:B------:R-:W4:Y:S02]  /*4ab60*/  LDL.LU R45, [R1+0x124] ;  /* 0x00012400012d7983 */ /* 0x000f240000300800 */
[----:B------:R-:W2:Y:S01]  /*4ab70*/  LDL.LU R46, [R1+0x128] ;  /* 0x00012800012e7983 */ /* 0x000ea20000300800 */
[----:B------:R-:W2:Y:S04]  /*4ab80*/  LDL.LU R47, [R1+0x12c] ;  /* 0x00012c00012f7983 */ /* 0x000ea80000300800 */
[----:B--2---:R0:W-:Y:S01]  /*4ab90*/  STL.64 [R1+0x3068], R46 ;  /* 0x0030682e01007387 */ /* 0x0041e20000100a00 */
[----:B----4-:R-:W-:Y:S02]  /*4aba0*/  STL.64 [R1+0x3060], R44 ;  /* 0x0030602c01007387 */ /* 0x010fe40000100a00 */
[----:B0-----:R-:W-:-:S02]  /*4abb0*/  IMAD.MOV.U32 R46, RZ, RZ, R3 ;  /* 0x000000ffff2e7224 */ /* 0x001fc400078e0003 */
[----:B------:R-:W-:-:S05]  /*4abc0*/  IMAD.MOV.U32 R47, RZ, RZ, R2 ;  /* 0x000000ffff2f7224 */ /* 0x000fca00078e0002 */
[----:B------:R-:W-:Y:S01]  /*4abd0*/  STL.64 [R1+0x3078], R46 ;  /* 0x0030782e01007387 */ /* 0x000fe20000100a00 */
[----:B------:R-:W2:Y:S03]  /*4abe0*/  LDL.LU.64 R26, [R1+0xc8] ;  /* 0x0000c800011a7983 */ /* 0x000ea60000300a00 */
[----:B--2---:R0:W-:Y:S01]  /*4abf0*/  STL.64 [R1+0x3070], R26 ;  /* 0x0030701a01007387 */ /* 0x0041e20000100a00 */
[----:B------:R-:W2:Y:S02]  /*4ac00*/  LDL.LU R24, [R1+0x130] ;  /* 0x0001300001187983 */ /* 0x000ea40000300800 */
[----:B------:R-:W2:Y:S01]  /*4ac10*/  LDL.LU R25, [R1+0x134] ;  /* 0x0001340001197983 */ /* 0x000ea20000300800 */
[----:B0-----:R-:W2:Y:S01]  /*4ac20*/  LDL.LU R26, [R1+0x138] ;  /* 0x00013800011a7983 */ /* 0x001ea20000300800 */
[----:B------:R-:W2:Y:S02]  /*4ac30*/  LDL.LU R27, [R1+0x13c] ;  /* 0x00013c00011b7983 */ /* 0x000ea40000300800 */
[----:B------:R-:W4:Y:S02]  /*4ac40*/  LDL.LU R40, [R1+0x150] ;  /* 0x0001500001287983 */ /* 0x000f240000300800 */
[----:B------:R-:W4:Y:S01]  /*4ac50*/  LDL.LU R41, [R1+0x154] ;  /* 0x0001540001297983 */ /* 0x000f220000300800 */
[----:B------:R-:W4:Y:S01]  /*4ac60*/  LDL.LU R42, [R1+0x158] ;  /* 0x00015800012a7983 */ /* 0x000f220000300800 */
[----:B------:R-:W4:Y:S02]  /*4ac70*/  LDL.LU R43, [R1+0x15c] ;  /* 0x00015c00012b7983 */ /* 0x000f240000300800 */
        /* <DEDUP_REMOVED lines=8> */
[----:B------:R-:W4:Y:S02]  /*4ad00*/  LDL.LU R44, [R1+0x140] ;  /* 0x00014000012c7983 */ /* 0x000f240000300800 */
[----:B------:R-:W4:Y:S01]  /*4ad10*/  LDL.LU R45, [R1+0x144] ;  /* 0x00014400012d7983 */ /* 0x000f220000300800 */
[----:B------:R-:W4:Y:S01]  /*4ad20*/  LDL.LU R46, [R1+0x148] ;  /* 0x00014800012e7983 */ /* 0x000f220000300800 */
[----:B------:R-:W4:Y:S02]  /*4ad30*/  LDL.LU R47, [R1+0x14c] ;  /* 0x00014c00012f7983 */ /* 0x000f240000300800 */
[----:B---3--:R-:W-:Y:S02]  /*4ad40*/  STL.64 [R1+0x3048], R22 ;  /* 0x0030481601007387 */ /* 0x008fe40000100a00 */
[----:B------:R0:W-:Y:S02]  /*4ad50*/  STL.64 [R1+0x3040], R20 ;  /* 0x0030401401007387 */ /* 0x0001e40000100a00 */
[----:B0-----:R-:W3:Y:S01]  /*4ad60*/  LDL.LU R20, [R1+0x110] ;  /* 0x0001100001147983 */ /* 0x001ee20000300800 */
        /* <DEDUP_REMOVED lines=11> */
[----:B------:R-:W3:Y:S01]  /*4ae20*/  LDL.LU.64 R50, [R1+0x78] ;  /* 0x0000780001327983 */ /* 0x000ee20000300a00 */
        /* <DEDUP_REMOVED lines=8> */
[----:B------:R-:W3:Y:S02]  /*4aeb0*/  LDL.LU R4, [R1] ;  /* 0x0000000001047983 */ /* 0x000ee40000300800 */
[----:B------:R-:W3:Y:S02]  /*4aec0*/  LDL.LU R5, [R1+0x4] ;  /* 0x0000040001057983 */ /* 0x000ee40000300800 */
[----:B------:R-:W3:Y:S01]  /*4aed0*/  LDL.LU R6, [R1+0x8] ;  /* 0x0000080001067983 */ /* 0x000ee20000300800 */
[----:B------:R-:W3:Y:S01]  /*4aee0*/  LDL.LU R7, [R1+0xc] ;  /* 0x00000c0001077983 */ /* 0x000ee20000300800 */
        /* <DEDUP_REMOVED lines=11> */
[----:B0-----:R-:W4:Y:S02]  /*4afa0*/  LDL.LU.64 R38, [R1+0x3088] ;  /* 0x0030880001267983 */ /* 0x001f240000300a00 */
[C---:B----4-:R-:W-:Y:S11]  /*4afb0*/  HMMA.16816.F32 R40, R8.reuse, R38, R40 ;  /* 0x000000260828723c */ /* 0x050ff60000001828 */
        /* <DEDUP_REMOVED lines=10> */
[----:B0-----:R-:W2:Y:S02]  /*4b060*/  LDL.LU.64 R46, [R1+0x3078] ;  /* 0x00307800012e7983 */ /* 0x001ea40000300a00 */
[C---:B--2---:R-:W-:Y:S02]  /*4b070*/  HMMA.16816.F32 R44, R8.reuse, R46, R24 ;  /* 0x0000002e082c723c */ /* 0x044fe40000001818 */
[----:B------:R-:W2:Y:S11]  /*4b080*/  LDL.LU.64 R26, [R1+0x3070] ;  /* 0x00307000011a7983 */ /* 0x000eb60000300a00 */
[----:B------:R-:W-:Y:S10]  /*4b090*/  @!UPT UIADD3 URZ, URZ, URZ, URZ ;  /* 0x0000003f3f3ff290 */ /* 0x000ff4000fffe03f */
[----:B------:R-:W-:Y:S01]  /*4b0a0*/  STL.64 [R1+0x4d0], R44 ;  /* 0x0004d02c01007387 */ /* 0x000fe20000100a00 */
[----:B------:R0:W-:Y:S03]  /*4b0b0*/  STL.64 [R1+0x4d8], R46 ;  /* 0x0004d82e01007387 */ /* 0x0001e60000100a00 */
[----:B0-----:R-:W2:Y:S01]  /*4b0c0*/  LDL.LU.64 R46, [R1+0x3068] ;  /* 0x00306800012e7983 */ /* 0x001ea20000300a00 */
[----:B------:R-:W2:Y:S02]  /*4b0d0*/  LDL.LU.64 R44, [R1+0x3060] ;  /* 0x00306000012c7983 */ /* 0x000ea40000300a00 */
[C---:B--2---:R-:W-:Y:S11]  /*4b0e0*/  HMMA.16816.F32 R44, R8.reuse, R26, R44 ;  /* 0x0000001a082c723c */ /* 0x044ff6000000182c */
[----:B------:R-:W-:Y:S11]  /*4b0f0*/  @!UPT UIADD3 URZ, URZ, URZ, URZ ;  /* 0x0000003f3f3ff290 */ /* 0x000ff6000fffe03f */
[----:B------:R-:W-:Y:S01]  /*4b100*/  @!UPT UIADD3 URZ, URZ, URZ, URZ ;  /* 0x0000003f3f3ff290 */ /* 0x000fe2000fffe03f */
[----:B------:R0:W-:Y:S01]  /*4b110*/  STL.64 [R1+0x4c0], R44 ;  /* 0x0004c02c01007387 */ /* 0x0001e20000100a00 */
[----:B------:R1:W-:Y:S02]  /*4b120*/  STL.64 [R1+0x4c8], R46 ;  /* 0x0004c82e01007387 */ /* 0x0003e40000100a00 */
[----:B0-----:R-:W-:Y:S01]  /*4b130*/  IMAD.MOV.U32 R45, RZ, RZ, R26 ;  /* 0x000000ffff2d7224 */ /* 0x001fe200078e001a */
[----:B-1----:R-:W2:Y:S01]  /*4b140*/  LDL.LU.64 R46, [R1+0x3058] ;  /* 0x00305800012e7983 */ /* 0x002ea20000300a00 */
[----:B------:R-:W-:Y:S02]  /*4b150*/  IMAD.MOV.U32 R44, RZ, RZ, R27 ;  /* 0x000000ffff2c7224 */ /* 0x000fe400078e001b */
[----:B------:R-:W3:Y:S02]  /*4b160*/  LDL.LU.64 R26, [R1+0x3050] ;  /* 0x00305000011a7983 */ /* 0x000ee40000300a00 */
[C---:B---3--:R-:W-:Y:S01]  /*4b170*/  HMMA.16816.F32 R20, R8.reuse, R26, R20 ;  /* 0x0000001a0814723c */ /* 0x048fe20000001814 */
[----:B------:R-:W-:Y:S11]  /*4b180*/  IMAD.MOV.U32 R41, RZ, RZ, R26 ;  /* 0x000000ffff297224 */ /* 0x000ff600078e001a */
[----:B------:R-:W-:Y:S11]  /*4b190*/  @!UPT UIADD3 URZ, URZ, URZ, URZ ;  /* 0x0000003f3f3ff290 */ /* 0x000ff6000fffe03f */
[----:B------:R-:W-:Y:S01]  /*4b1a0*/  STL.64 [R1+0x4b0], R20 ;  /* 0x0004b01401007387 */ /* 0x000fe20000100a00 */
[----:B------:R0:W-:Y:S03]  /*4b1b0*/  STL.64 [R1+0x4b8], R22 ;  /* 0x0004b81601007387 */ /* 0x0001e60000100a00 */
[----:B0-----:R-:W3:Y:S01]  /*4b1c0*/  LDL.LU.64 R22, [R1+0x3048] ;  /* 0x0030480001167983 */ /* 0x001ee20000300a00 */
[----:B------:R-:W3:Y:S02]  /*4b1d0*/  LDL.LU.64 R20, [R1+0x3040] ;  /* 0x0030400001147983 */ /* 0x000ee40000300a00 */
[----:B------:R-:W3:Y:S02]  /*4b1e0*/  LDL.LU.64 R26, [R1+0x3038] ;  /* 0x00303800011a7983 */ /* 0x000ee40000300a00 */
[C---:B---3--:R-:W-:Y:S01]  /*4b1f0*/  HMMA.16816.F32 R24, R8.reuse, R26, R20 ;  /* 0x0000001a0818723c */ /* 0x048fe20000001814 */
[----:B------:R-:W3:Y:S01]  /*4b200*/  LDL.LU.64 R22, [R1+0x3030] ;  /* 0x0030300001167983 */ /* 0x000ee20000300a00 */
[----:B------:R-:W3:Y:S11]  /*4b210*/  LDL.LU.64 R20, [R1+0x3028] ;  /* 0x0030280001147983 */ /* 0x000ef60000300a00 */
[----:B------:R-:W-:Y:S10]  /*4b220*/  @!UPT UIADD3 URZ, URZ, URZ, URZ ;  /* 0x0000003f3f3ff290 */ /* 0x000ff4000fffe03f */
[----:B------:R-:W-:Y:S01]  /*4b230*/  STL.64 [R1+0x4a0], R24 ;  /* 0x0004a01801007387 */ /* 0x000fe20000100a00 */
[----:B------:R0:W-:Y:S03]  /*4b240*/  STL.64 [R1+0x4a8], R26 ;  /* 0x0004a81a01007387 */ /* 0x0001e60000100a00 */
[----:B0-----:R-:W3:Y:S02]  /*4b250*/  LDL.LU.64 R26, [R1+0x3020] ;  /* 0x00302000011a7983 */ /* 0x001ee40000300a00 */
[C---:B---3--:R-:W-:Y:S02]  /*4b260*/  HMMA.16816.F32 R24, R8.reuse, R26, R20 ;  /* 0x0000001a0818723c */ /* 0x048fe40000001814 */
[----:B------:R-:W3:Y:S11]  /*4b270*/  LDL.LU.64 R22, [R1+0x3018] ;  /* 0x0030180001167983 */ /* 0x000ef60000300a00 */
[----:B------:R-:W-:Y:S10]  /*4b280*/  @!UPT UIADD3 URZ, URZ, URZ, URZ ;  /* 0x0000003f3f3ff290 */ /* 0x000ff4000fffe03f */
[----:B------:R-:W-:Y:S01]  /*4b290*/  STL.64 [R1+0x490], R24 ;  /* 0x0004901801007387 */ /* 0x000fe20000100a00 */
[----:B------:R0:W-:Y:S03]  /*4b2a0*/  STL.64 [R1+0x498], R26 ;  /* 0x0004981a01007387 */ /* 0x0001e60000100a00 */
[----:B0-----:R-:W4:Y:S01]  /*4b2b0*/  LDL.LU.64 R26, [R1+0x3010] ;  /* 0x00301000011a7983 */ /* 0x001f220000300a00 */
[----:B------:R-:W4:Y:S01]  /*4b2c0*/  LDL.LU.64 R24, [R1+0x3008] ;  /* 0x0030080001187983 */ /* 0x000f220000300a00 */
[----:B------:R-:W-:Y:S01]  /*4b2d0*/  HMMA.16816.F32 R16, R8, R50, R16 ;  /* 0x000000320810723c */ /* 0x000fe20000001810 */
[----:B------:R-:W-:Y:S02]  /*4b2e0*/  IMAD.MOV.U32 R2, RZ, RZ, R50 ;  /* 0x000000ffff027224 */ /* 0x000fe400078e0032 */
[----:B------:R-:W-:Y:S02]  /*4b2f0*/  IMAD.MOV.U32 R3, RZ, RZ, R51 ;  /* 0x000000ffff037224 */ /* 0x000fe400078e0033 */
[----:B---3--:R-:W-:-:S02]  /*4b300*/  IMAD.MOV.U32 R61, RZ, RZ, R23 ;  /* 0x000000ffff3d7224 */ /* 0x008fc400078e0017 */
[----:B------:R-:W-:Y:S01]  /*4b310*/  IMAD.MOV.U32 R60, RZ, RZ, R22 ;  /* 0x000000ffff3c7224 */ /* 0x000fe200078e0016 */
[C---:B----4-:R-:W-:Y:S11]  /*4b320*/  HMMA.16816.F32 R24, R8.reuse, R22, R24 ;  /* 0x000000160818723c */ /* 0x050ff60000001818 */
[----:B------:R-:W-:Y:S11]  /*4b330*/  @!UPT UIADD3 URZ, URZ, URZ, URZ ;  /* 0x0000003f3f3ff290 */ /* 0x000ff6000fffe03f */
[----:B------:R-:W-:Y:S01]  /*4b340*/  @!UPT UIADD3 URZ, URZ, URZ, URZ ;  /* 0x0000003f3f3ff290 */ /* 0x000fe2000fffe03f */
[----:B------:R-:W-:Y:S01]  /*4b350*/  STL.64 [R1+0x480], R24 ;  /* 0x0004801801007387 */ /* 0x000fe20000100a00 */
[----:B------:R0:W-:Y:S03]  /*4b360*/  STL.64 [R1+0x488], R26 ;  /* 0x0004881a01007387 */ /* 0x0001e60000100a00 */
[----:B0-----:R-:W3:Y:S01]  /*4b370*/  LDL.LU.64 R26, [R1+0x3000] ;  /* 0x00300000011a7983 */ /* 0x001ee20000300a00 */
[----:B------:R-:W4:Y:S02]  /*4b380*/  LDL.LU.64 R22, [R1+0x2ff8] ;  /* 0x002ff80001167983 */ /* 0x000f240000300a00 */
[----:B------:R-:W2:Y:S02]  /*4b390*/  LDL.LU.64 R20, [R1+0x2ff0] ;  /* 0x002ff00001147983 */ /* 0x000ea40000300a00 */
[----:B------:R-:W2:Y:S01]  /*4b3a0*/  LDL R40, [R1+0x5f4] ;  /* 0x0005f40001287983 */ /* 0x000ea20000100800 */
[----:B------:R-:W-:Y:S01]  /*4b3b0*/  STL [R1+0x2f8c], R61 ;  /* 0x002f8c3d01007387 */ /* 0x000fe20000100800 */
[----:B------:R-:W-:Y:S02]  /*4b3c0*/  STL [R1+0x2f88], R60 ;  /* 0x002f883c01007387 */ /* 0x000fe40000100800 */
[----:B------:R-:W-:Y:S02]  /*4b3d0*/  STL.64 [R1+0x470], R16 ;  /* 0x0004701001007387 */ /* 0x000fe40000100a00 */
[----:B------:R0:W-:Y:S02]  /*4b3e0*/  STL.64 [R1+0x478], R18 ;  /* 0x0004781201007387 */ /* 0x0001e40000100a00 */
[----:B0-----:R-:W2:Y:S01]  /*4b3f0*/  LDL.LU.64 R18, [R1+0x2fe8] ;  /* 0x002fe80001127983 */ /* 0x001ea20000300a00 */
[----:B------:R-:W2:Y:S02]  /*4b400*/  LDL.LU.64 R16, [R1+0x2fe0] ;  /* 0x002fe00001107983 */ /* 0x000ea40000300a00 */
[----:B------:R-:W2:Y:S02]  /*4b410*/  LDL.LU.64 R50, [R1+0x2fd8] ;  /* 0x002fd80001327983 */ /* 0x000ea40000300a00 */
[C---:B--2---:R-:W-:Y:S08]  /*4b420*/  HMMA.16816.F32 R12, R8.reuse, R50, R12 ;  /* 0x00000032080c723c */ /* 0x044ff0000000180c */
[----:B------:R-:W-:Y:S01]  /*4b430*/  HMMA.16816.F32 R8, R8, R46, R52 ;  /* 0x0000002e0808723c */ /* 0x000fe20000001834 */
[----:B------:R-:W-:-:S02]  /*4b440*/  IMAD.MOV.U32 R61, RZ, RZ, R50 ;  /* 0x000000ffff3d7224 */ /* 0x000fc400078e0032 */
[----:B------:R-:W-:Y:S11]  /*4b450*/  IMAD.MOV.U32 R60, RZ, RZ, R51 ;  /* 0x000000ffff3c7224 */ /* 0x000ff600078e0033 */
[----:B------:R-:W-:Y:S01]  /*4b460*/  @!UPT UIADD3 URZ, URZ, URZ, URZ ;  /* 0x0000003f3f3ff290 */ /* 0x000fe2000fffe03f */
[----:B------:R-:W-:Y:S01]  /*4b470*/  STL.64 [R1+0x40], R12 ;  /* 0x0000400c01007387 */ /* 0x000fe20000100a00 */
[----:B------:R0:W-:Y:S03]  /*4b480*/  STL.64 [R1+0x48], R14 ;  /* 0x0000480e01007387 */ /* 0x0001e60000100a00 */
[----:B0-----:R-:W2:Y:S01]  /*4b490*/  LDL.LU.64 R14, [R1+0x2fd0] ;  /* 0x002fd000010e7983 */ /* 0x001ea20000300a00 */
[----:B------:R-:W2:Y:S02]  /*4b4a0*/  LDL.LU.64 R12, [R1+0x2fc8] ;  /* 0x002fc800010c7983 */ /* 0x000ea40000300a00 */
[----:B------:R-:W3:Y:S02]  /*4b4b0*/  LDL.LU.64 R50, [R1+0x2fc0] ;  /* 0x002fc00001327983 */ /* 0x000ee40000300a00 */
[----:B------:R-:W3:Y:S01]  /*4b4c0*/  LDL.LU.64 R48, [R1+0x2fb8] ;  /* 0x002fb80001307983 */ /* 0x000ee20000300a00 */
[----:B------:R-:W3:Y:S01]  /*4b4d0*/  LDL.LU.64 R54, [R1+0x2fb0] ;  /* 0x002fb00001367983 */ /* 0x000ee20000300a00 */
[----:B------:R-:W3:Y:S02]  /*4b4e0*/  LDL.LU.64 R52, [R1+0x2fa8] ;  /* 0x002fa80001347983 */ /* 0x000ee40000300a00 */
[----:B------:R0:W-:Y:S02]  /*4b4f0*/  STL.64 [R1+0x30], R8 ;  /* 0x0000300801007387 */ /* 0x0001e40000100a00 */
[----:B------:R1:W-:Y:S01]  /*4b500*/  STL.64 [R1+0x38], R10 ;  /* 0x0000380a01007387 */ /* 0x0003e20000100a00 */
[----:B0-----:R-:W4:Y:S01]  /*4b510*/  LDL.LU R8, [R1+0x10] ;  /* 0x0000100001087983 */ /* 0x001f220000300800 */
[----:B------:R-:W4:Y:S02]  /*4b520*/  LDL.LU R9, [R1+0x14] ;  /* 0x0000140001097983 */ /* 0x000f240000300800 */
[----:B-1----:R-:W4:Y:S02]  /*4b530*/  LDL.LU R10, [R1+0x18] ;  /* 0x00001800010a7983 */ /* 0x002f240000300800 */
[----:B------:R-:W-:Y:S01]  /*4b540*/  IMAD.MOV.U32 R11, RZ, RZ, R0 ;  /* 0x000000ffff0b7224 */ /* 0x000fe200078e0000 */
[C---:B--2---:R-:W-:Y:S08]  /*4b550*/  HMMA.16816.F32 R56, R12.reuse, R18, R56 ;  /* 0x000000120c38723c */ /* 0x044ff00000001838 */
[C---:B----4-:R-:W-:Y:S11]  /*4b560*/  HMMA.16816.F32 R8, R12.reuse, R22, R8 ;  /* 0x000000160c08723c */ /* 0x050ff60000001808 */
[----:B------:R-:W-:Y:S04]  /*4b570*/  @!UPT UIADD3 URZ, URZ, URZ, URZ ;  /* 0x0000003f3f3ff290 */ /* 0x000fe8000fffe03f */
[----:B------:R-:W-:Y:S01]  /*4b580*/  STL.64 [R1+0x20], R56 ;  /* 0x0000203801007387 */ /* 0x000fe20000100a00 */
[----:B------:R0:W-:Y:S03]  /*4b590*/  STL.64 [R1+0x28], R58 ;  /* 0x0000283a01007387 */ /* 0x0001e60000100a00 */
[----:B0-----:R-:W2:Y:S01]  /*4b5a0*/  LDL.LU.64 R58, [R1+0x2fa0] ;  /* 0x002fa000013a7983 */ /* 0x001ea20000300a00 */
[----:B------:R-:W2:Y:S04]  /*4b5b0*/  LDL.LU.64 R56, [R1+0x2f98] ;  /* 0x002f980001387983 */ /* 0x000ea80000300a00 */
[----:B------:R-:W-:Y:S01]  /*4b5c0*/  IMAD.MOV.U32 R0, RZ, RZ, R11 ;  /* 0x000000ffff007224 */ /* 0x000fe200078e000b */
[----:B------:R-:W-:Y:S01]  /*4b5d0*/  STL.64 [R1+0x10], R8 ;  /* 0x0000100801007387 */ /* 0x000fe20000100a00 */
[----:B------:R-:W-:Y:S03]  /*4b5e0*/  STL [R1+0x18], R10 ;  /* 0x0000180a01007387 */ /* 0x000fe60000100800 */
[----:B------:R0:W-:Y:S04]  /*4b5f0*/  STL [R1+0x2de8], R0 ;  /* 0x002de80001007387 */ /* 0x0001e80000100800 */
[----:B0-----:R-:W4:Y:S01]  /*4b600*/  LDL R0, [R1+0x8fc] ;  /* 0x0008fc0001007983 */ /* 0x001f220000100800 */
[C---:B---3--:R-:W-:Y:S08]  /*4b610*/  HMMA.16816.F32 R8, R12.reuse, R26, R4 ;  /* 0x0000001a0c08723c */ /* 0x048ff00000001804 */
[C---:B------:R-:W-:Y:S08]  /*4b620*/  HMMA.16816.F32 R48, R12.reuse, R38, R48 ;  /* 0x000000260c30723c */ /* 0x040ff00000001830 */
[----:B------:R-:W-:Y:S01]  /*4b630*/  HMMA.16816.F32 R52, R12, R34, R52 ;  /* 0x000000220c34723c */ /* 0x000fe20000001834 */
[----:B------:R-:W-:Y:S04]  /*4b640*/  LDSM.16.M88.4 R24, [R40+0x1880] ;  /* 0x001880002818783b */ /* 0x000fe80000000200 */
[----:B------:R-:W-:Y:S04]  /*4b650*/  LDSM.16.M88.4 R32, [R40+0x2880] ;  /* 0x002880002820783b */ /* 0x000fe80000000200 */
[----:B------:R-:W-:Y:S01]  /*4b660*/  STL.64 [R1], R8 ;  /* 0x0000000801007387 */ /* 0x000fe20000100a00 */
[----:B------:R-:W-:Y:S02]  /*4b670*/  STL.64 [R1+0x8], R10 ;  /* 0x0000080a01007387 */ /* 0x000fe40000100a00 */
[----:B------:R-:W-:Y:S04]  /*4b680*/  LDSM.16.M88.4 R8, [R40+0x80] ;  /* 0x000080002808783b */ /* 0x000fe80000000200 */
[----:B------:R-:W-:-:S02]  /*4b690*/  IMAD.MOV.U32 R6, RZ, RZ, R17 ;  /* 0x000000ffff067224 */ /* 0x000fc400078e0011 */
[----:B------:R-:W-:Y:S02]  /*4b6a0*/  IMAD.MOV.U32 R7, RZ, RZ, R16 ;  /* 0x000000ffff077224 */ /* 0x000fe400078e0010 */
[----:B------:R-:W-:Y:S01]  /*4b6b0*/  IMAD.MOV.U32 R4, RZ, RZ, R21 ;  /* 0x000000ffff047224 */ /* 0x000fe200078e0015 */
[----:B------:R-:W-:Y:S01]  /*4b6c0*/  LDSM.16.M88.4 R16, [R40+0x880] ;  /* 0x000880002810783b */ /* 0x000fe20000000200 */
[----:B------:R-:W-:Y:S02]  /*4b6d0*/  IMAD.MOV.U32 R5, RZ, RZ, R20 ;  /* 0x000000ffff057224 */ /* 0x000fe400078e0014 */
[----:B------:R-:W-:Y:S01]  /*4b6e0*/  LDSM.16.M88.4 R20, [R40+0x1080] ;  /* 0x001080002814783b */ /* 0x000fe20000000200 */
[C---:B--2---:R-:W-:Y:S01]  /*4b6f0*/  HMMA.16816.F32 R56, R12.reuse, R30, R56 ;  /* 0x0000001e0c38723c */ /* 0x044fe20000001838 */
[----:B------:R-:W-:Y:S04]  /*4b700*/  LDSM.16.M88.4 R28, [R40+0x2080] ;  /* 0x00208000281c783b */ /* 0x000fe80000000200 */
[----:B----4-:R-:W0:Y:S11]  /*4b710*/  LDSM.16.MT88.4 R36, [R0+0xa000] ;  /* 0x00a000000024783b */ /* 0x010e360000004200 */
[----:B------:R-:W-:Y:S07]  /*4b720*/  @!UPT UIADD3 URZ, URZ, URZ, URZ ;  /* 0x0000003f3f3ff290 */ /* 0x000fee000fffe03f */
        /* <DEDUP_REMOVED lines=12> */
[----:B0-----:R-:W-:Y:S01]  /*4b7f0*/  STL.64 [R1+0x2f40], R38 ;  /* 0x002f402601007387 */ /* 0x001fe20000100a00 */
[----:B------:R-:W-:Y:S02]  /*4b800*/  STL.64 [R1+0x2f38], R36 ;  /* 0x002f382401007387 */ /* 0x000fe40000100a00 */
[----:B------:R-:W-:Y:S02]  /*4b810*/  STL [R1+0x2c14], R10 ;  /* 0x002c140a01007387 */ /* 0x000fe40000100800 */
[----:B------:R-:W-:Y:S01]  /*4b820*/  STL [R1+0x2c10], R11 ;  /* 0x002c100b01007387 */ /* 0x000fe20000100800 */
[----:B------:R0:W-:Y:S02]  /*4b830*/  STL.64 [R1+0x2f48], R8 ;  /* 0x002f480801007387 */ /* 0x0001e40000100a00 */
[----:B0-----:R-:W-:Y:S02]  /*4b840*/  HMMA.16816.F32 R8, R12, R42, R4 ;  /* 0x0000002a0c08723c */ /* 0x001fe40000001804 */
[----:B------:R-:W0:Y:S04]  /*4b850*/  LDSM.16.M88.4 R4, [R40+0x3080] ;  /* 0x003080002804783b */ /* 0x000e280000000200 */
[----:B------:R-:W-:Y:S01]  /*4b860*/  STL [R1+0x2be4], R18 ;  /* 0x002be41201007387 */ /* 0x000fe20000100800 */
[----:B------:R-:W-:Y:S02]  /*4b870*/  STL [R1+0x2be0], R19 ;  /* 0x002be01301007387 */ /* 0x000fe40000100800 */
[----:B------:R-:W-:Y:S02]  /*4b880*/  STL [R1+0x2bd8], R22 ;  /* 0x002bd81601007387 */ /* 0x000fe40000100800 */
[----:B------:R-:W-:Y:S01]  /*4b890*/  STL [R1+0x2bd4], R23 ;  /* 0x002bd41701007387 */ /* 0x000fe20000100800 */
[----:B------:R-:W-:Y:S01]  /*4b8a0*/  STL.64 [R1+0x2f50], R20 ;  /* 0x002f501401007387 */ /* 0x000fe20000100a00 */
[----:B------:R-:W-:Y:S02]  /*4b8b0*/  STL [R1+0x2bdc], R26 ;  /* 0x002bdc1a01007387 */ /* 0x000fe40000100800 */
[----:B------:R-:W-:Y:S02]  /*4b8c0*/  STL [R1+0x2bd0], R27 ;  /* 0x002bd01b01007387 */ /* 0x000fe40000100800 */
[----:B------:R-:W-:Y:S01]  /*4b8d0*/  STL.64 [R1+0x2f58], R24 ;  /* 0x002f581801007387 */ /* 0x000fe20000100a00 */
[----:B------:R-:W-:Y:S01]  /*4b8e0*/  STL [R1+0x2ccc], R30 ;  /* 0x002ccc1e01007387 */ /* 0x000fe20000100800 */
[----:B------:R-:W-:Y:S02]  /*4b8f0*/  STL [R1+0x2ca8], R31 ;  /* 0x002ca81f01007387 */ /* 0x000fe40000100800 */
[----:B------:R-:W-:Y:S02]  /*4b900*/  STL [R1+0x2bec], R34 ;  /* 0x002bec2201007387 */ /* 0x000fe40000100800 */
[----:B------:R-:W-:Y:S01]  /*4b910*/  STL [R1+0x2be8], R35 ;  /* 0x002be82301007387 */ /* 0x000fe20000100800 */
[----:B0-----:R-:W-:Y:S01]  /*4b920*/  STL [R1+0x2c94], R6 ;  /* 0x002c940601007387 */ /* 0x001fe20000100800 */
[----:B------:R-:W-:Y:S02]  /*4b930*/  STL.64 [R1+0x420], R8 ;  /* 0x0004200801007387 */ /* 0x000fe40000100a00 */
[----:B------:R-:W-:Y:S02]  /*4b940*/  STL.64 [R1+0x428], R10 ;  /* 0x0004280a01007387 */ /* 0x000fe40000100a00 */
[----:B------:R-:W-:Y:S01]  /*4b950*/  STL [R1+0x2c90], R7 ;  /* 0x002c900701007387 */ /* 0x000fe20000100800 */
[----:B------:R-:W-:Y:S02]  /*4b960*/  STL.64 [R1+0x2f70], R4 ;  /* 0x002f700401007387 */ /* 0x000fe40000100a00 */
[----:B------:R-:W0:Y:S04]  /*4b970*/  LDSM.16.M88.4 R4, [R40+0x3880] ;  /* 0x003880002804783b */ /* 0x000e280000000200 */
[----:B------:R-:W2:Y:S01]  /*4b980*/  LDL.LU R54, [R1+0xd8] ;  /* 0x0000d80001367983 */ /* 0x000ea20000300800 */
[----:B------:R-:W-:Y:S04]  /*4b990*/  LDSM.16.M88.4 R8, [R40+0x5880] ;  /* 0x005880002808783b */ /* 0x000fe80000000200 */
[----:B0-----:R-:W-:Y:S01]  /*4b9a0*/  STL.64 [R1+0x150], R4 ;  /* 0x0001500401007387 */ /* 0x001fe20000100a00 */
[----:B------:R-:W-:Y:S02]  /*4b9b0*/  STL.64 [R1+0x158], R6 ;  /* 0x0001580601007387 */ /* 0x000fe40000100a00 */
[----:B------:R-:W0:Y:S04]  /*4b9c0*/  LDSM.16.M88.4 R4, [R40+0x4080] ;  /* 0x004080002804783b */ /* 0x000e280000000200 */
[----:B------:R-:W2:Y:S01]  /*4b9d0*/  LDL.LU R55, [R1+0xdc] ;  /* 0x0000dc0001377983 */ /* 0x000ea20000300800 */
[----:B------:R-:W2:Y:S01]  /*4b9e0*/  LDL.LU R36, [R1+0x440] ;  /* 0x0004400001247983 */ /* 0x000ea20000300800 */
[----:B------:R-:W2:Y:S02]  /*4b9f0*/  LDL.LU R37, [R1+0x444] ;  /* 0x0004440001257983 */ /* 0x000ea40000300800 */
[----:B------:R-:W2:Y:S02]  /*4ba00*/  LDL.LU R38, [R1+0x448] ;  /* 0x0004480001267983 */ /* 0x000ea40000300800 */
[----:B------:R-:W2:Y:S01]  /*4ba10*/  LDL.LU R39, [R1+0x44c] ;  /* 0x00044c0001277983 */ /* 0x000ea20000300800 */
[----:B------:R-:W3:Y:S01]  /*4ba20*/  LDL.LU R48, [R1+0x430] ;  /* 0x0004300001307983 */ /* 0x000ee20000300800 */
[----:B------:R-:W3:Y:S02]  /*4ba30*/  LDL.LU R49, [R1+0x434] ;  /* 0x0004340001317983 */ /* 0x000ee40000300800 */
[----:B------:R-:W3:Y:S02]  /*4ba40*/  LDL.LU R50, [R1+0x438] ;  /* 0x0004380001327983 */ /* 0x000ee40000300800 */
[----:B------:R-:W3:Y:S01]  /*4ba50*/  LDL.LU R51, [R1+0x43c] ;  /* 0x00043c0001337983 */ /* 0x000ee20000300800 */
[----:B0-----:R-:W-:Y:S01]  /*4ba60*/  STL.64 [R1+0x140], R4 ;  /* 0x0001400401007387 */ /* 0x001fe20000100a00 */
[----:B------:R-:W-:-:S02]  /*4ba70*/  IMAD.MOV.U32 R19, RZ, RZ, R4 ;  /* 0x000000ffff137224 */ /* 0x000fc400078e0004 */
[----:B------:R-:W-:Y:S02]  /*4ba80*/  STL.64 [R1+0x148], R6 ;  /* 0x0001480601007387 */ /* 0x000fe40000100a00 */
[----:B------:R-:W-:Y:S02]  /*4ba90*/  IMAD.MOV.U32 R18, RZ, RZ, R5 ;  /* 0x000000ffff127224 */ /* 0x000fe400078e0005 */
[----:B------:R-:W0:Y:S04]  /*4baa0*/  LDSM.16.M88.4 R4, [R40+0x4880] ;  /* 0x004880002804783b */ /* 0x000e280000000200 */
[----:B------:R-:W-:Y:S01]  /*4bab0*/  STL.64 [R1+0x2f68], R18 ;  /* 0x002f681201007387 */ /* 0x000fe20000100a00 */
[----:B------:R-:W-:Y:S02]  /*4bac0*/  STL.64 [R1+0x2f60], R16 ;  /* 0x002f601001007387 */ /* 0x000fe40000100a00 */
[----:B------:R-:W1:Y:S01]  /*4bad0*/  LDSM.16.M88.4 R16, [R40+0x5080] ;  /* 0x005080002810783b */ /* 0x000e620000000200 */
[----:B0-----:R-:W-:Y:S03]  /*4bae0*/  STL.64 [R1+0x130], R4 ;  /* 0x0001300401007387 */ /* 0x001fe60000100a00 */
[----:B------:R-:W-:Y:S02]  /*4baf0*/  STL.64 [R1+0x138], R6 ;  /* 0x0001380601007387 */ /* 0x000fe40000100a00 */
[----:B------:R-:W0:Y:S04]  /*4bb00*/  LDSM.16.M88.4 R4, [R40+0x6080] ;  /* 0x006080002804783b */ /* 0x000e280000000200 */
[----:B-1----:R-:W-:Y:S01]  /*4bb10*/  STL.64 [R1+0x120], R16 ;  /* 0x0001201001007387 */ /* 0x002fe20000100a00 */
[----:B------:R-:W-:Y:S01]  /*4bb20*/  STL.64 [R1+0x128], R18 ;  /* 0x0001281201007387 */ /* 0x000fe20000100a00 */
[----:B------:R-:W-:Y:S02]  /*4bb30*/  STL.64 [R1+0x110], R8 ;  /* 0x0001100801007387 */ /* 0x000fe40000100a00 */
[----:B------:R-:W-:Y:S02]  /*4bb40*/  STL.64 [R1+0x118], R10 ;  /* 0x0001180a01007387 */ /* 0x000fe40000100a00 */
[----:B------:R-:W-:-:S02]  /*4bb50*/  IMAD.MOV.U32 R58, RZ, RZ, R45 ;  /* 0x000000ffff3a7224 */ /* 0x000fc400078e002d */
[----:B------:R-:W-:Y:S01]  /*4bb60*/  IMAD.MOV.U32 R59, RZ, RZ, R44 ;  /* 0x000000ffff3b7224 */ /* 0x000fe200078e002c */
[----:B------:R-:W1:Y:S04]  /*4bb70*/  LDSM.16.M88.4 R8, [R40+0x6880] ;  /* 0x006880002808783b */ /* 0x000e680000000200 */
[----:B0-----:R-:W-:Y:S01]  /*4bb80*/  STL.64 [R1+0x100], R4 ;  /* 0x0001000401007387 */ /* 0x001fe20000100a00 */
[----:B------:R-:W-:Y:S02]  /*4bb90*/  IMAD.MOV.U32 R45, RZ, RZ, R4 ;  /* 0x000000ffff2d7224 */ /* 0x000fe400078e0004 */
[----:B------:R-:W-:Y:S02]  /*4bba0*/  STL.64 [R1+0x108], R6 ;  /* 0x0001080601007387 */ /* 0x000fe40000100a00 */
[----:B------:R-:W-:-:S02]  /*4bbb0*/  IMAD.MOV.U32 R44, RZ, RZ, R5 ;  /* 0x000000ffff2c7224 */ /* 0x000fc400078e0005 */
[----:B------:R-:W0:Y:S04]  /*4bbc0*/  LDSM.16.M88.4 R4, [R40+0x7080] ;  /* 0x007080002804783b */ /* 0x000e280000000200 */
[----:B-1----:R-:W-:Y:S01]  /*4bbd0*/  STL.64 [R1+0xf0], R8 ;  /* 0x0000f00801007387 */ /* 0x002fe20000100a00 */
[----:B------:R1:W-:Y:S02]  /*4bbe0*/  STL.64 [R1+0xf8], R10 ;  /* 0x0000f80a01007387 */ /* 0x0003e40000100a00 */
[----:B-1----:R-:W-:Y:S01]  /*4bbf0*/  IMAD.MOV.U32 R10, RZ, RZ, R41 ;  /* 0x000000ffff0a7224 */ /* 0x002fe200078e0029 */
[----:B0-----:R-:W-:Y:S01]  /*4bc00*/  STL.64 [R1+0xe0], R4 ;  /* 0x0000e00401007387 */ /* 0x001fe20000100a00 */
[----:B------:R-:W-:Y:S02]  /*4bc10*/  STL.64 [R1+0xe8], R6 ;  /* 0x0000e80601007387 */ /* 0x000fe40000100a00 */
[----:B------:R-:W4:Y:S02]  /*4bc20*/  LDL.LU R41, [R1+0x2f90] ;  /* 0x002f900001297983 */ /* 0x000f240000300800 */
[----:B------:R-:W2:Y:S01]  /*4bc30*/  LDL.LU R11, [R1+0xbc] ;  /* 0x0000bc00010b7983 */ /* 0x000ea20000300800 */
[----:B------:R-:W2:Y:S01]  /*4bc40*/  LDL.LU R20, [R1+0x4e0] ;  /* 0x0004e00001147983 */ /* 0x000ea20000300800 */
[----:B------:R-:W2:Y:S02]  /*4bc50*/  LDL.LU R21, [R1+0x4e4] ;  /* 0x0004e40001157983 */ /* 0x000ea40000300800 */
[----:B------:R-:W2:Y:S02]  /*4bc60*/  LDL.LU R22, [R1+0x4e8] ;  /* 0x0004e80001167983 */ /* 0x000ea40000300800 */
[----:B------:R-:W2:Y:S02]  /*4bc70*/  LDL.LU R23, [R1+0x4ec] ;  /* 0x0004ec0001177983 */ /* 0x000ea40000300800 */
[----:B------:R-:W-:-:S02]  /*4bc80*/  IMAD.MOV.U32 R35, RZ, RZ, R4 ;  /* 0x000000ffff237224 */ /* 0x000fc400078e0004 */
[----:B------:R-:W-:Y:S02]  /*4bc90*/  IMAD.MOV.U32 R34, RZ, RZ, R5 ;  /* 0x000000ffff227224 */ /* 0x000fe400078e0005 */
[----:B------:R-:W-:Y:S04]  /*4bca0*/  LDSM.16.M88.4 R4, [R40+0x7880] ;  /* 0x007880002804783b */ /* 0x000fe80000000200 */
[----:B----4-:R-:W0:Y:S04]  /*4bcb0*/  LDSM.16.MT88.4 R40, [R41+0xa000] ;  /* 0x00a000002928783b */ /* 0x010e280000004200 */
[----:B0-----:R-:W-:Y:S01]  /*4bcc0*/  STL.64 [R1+0x2ed0], R42 ;  /* 0x002ed02a01007387 */ /* 0x001fe20000100a00 */
[----:B------:R-:W-:Y:S02]  /*4bcd0*/  STL.64 [R1+0x50], R4 ;  /* 0x0000500401007387 */ /* 0x000fe40000100a00 */
[----:B------:R2:W-:Y:S02]  /*4bce0*/  STL.64 [R1+0x58], R6 ;  /* 0x0000580601007387 */ /* 0x0005e40000100a00 */
[C---:B--2---:R-:W-:Y:S01]  /*4bcf0*/  HMMA.16816.F32 R4, R12.reuse, R54, R36 ;  /* 0x000000360c04723c */ /* 0x044fe20000001824 */
[----:B------:R-:W-:Y:S11]  /*4bd00*/  STL.64 [R1+0x2ec8], R40 ;  /* 0x002ec82801007387 */ /* 0x000ff60000100a00 */
[----:B------:R-:W-:Y:S11]  /*4bd10*/  @!UPT UIADD3 URZ, URZ, URZ, URZ ;  /* 0x0000003f3f3ff290 */ /* 0x000ff6000fffe03f */
[----:B------:R3:W-:Y:S01]  /*4bd20*/  STL.64 [R1+0x448], R6 ;  /* 0x0004480601007387 */ /* 0x0007e20000100a00 */
[----:B------:R-:W-:Y:S02]  /*4bd30*/  IMAD.MOV.U32 R55, RZ, RZ, R4 ;  /* 0x000000ffff377224 */ /* 0x000fe400078e0004 */
[----:B------:R-:W-:Y:S02]  /*4bd40*/  IMAD.MOV.U32 R31, RZ, RZ, R5 ;  /* 0x000000ffff1f7224 */ /* 0x000fe400078e0005 */
[----:B---3--:R-:W-:Y:S03]  /*4bd50*/  HMMA.16816.F32 R4, R12, R58, R48 ;  /* 0x0000003a0c04723c */ /* 0x008fe60000001830 */
[----:B------:R-:W-:Y:S01]  /*4bd60*/  STL [R1+0x2cd4], R31 ;  /* 0x002cd41f01007387 */ /* 0x000fe20000100800 */
[----:B------:R-:W-:Y:S02]  /*4bd70*/  STL [R1+0x2cd0], R55 ;  /* 0x002cd03701007387 */ /* 0x000fe40000100800 */
[----:B------:R-:W2:Y:S02]  /*4bd80*/  LDL.LU R50, [R1+0x98] ;  /* 0x0000980001327983 */ /* 0x000ea40000300800 */
[----:B------:R-:W2:Y:S01]  /*4bd90*/  LDL.LU R51, [R1+0x9c] ;  /* 0x00009c0001337983 */ /* 0x000ea20000300800 */
[----:B------:R-:W2:Y:S01]  /*4bda0*/  LDL.LU R36, [R1+0x3f0] ;  /* 0x0003f00001247983 */ /* 0x000ea20000300800 */
[----:B------:R-:W2:Y:S02]  /*4bdb0*/  LDL.LU R37, [R1+0x3f4] ;  /* 0x0003f40001257983 */ /* 0x000ea40000300800 */
[----:B------:R-:W2:Y:S02]  /*4bdc0*/  LDL.LU R38, [R1+0x3f8] ;  /* 0x0003f80001267983 */ /* 0x000ea40000300800 */
[----:B------:R-:W2:Y:S01]  /*4bdd0*/  LDL.LU R39, [R1+0x3fc] ;  /* 0x0003fc0001277983 */ /* 0x000ea20000300800 */
[----:B------:R-:W3:Y:S01]  /*4bde0*/  LDL.LU R42, [R1+0xa8] ;  /* 0x0000a800012a7983 */ /* 0x000ee20000300800 */
[----:B------:R-:W3:Y:S08]  /*4bdf0*/  LDL.LU R43, [R1+0xac] ;  /* 0x0000ac00012b7983 */ /* 0x000ef00000300800 */
[----:B------:R-:W-:-:S02]  /*4be00*/  IMAD.MOV.U32 R59, RZ, RZ, R7 ;  /* 0x000000ffff3b7224 */ /* 0x000fc400078e0007 */
[----:B------:R-:W-:Y:S02]  /*4be10*/  IMAD.MOV.U32 R58, RZ, RZ, R6 ;  /* 0x000000ffff3a7224 */ /* 0x000fe400078e0006 */
[----:B------:R-:W-:Y:S02]  /*4be20*/  IMAD.MOV.U32 R57, RZ, RZ, R5 ;  /* 0x000000ffff397224 */ /* 0x000fe400078e0005 */
[----:B------:R-:W-:Y:S01]  /*4be30*/  IMAD.MOV.U32 R56, RZ, RZ, R4 ;  /* 0x000000ffff387224 */ /* 0x000fe200078e0004 */
[----:B------:R-:W-:Y:S01]  /*4be40*/  STL [R1+0x2ce4], R59 ;  /* 0x002ce43b01007387 */ /* 0x000fe20000100800 */
[----:B------:R-:W-:Y:S02]  /*4be50*/  STL [R1+0x2ce0], R58 ;  /* 0x002ce03a01007387 */ /* 0x000fe40000100800 */
[----:B------:R-:W-:Y:S02]  /*4be60*/  STL [R1+0x2cdc], R57 ;  /* 0x002cdc3901007387 */ /* 0x000fe40000100800 */
[----:B------:R0:W-:Y:S01]  /*4be70*/  STL [R1+0x2cd8], R56 ;  /* 0x002cd83801007387 */ /* 0x0001e20000100800 */
[----:B------:R-:W-:Y:S01]  /*4be80*/  HMMA.16816.F32 R4, R12, R10, R20 ;  /* 0x0000000a0c04723c */ /* 0x000fe20000001814 */
[----:B0-----:R-:W3:Y:S01]  /*4be90*/  LDL.LU R56, [R1+0x400] ;  /* 0x0004000001387983 */ /* 0x001ee20000300800 */
[----:B------:R-:W3:Y:S02]  /*4bea0*/  LDL.LU R57, [R1+0x404] ;  /* 0x0004040001397983 */ /* 0x000ee40000300800 */
[----:B------:R-:W3:Y:S02]  /*4beb0*/  LDL.LU R58, [R1+0x408] ;  /* 0x00040800013a7983 */ /* 0x000ee40000300800 */
[----:B------:R-:W3:Y:S02]  /*4bec0*/  LDL.LU R59, [R1+0x40c] ;  /* 0x00040c00013b7983 */ /* 0x000ee40000300800 */
[----:B------:R-:W-:-:S02]  /*4bed0*/  IMAD.MOV.U32 R10, RZ, RZ, R61 ;  /* 0x000000ffff0a7224 */ /* 0x000fc400078e003d */
[----:B------:R-:W-:Y:S01]  /*4bee0*/  IMAD.MOV.U32 R11, RZ, RZ, R60 ;  /* 0x000000ffff0b7224 */ /* 0x000fe200078e003c */
[----:B------:R-:W4:Y:S01]  /*4bef0*/  LDL.LU R61, [R1+0x2f8c] ;  /* 0x002f8c00013d7983 */ /* 0x000f220000300800 */
[----:B------:R-:W3:Y:S11]  /*4bf00*/  LDL.LU R60, [R1+0x2f88] ;  /* 0x002f8800013c7983 */ /* 0x000ef60000300800 */
[----:B------:R-:W-:Y:S01]  /*4bf10*/  @!UPT UIADD3 URZ, URZ, URZ, URZ ;  /* 0x0000003f3f3ff290 */ /* 0x000fe2000fffe03f */
[----:B------:R-:W-:Y:S02]  /*4bf20*/  IMAD.MOV.U32 R54, RZ, RZ, R7 ;  /* 0x000000ffff367224 */ /* 0x000fe400078e0007 */
[----:B------:R-:W-:Y:S02]  /*4bf30*/  IMAD.MOV.U32 R53, RZ, RZ, R6 ;  /* 0x000000ffff357224 */ /* 0x000fe400078e0006 */
[----:B------:R-:W-:Y:S01]  /*4bf40*/  IMAD.MOV.U32 R52, RZ, RZ, R5 ;  /* 0x000000ffff347224 */ /* 0x000fe200078e0005 */
[----:B------:R-:W-:Y:S02]  /*4bf50*/  STL [R1+0x2cf4], R54 ;  /* 0x002cf43601007387 */ /* 0x000fe40000100800 */
[----:B------:R-:W-:Y:S02]  /*4bf60*/  STL [R1+0x2cf0], R53 ;  /* 0x002cf03501007387 */ /* 0x000fe40000100800 */
[----:B------:R0:W-:Y:S02]  /*4bf70*/  STL [R1+0x2cec], R52 ;  /* 0x002cec3401007387 */ /* 0x0001e40000100800 */
[----:B------:R-:W-:-:S02]  /*4bf80*/  IMAD.MOV.U32 R22, RZ, RZ, R2 ;  /* 0x000000ffff167224 */ /* 0x000fc400078e0002 */
[----:B------:R-:W-:Y:S02]  /*4bf90*/  IMAD.MOV.U32 R23, RZ, RZ, R3 ;  /* 0x000000ffff177224 */ /* 0x000fe400078e0003 */
[----:B------:R-:W-:Y:S01]  /*4bfa0*/  IMAD.MOV.U32 R30, RZ, RZ, R4 ;  /* 0x000000ffff1e7224 */ /* 0x000fe200078e0004 */
[----:B0-----:R-:W3:Y:S01]  /*4bfb0*/  LDL.LU R52, [R1+0x3c0] ;  /* 0x0003c00001347983 */ /* 0x001ee20000300800 */
[----:B------:R-:W3:Y:S02]  /*4bfc0*/  LDL.LU R53, [R1+0x3c4] ;  /* 0x0003c40001357983 */ /* 0x000ee40000300800 */
[----:B------:R-:W3:Y:S02]  /*4bfd0*/  LDL.LU R54, [R1+0x3c8] ;  /* 0x0003c80001367983 */ /* 0x000ee40000300800 */
[----:B------:R-:W3:Y:S01]  /*4bfe0*/  LDL.LU R55, [R1+0x3cc] ;  /* 0x0003cc0001377983 */ /* 0x000ee20000300800 */
[----:B------:R-:W3:Y:S01]  /*4bff0*/  LDL.LU R2, [R1+0x2f84] ;  /* 0x002f840001027983 */ /* 0x000ee20000300800 */
[----:B------:R-:W3:Y:S01]  /*4c000*/  LDL.LU R3, [R1+0x2f80] ;  /* 0x002f800001037983 */ /* 0x000ee20000300800 */
[----:B--2---:R-:W-:Y:S01]  /*4c010*/  HMMA.16816.F32 R36, R12, R50, R36 ;  /* 0x000000320c24723c */ /* 0x004fe20000001824 */
[----:B----4-:R-:W-:-:S02]  /*4c020*/  IMAD.MOV.U32 R19, RZ, RZ, R61 ;  /* 0x000000ffff137224 */ /* 0x010fc400078e003d */
[----:B---3--:R-:W-:Y:S02]  /*4c030*/  IMAD.MOV.U32 R18, RZ, RZ, R60 ;  /* 0x000000ffff127224 */ /* 0x008fe400078e003c */
[----:B------:R-:W2:Y:S01]  /*4c040*/  LDL.LU R60, [R1+0x2f7c] ;  /* 0x002f7c00013c7983 */ /* 0x000ea20000300800 */
[----:B------:R-:W3:Y:S02]  /*4c050*/  LDL.LU R61, [R1+0x2f78] ;  /* 0x002f7800013d7983 */ /* 0x000ee40000300800 */
[----:B------:R-:W4:Y:S02]  /*4c060*/  LDL.LU R4, [R1+0x3e0] ;  /* 0x0003e00001047983 */ /* 0x000f240000300800 */
[----:B------:R-:W4:Y:S01]  /*4c070*/  LDL.LU R5, [R1+0x3e4] ;  /* 0x0003e40001057983 */ /* 0x000f220000300800 */
[----:B------:R-:W4:Y:S01]  /*4c080*/  LDL.LU R6, [R1+0x3e8] ;  /* 0x0003e80001067983 */ /* 0x000f220000300800 */
[----:B------:R-:W4:Y:S02]  /*4c090*/  LDL.LU R7, [R1+0x3ec] ;  /* 0x0003ec0001077983 */ /* 0x000f240000300800 */
[----:B------:R-:W2:Y:S02]  /*4c0a0*/  LDL.LU R24, [R1+0x3d0] ;  /* 0x0003d00001187983 */ /* 0x000ea40000300800 */
[----:B------:R-:W2:Y:S01]  /*4c0b0*/  LDL.LU R25, [R1+0x3d4] ;  /* 0x0003d40001197983 */ /* 0x000ea20000300800 */
[----:B------:R-:W2:Y:S01]  /*4c0c0*/  LDL.LU R26, [R1+0x3d8] ;  /* 0x0003d800011a7983 */ /* 0x000ea20000300800 */
[----:B------:R-:W2:Y:S01]  /*4c0d0*/  LDL.LU R27, [R1+0x3dc] ;  /* 0x0003dc00011b7983 */ /* 0x000ea20000300800 */
[----:B------:R-:W-:Y:S01]  /*4c0e0*/  HMMA.16816.F32 R40, R12, R42, R56 ;  /* 0x0000002a0c28723c */ /* 0x000fe20000001838 */
[----:B------:R-:W-:Y:S04]  /*4c0f0*/  STL [R1+0x2ce8], R30 ;  /* 0x002ce81e01007387 */ /* 0x000fe80000100800 */
[----:B------:R-:W-:-:S02]  /*4c100*/  IMAD.MOV.U32 R48, RZ, RZ, R36 ;  /* 0x000000ffff307224 */ /* 0x000fc400078e0024 */
[----:B------:R-:W-:Y:S02]  /*4c110*/  IMAD.MOV.U32 R49, RZ, RZ, R37 ;  /* 0x000000ffff317224 */ /* 0x000fe400078e0025 */
[----:B------:R-:W-:Y:S02]  /*4c120*/  IMAD.MOV.U32 R50, RZ, RZ, R38 ;  /* 0x000000ffff327224 */ /* 0x000fe400078e0026 */
[----:B------:R-:W-:Y:S11]  /*4c130*/  IMAD.MOV.U32 R51, RZ, RZ, R39 ;  /* 0x000000ffff337224 */ /* 0x000ff600078e0027 */
[----:B------:R-:W-:Y:S02]  /*4c140*/  @!UPT UIADD3 URZ, URZ, URZ, URZ ;  /* 0x0000003f3f3ff290 */ /* 0x000fe4000fffe03f */
[----:B------:R-:W-:Y:S02]  /*4c150*/  IMAD.MOV.U32 R58, RZ, RZ, R41 ;  /* 0x000000ffff3a7224 */ /* 0x000fe400078e0029 */
[----:B------:R-:W-:-:S03]  /*4c160*/  IMAD.MOV.U32 R59, RZ, RZ, R40 ;  /* 0x000000ffff3b7224 */ /* 0x000fc600078e0028 */
[----:B------:R-:W-:Y:S02]  /*4c170*/  STL [R1+0x2cfc], R58 ;  /* 0x002cfc3a01007387 */ /* 0x000fe40000100800 */
[----:B------:R-:W-:Y:S02]  /*4c180*/  STL [R1+0x2cf8], R59 ;  /* 0x002cf83b01007387 */ /* 0x000fe40000100800 */
[----:B------:R-:W3:Y:S02]  /*4c190*/  LDL.LU R36, [R1+0x240] ;  /* 0x0002400001247983 */ /* 0x000ee40000300800 */
[----:B------:R-:W3:Y:S01]  /*4c1a0*/  LDL.LU R37, [R1+0x244] ;  /* 0x0002440001257983 */ /* 0x000ee20000300800 */
[----:B------:R-:W3:Y:S01]  /*4c1b0*/  LDL.LU R38, [R1+0x248] ;  /* 0x0002480001267983 */ /* 0x000ee20000300800 */
[----:B------:R-:W3:Y:S01]  /*4c1c0*/  LDL.LU R39, [R1+0x24c] ;  /* 0x00024c0001277983 */ /* 0x000ee20000300800 */
[----:B------:R-:W-:Y:S01]  /*4c1d0*/  HMMA.16816.F32 R8, R12, R10, R52 ;  /* 0x0000000a0c08723c */ /* 0x000fe20000001834 */
[----:B------:R-:W3:Y:S02]  /*4c1e0*/  LDL.LU R40, [R1+0x200] ;  /* 0x0002000001287983 */ /* 0x000ee40000300800 */
[----:B------:R-:W-:Y:S01]  /*4c1f0*/  IMAD.MOV.U32 R57, RZ, RZ, R42 ;  /* 0x000000ffff397224 */ /* 0x000fe200078e002a */
[----:B------:R-:W3:Y:S01]  /*4c200*/  LDL.LU R41, [R1+0x204] ;  /* 0x0002040001297983 */ /* 0x000ee20000300800 */
[----:B------:R-:W-:-:S02]  /*4c210*/  IMAD.MOV.U32 R56, RZ, RZ, R43 ;  /* 0x000000ffff387224 */ /* 0x000fc400078e002b */
[----:B------:R-:W3:Y:S02]  /*4c220*/  LDL.LU R42, [R1+0x208] ;  /* 0x00020800012a7983 */ /* 0x000ee40000300800 */
[----:B------:R-:W3:Y:S01]  /*4c230*/  LDL.LU R43, [R1+0x20c] ;  /* 0x00020c00012b7983 */ /* 0x000ee20000300800 */
[----:B------:R-:W-:Y:S01]  /*4c240*/  STL.64 [R1+0x2d08], R50 ;  /* 0x002d083201007387 */ /* 0x000fe20000100a00 */
[----:B------:R0:W-:Y:S03]  /*4c250*/  STL.64 [R1+0x2d00], R48 ;  /* 0x002d003001007387 */ /* 0x0001e60000100a00 */
[----:B0-----:R-:W3:Y:S01]  /*4c260*/  LDL.LU R48, [R1+0x210] ;  /* 0x0002100001307983 */ /* 0x001ee20000300800 */
[----:B------:R-:W3:Y:S02]  /*4c270*/  LDL.LU R49, [R1+0x214] ;  /* 0x0002140001317983 */ /* 0x000ee40000300800 */
[----:B------:R-:W3:Y:S02]  /*4c280*/  LDL.LU R50, [R1+0x218] ;  /* 0x0002180001327983 */ /* 0x000ee40000300800 */
[----:B------:R-:W3:Y:S05]  /*4c290*/  LDL.LU R51, [R1+0x21c] ;  /* 0x00021c0001337983 */ /* 0x000eea0000300800 */
[----:B------:R-:W-:-:S02]  /*4c2a0*/  IMAD.MOV.U32 R54, RZ, RZ, R10 ;  /* 0x000000ffff367224 */ /* 0x000fc400078e000a */
[----:B------:R-:W-:Y:S02]  /*4c2b0*/  IMAD.MOV.U32 R53, RZ, RZ, R11 ;  /* 0x000000ffff357224 */ /* 0x000fe400078e000b */
[----:B------:R-:W-:Y:S02]  /*4c2c0*/  IMAD.MOV.U32 R58, RZ, RZ, R8 ;  /* 0x000000ffff3a7224 */ /* 0x000fe400078e0008 */
[----:B------:R-:W-:Y:S01]  /*4c2d0*/  IMAD.MOV.U32 R59, RZ, RZ, R9 ;  /* 0x000000ffff3b7224 */ /* 0x000fe200078e0009 */
[C---:B----4-:R-:W-:Y:S08]  /*4c2e0*/  HMMA.16816.F32 R16, R12.reuse, R18, R4 ;  /* 0x000000120c10723c */ /* 0x050ff00000001804 */
[C---:B--2---:R-:W-:Y:S01]  /*4c2f0*/  HMMA.16816.F32 R20, R12.reuse, R22, R24 ;  /* 0x000000160c14723c */ /* 0x044fe20000001818 */
[----:B------:R-:W2:Y:S11]  /*4c300*/  LDL.LU.64 R4, [R1+0x2f70] ;  /* 0x002f700001047983 */ /* 0x000eb60000300a00 */
[----:B------:R-:W-:Y:S03]  /*4c310*/  @!UPT UIADD3 URZ, URZ, URZ, URZ ;  /* 0x0000003f3f3ff290 */ /* 0x000fe6000fffe03f */
[----:B------:R0:W-:Y:S01]  /*4c320*/  STL.64 [R1+0x3e0], R16 ;  /* 0x0003e01001007387 */ /* 0x0001e20000100a00 */
[----:B------:R-:W-:Y:S02]  /*4c330*/  IMAD.MOV.U32 R6, RZ, RZ, R18 ;  /* 0x000000ffff067224 */ /* 0x000fe400078e0012 */
[----:B------:R-:W-:Y:S02]  /*4c340*/  IMAD.MOV.U32 R7, RZ, RZ, R19 ;  /* 0x000000ffff077224 */ /* 0x000fe400078e0013 */
[----:B------:R-:W4:Y:S04]  /*4c350*/  LDL.LU.64 R18, [R1+0x2f68] ;  /* 0x002f680001127983 */ /* 0x000f280000300a00 */
[----:B0-----:R-:W2:Y:S01]  /*4c360*/  LDL.LU.64 R16, [R1+0x2f60] ;  /* 0x002f600001107983 */ /* 0x001ea20000300a00 */
[----:B------:R-:W4:Y:S02]  /*4c370*/  LDL.LU.64 R24, [R1+0x2f58] ;  /* 0x002f580001187983 */ /* 0x000f240000300a00 */
[----:B------:R0:W-:Y:S02]  /*4c380*/  STL.64 [R1+0x3d0], R20 ;  /* 0x0003d01401007387 */ /* 0x0001e40000100a00 */
[----:B------:R-:W-:Y:S01]  /*4c390*/  STL.64 [R1+0x3d8], R22 ;  /* 0x0003d81601007387 */ /* 0x000fe20000100a00 */
[----:B0-----:R-:W4:Y:S01]  /*4c3a0*/  LDL.LU.64 R20, [R1+0x2f50] ;  /* 0x002f500001147983 */ /* 0x001f220000300a00 */
[----:B------:R-:W4:Y:S02]  /*4c3b0*/  LDL.LU.64 R8, [R1+0x2f48] ;  /* 0x002f480001087983 */ /* 0x000f240000300a00 */
[----:B------:R-:W-:Y:S02]  /*4c3c0*/  STL [R1+0x2dac], R54 ;  /* 0x002dac3601007387 */ /* 0x000fe40000100800 */
[----:B------:R0:W-:Y:S01]  /*4c3d0*/  STL [R1+0x2da8], R53 ;  /* 0x002da83501007387 */ /* 0x0001e20000100800 */
[----:B------:R-:W4:Y:S01]  /*4c3e0*/  LDL.LU R52, [R1+0x220] ;  /* 0x0002200001347983 */ /* 0x000f220000300800 */
[----:B---3--:R-:W-:Y:S03]  /*4c3f0*/  HMMA.16816.F32 R12, R12, R46, R36 ;  /* 0x0000002e0c0c723c */ /* 0x008fe60000001824 */
[----:B0-----:R-:W3:Y:S01]  /*4c400*/  LDL.LU R53, [R1+0x224] ;  /* 0x0002240001357983 */ /* 0x001ee20000300800 */
[----:B------:R-:W3:Y:S02]  /*4c410*/  LDL.LU R54, [R1+0x228] ;  /* 0x0002280001367983 */ /* 0x000ee40000300800 */
[----:B------:R-:W3:Y:S02]  /*4c420*/  LDL.LU R55, [R1+0x22c] ;  /* 0x00022c0001377983 */ /* 0x000ee40000300800 */
[----:B------:R-:W-:Y:S01]  /*4c430*/  STL.64 [R1+0x2d18], R58 ;  /* 0x002d183a01007387 */ /* 0x000fe20000100a00 */
[----:B------:R0:W-:Y:S04]  /*4c440*/  STL.64 [R1+0x2d10], R56 ;  /* 0x002d103801007387 */ /* 0x0001e80000100a00 */
[----:B0-----:R-:W4:Y:S01]  /*4c450*/  LDL.LU R56, [R1+0x230] ;  /* 0x0002300001387983 */ /* 0x001f220000300800 */
[----:B------:R-:W4:Y:S02]  /*4c460*/  LDL.LU R57, [R1+0x234] ;  /* 0x0002340001397983 */ /* 0x000f240000300800 */
[----:B------:R-:W4:Y:S02]  /*4c470*/  LDL.LU R58, [R1+0x238] ;  /* 0x00023800013a7983 */ /* 0x000f240000300800 */
[----:B------:R-:W4:Y:S01]  /*4c480*/  LDL.LU R59, [R1+0x23c] ;  /* 0x00023c00013b7983 */ /* 0x000f220000300800 */
[----:B------:R-:W4:Y:S01]  /*4c490*/  LDL.LU.64 R38, [R1+0x2f40] ;  /* 0x002f400001267983 */ /* 0x000f220000300a00 */
[----:B------:R-:W4:Y:S03]  /*4c4a0*/  LDL.LU.64 R36, [R1+0x2f38] ;  /* 0x002f380001247983 */ /* 0x000f260000300a00 */
[----:B------:R-:W-:Y:S02]  /*4c4b0*/  STL.64 [R1+0x240], R12 ;  /* 0x0002400c01007387 */ /* 0x000fe40000100a00 */
[----:B------:R4:W-:Y:S01]  /*4c4c0*/  STL.64 [R1+0x248], R14 ;  /* 0x0002480e01007387 */ /* 0x0009e20000100a00 */
[----:B--2---:R-:W-:Y:S01]  /*4c4d0*/  STL.64 [R1+0x2f28], R16 ;  /* 0x002f281001007387 */ /* 0x004fe20000100a00 */
[C---:B----4-:R-:W-:Y:S08]  /*4c4e0*/  HMMA.16816.F32 R12, R36.reuse, R8, R56 ;  /* 0x00000008240c723c */ /* 0x050ff00000001838 */
[C---:B---3--:R-:W-:Y:S08]  /*4c4f0*/  HMMA.16816.F32 R52, R36.reuse, R16, R52 ;  /* 0x000000102434723c */ /* 0x048ff00000001834 */
[C---:B------:R-:W-:Y:S07]  /*4c500*/  HMMA.16816.F32 R40, R36.reuse, R24, R40 ;  /* 0x000000182428723c */ /* 0x040fee0000001828 */
[----:B------:R-:W-:Y:S01]  /*4c510*/  STL.64 [R1+0x230], R12 ;  /* 0x0002300c01007387 */ /* 0x000fe20000100a00 */
[----:B------:R0:W-:Y:S02]  /*4c520*/  STL.64 [R1+0x238], R14 ;  /* 0x0002380e01007387 */ /* 0x0001e40000100a00 */
[----:B0-----:R-:W-:Y:S05]  /*4c530*/  HMMA.16816.F32 R12, R36, R20, R48 ;  /* 0x00000014240c723c */ /* 0x001fea0000001830 */
[----:B------:R-:W-:Y:S01]  /*4c540*/  STL.64 [R1+0x220], R52 ;  /* 0x0002203401007387 */ /* 0x000fe20000100a00 */
[----:B------:R-:W-:Y:S11]  /*4c550*/  STL.64 [R1+0x228], R54 ;  /* 0x0002283601007387 */ /* 0x000ff60000100a00 */
[----:B------:R-:W-:Y:S06]  /*4c560*/  @!UPT UIADD3 URZ, URZ, URZ, URZ ;  /* 0x0000003f3f3ff290 */ /* 0x000fec000fffe03f */
[----:B------:R0:W-:Y:S01]  /*4c570*/  STL.64 [R1+0x210], R12 ;  /* 0x0002100c01007387 */ /* 0x0001e20000100a00 */
[----:B------:R-:W-:Y:S02]  /*4c580*/  IMAD.MOV.U32 R11, RZ, RZ, R15 ;  /* 0x000000ffff0b7224 */ /* 0x000fe400078e000f */
[----:B------:R-:W2:Y:S02]  /*4c590*/  LDL.LU R48, [R1+0x1d0] ;  /* 0x0001d00001307983 */ /* 0x000ea40000300800 */
[----:B------:R-:W-:Y:S01]  /*4c5a0*/  IMAD.MOV.U32 R10, RZ, RZ, R14 ;  /* 0x000000ffff0a7224 */ /* 0x000fe200078e000e */
[----:B------:R-:W2:Y:S01]  /*4c5b0*/  LDL.LU R49, [R1+0x1d4] ;  /* 0x0001d40001317983 */ /* 0x000ea20000300800 */
[----:B------:R-:W2:Y:S02]  /*4c5c0*/  LDL.LU R50, [R1+0x1d8] ;  /* 0x0001d80001327983 */ /* 0x000ea40000300800 */
[----:B------:R-:W2:Y:S02]  /*4c5d0*/  LDL.LU R51, [R1+0x1dc] ;  /* 0x0001dc0001337983 */ /* 0x000ea40000300800 */
[----:B------:R-:W3:Y:S01]  /*4c5e0*/  LDL R31, [R1+0x904] ;  /* 0x00090400011f7983 */ /* 0x000ee20000100800 */
[----:B------:R-:W-:Y:S01]  /*4c5f0*/  STL [R1+0x2c1c], R11 ;  /* 0x002c1c0b01007387 */ /* 0x000fe20000100800 */
[----:B------:R-:W-:Y:S02]  /*4c600*/  STL [R1+0x2c18], R10 ;  /* 0x002c180a01007387 */ /* 0x000fe40000100800 */
[----:B------:R-:W-:-:S02]  /*4c610*/  IMAD.MOV.U32 R14, RZ, RZ, R3 ;  /* 0x000000ffff0e7224 */ /* 0x000fc400078e0003 */
[----:B0-----:R-:W-:Y:S02]  /*4c620*/  IMAD.MOV.U32 R12, RZ, RZ, R61 ;  /* 0x000000ffff0c7224 */ /* 0x001fe400078e003d */
[----:B------:R-:W-:Y:S02]  /*4c630*/  IMAD.MOV.U32 R13, RZ, RZ, R60 ;  /* 0x000000ffff0d7224 */ /* 0x000fe400078e003c */
[----:B------:R-:W-:Y:S02]  /*4c640*/  IMAD.MOV.U32 R61, RZ, RZ, R40 ;  /* 0x000000ffff3d7224 */ /* 0x000fe400078e0028 */
[----:B------:R-:W-:Y:S01]  /*4c650*/  IMAD.MOV.U32 R60, RZ, RZ, R41 ;  /* 0x000000ffff3c7224 */ /* 0x000fe200078e0029 */
[----:B------:R-:W4:Y:S01]  /*4c660*/  LDL.LU R40, [R1+0x3b0] ;  /* 0x0003b00001287983 */ /* 0x000f220000300800 */
[----:B------:R-:W-:Y:S02]  /*4c670*/  IMAD.MOV.U32 R15, RZ, RZ, R2 ;  /* 0x000000ffff0f7224 */ /* 0x000fe400078e0002 */
[----:B------:R-:W-:-:S02]  /*4c680*/  IMAD.MOV.U32 R3, RZ, RZ, R42 ;  /* 0x000000ffff037224 */ /* 0x000fc400078e002a */
[----:B------:R-:W4:Y:S02]  /*4c690*/  LDL.LU R41, [R1+0x3b4] ;  /* 0x0003b40001297983 */ /* 0x000f240000300800 */
[----:B------:R-:W-:Y:S01]  /*4c6a0*/  IMAD.MOV.U32 R2, RZ, RZ, R43 ;  /* 0x000000ffff027224 */ /* 0x000fe200078e002b */
[----:B------:R-:W4:Y:S01]  /*4c6b0*/  LDL.LU R42, [R1+0x3b8] ;  /* 0x0003b800012a7983 */ /* 0x000f220000300800 */
[----:B------:R-:W4:Y:S02]  /*4c6c0*/  LDL.LU R43, [R1+0x3bc] ;  /* 0x0003bc00012b7983 */ /* 0x000f240000300800 */
[----:B------:R-:W2:Y:S02]  /*4c6d0*/  LDL.LU.64 R52, [R1+0x130] ;  /* 0x0001300001347983 */ /* 0x000ea40000300a00 */
[----:B--2---:R0:W-:Y:S04]  /*4c6e0*/  STL.64 [R1+0x2f20], R52 ;  /* 0x002f203401007387 */ /* 0x0041e80000100a00 */
[----:B0-----:R-:W2:Y:S01]  /*4c6f0*/  LDL.LU R52, [R1+0x1f0] ;  /* 0x0001f00001347983 */ /* 0x001ea20000300800 */
[----:B------:R-:W2:Y:S02]  /*4c700*/  LDL.LU R53, [R1+0x1f4] ;  /* 0x0001f40001357983 */ /* 0x000ea40000300800 */
[----:B------:R-:W2:Y:S02]  /*4c710*/  LDL.LU R54, [R1+0x1f8] ;  /* 0x0001f80001367983 */ /* 0x000ea40000300800 */
[----:B------:R-:W2:Y:S01]  /*4c720*/  LDL.LU R55, [R1+0x1fc] ;  /* 0x0001fc0001377983 */ /* 0x000ea20000300800 */
[----:B------:R-:W3:Y:S01]  /*4c730*/  LDL.LU.64 R56, [R1+0x50] ;  /* 0x0000500001387983 */ /* 0x000ee20000300a00 */
[C---:B--2---:R-:W-:Y:S03]  /*4c740*/  HMMA.16816.F32 R52, R36.reuse, R28, R52 ;  /* 0x0000001c2434723c */ /* 0x044fe60000001834 */
[----:B---3--:R-:W-:Y:S01]  /*4c750*/  STL.64 [R1+0x2ed8], R56 ;  /* 0x002ed83801007387 */ /* 0x008fe20000100a00 */
[----:B------:R-:W-:Y:S02]  /*4c760*/  STL [R1+0x2bfc], R2 ;  /* 0x002bfc0201007387 */ /* 0x000fe40000100800 */
[----:B------:R-:W-:Y:S02]  /*4c770*/  STL [R1+0x2bf8], R3 ;  /* 0x002bf80301007387 */ /* 0x000fe40000100800 */
[----:B------:R-:W-:Y:S01]  /*4c780*/  STL [R1+0x2bf4], R60 ;  /* 0x002bf43c01007387 */ /* 0x000fe20000100800 */
[----:B------:R-:W-:Y:S01]  /*4c790*/  STL [R1+0x2bf0], R61 ;  /* 0x002bf03d01007387 */ /* 0x000fe20000100800 */
[----:B------:R-:W-:Y:S11]  /*4c7a0*/  STL.64 [R1+0x2ef0], R28 ;  /* 0x002ef01c01007387 */ /* 0x000ff60000100a00 */
[----:B------:R-:W-:Y:S03]  /*4c7b0*/  @!UPT UIADD3 URZ, URZ, URZ, URZ ;  /* 0x0000003f3f3ff290 */ /* 0x000fe6000fffe03f */
[----:B------:R-:W-:Y:S02]  /*4c7c0*/  IMAD.MOV.U32 R26, RZ, RZ, R52 ;  /* 0x000000ffff1a7224 */ /* 0x000fe400078e0034 */
[----:B------:R-:W-:Y:S02]  /*4c7d0*/  IMAD.MOV.U32 R22, RZ, RZ, R53 ;  /* 0x000000ffff167224 */ /* 0x000fe400078e0035 */
[----:B------:R-:W-:Y:S02]  /*4c7e0*/  IMAD.MOV.U32 R23, RZ, RZ, R54 ;  /* 0x000000ffff177224 */ /* 0x000fe400078e0036 */
[----:B------:R-:W-:Y:S02]  /*4c7f0*/  IMAD.MOV.U32 R27, RZ, RZ, R55 ;  /* 0x000000ffff1b7224 */ /* 0x000fe400078e0037 */
[C---:B------:R-:W-:Y:S01]  /*4c800*/  HMMA.16816.F32 R52, R36.reuse, R32, R12 ;  /* 0x000000202434723c */ /* 0x040fe2000000180c */
[----:B------:R0:W1:Y:S07]  /*4c810*/  LDSM.16.MT88.4 R12, [R31+0xa000] ;  /* 0x00a000001f0c783b */ /* 0x00006e0000004200 */
[----:B0-----:R-:W-:Y:S01]  /*4c820*/  HMMA.16816.F32 R28, R36, R4, R48 ;  /* 0x00000004241c723c */ /* 0x001fe20000001830 */
[----:B------:R-:W-:Y:S01]  /*4c830*/  STL [R1+0x2c2c], R27 ;  /* 0x002c2c1b01007387 */ /* 0x000fe20000100800 */
[----:B------:R-:W-:Y:S02]  /*4c840*/  STL [R1+0x2c28], R23 ;  /* 0x002c281701007387 */ /* 0x000fe40000100800 */
[----:B------:R-:W-:Y:S02]  /*4c850*/  STL [R1+0x2c24], R22 ;  /* 0x002c241601007387 */ /* 0x000fe40000100800 */
[----:B------:R0:W-:Y:S11]  /*4c860*/  STL [R1+0x2c20], R26 ;  /* 0x002c201a01007387 */ /* 0x0001f60000100800 */
[----:B------:R-:W-:Y:S07]  /*4c870*/  @!UPT UIADD3 URZ, URZ, URZ, URZ ;  /* 0x0000003f3f3ff290 */ /* 0x000fee000fffe03f */
[----:B0-----:R-:W-:Y:S02]  /*4c880*/  IMAD.MOV.U32 R26, RZ, RZ, R29 ;  /* 0x000000ffff1a7224 */ /* 0x001fe400078e001d */
[----:B------:R-:W-:Y:S02]  /*4c890*/  IMAD.MOV.U32 R22, RZ, RZ, R28 ;  /* 0x000000ffff167224 */ /* 0x000fe400078e001c */
[----:B------:R-:W-:Y:S02]  /*4c8a0*/  IMAD.MOV.U32 R11, RZ, RZ, R30 ;  /* 0x000000ffff0b7224 */ /* 0x000fe400078e001e */
[----:B------:R-:W-:Y:S01]  /*4c8b0*/  IMAD.MOV.U32 R10, RZ, RZ, R31 ;  /* 0x000000ffff0a7224 */ /* 0x000fe200078e001f */
[----:B-1----:R-:W-:Y:S01]  /*4c8c0*/  STL.64 [R1+0x2e08], R14 ;  /* 0x002e080e01007387 */ /* 0x002fe20000100a00 */
[----:B------:R-:W-:Y:S02]  /*4c8d0*/  STL.64 [R1+0x1e0], R52 ;  /* 0x0001e03401007387 */ /* 0x000fe40000100a00 */
[----:B------:R-:W-:Y:S02]  /*4c8e0*/  STL.64 [R1+0x1e8], R54 ;  /* 0x0001e83601007387 */ /* 0x000fe40000100a00 */
[----:B------:R0:W-:Y:S02]  /*4c8f0*/  STL.64 [R1+0x2e00], R12 ;  /* 0x002e000c01007387 */ /* 0x0001e40000100a00 */
[----:B0-----:R-:W4:Y:S01]  /*4c900*/  LDL.64 R12, [R1+0x150] ;  /* 0x00015000010c7983 */ /* 0x001f220000100a00 */
[----:B------:R-:W-:Y:S02]  /*4c910*/  STL [R1+0x2f10], R26 ;  /* 0x002f101a01007387 */ /* 0x000fe40000100800 */
[----:B------:R-:W-:Y:S02]  /*4c920*/  STL.64 [R1+0x2f08], R24 ;  /* 0x002f081801007387 */ /* 0x000fe40000100a00 */
[----:B------:R-:W-:Y:S01]  /*4c930*/  STL [R1+0x2f00], R22 ;  /* 0x002f001601007387 */ /* 0x000fe20000100800 */
[----:B------:R-:W-:Y:S01]  /*4c940*/  STL.64 [R1+0x2ef8], R20 ;  /* 0x002ef81401007387 */ /* 0x000fe20000100a00 */
[----:B------:R-:W-:Y:S02]  /*4c950*/  STL.64 [R1+0x2ee8], R10 ;  /* 0x002ee80a01007387 */ /* 0x000fe40000100a00 */
[----:B------:R-:W-:Y:S02]  /*4c960*/  STL.64 [R1+0x2ee0], R8 ;  /* 0x002ee00801007387 */ /* 0x000fe40000100a00 */
[----:B------:R-:W-:Y:S01]  /*4c970*/  STL.64 [R1+0x2eb0], R6 ;  /* 0x002eb00601007387 */ /* 0x000fe20000100a00 */
[----:B------:R-:W-:Y:S01]  /*4c980*/  STL.64 [R1+0x2ea8], R4 ;  /* 0x002ea80401007387 */ /* 0x000fe20000100a00 */
[----:B------:R-:W2:Y:S02]  /*4c990*/  LDL.LU R16, [R1+0x3a0] ;  /* 0x0003a00001107983 */ /* 0x000ea40000300800 */
[----:B------:R-:W-:-:S02]  /*4c9a0*/  IMAD.MOV.U32 R53, RZ, RZ, R18 ;  /* 0x000000ffff357224 */ /* 0x000fc400078e0012 */
[----:B------:R-:W2:Y:S02]  /*4c9b0*/  LDL.LU R17, [R1+0x3a4] ;  /* 0x0003a40001117983 */ /* 0x000ea40000300800 */
[----:B------:R-:W-:Y:S01]  /*4c9c0*/  IMAD.MOV.U32 R52, RZ, RZ, R19 ;  /* 0x000000ffff347224 */ /* 0x000fe200078e0013 */
[----:B------:R-:W2:Y:S01]  /*4c9d0*/  LDL.LU R18, [R1+0x3a8] ;  /* 0x0003a80001127983 */ /* 0x000ea20000300800 */
[----:B------:R-:W2:Y:S02]  /*4c9e0*/  LDL.LU R19, [R1+0x3ac] ;  /* 0x0003ac0001137983 */ /* 0x000ea40000300800 */
[----:B------:R-:W-:Y:S02]  /*4c9f0*/  IMAD.MOV.U32 R48, RZ, RZ, R45 ;  /* 0x000000ffff307224 */ /* 0x000fe400078e002d */
[----:B------:R-:W-:Y:S01]  /*4ca00*/  IMAD.MOV.U32 R49, RZ, RZ, R44 ;  /* 0x000000ffff317224 */ /* 0x000fe200078e002c */
[C---:B----4-:R-:W-:Y:S01]  /*4ca10*/  HMMA.16816.F32 R28, R36.reuse, R12, R40 ;  /* 0x0000000c241c723c */ /* 0x050fe20000001828 */
[----:B------:R0:W-:Y:S01]  /*4ca20*/  STL.64 [R1+0x2f18], R12 ;  /* 0x002f180c01007387 */ /* 0x0001e20000100a00 */
[----:B------:R-:W3:Y:S02]  /*4ca30*/  LDL.LU R45, [R1+0x2f34] ;  /* 0x002f3400012d7983 */ /* 0x000ee40000300800 */
[----:B------:R-:W3:Y:S01]  /*4ca40*/  LDL.LU R44, [R1+0x2f30] ;  /* 0x002f3000012c7983 */ /* 0x000ee20000300800 */
[----:B0-----:R-:W4:Y:S03]  /*4ca50*/  LDL.LU R12, [R1+0x390] ;  /* 0x00039000010c7983 */ /* 0x001f260000300800 */
[----:B--2---:R-:W-:Y:S01]  /*4ca60*/  HMMA.16816.F32 R52, R36, R52, R16 ;  /* 0x000000342434723c */ /* 0x004fe20000001810 */
[----:B------:R-:W4:Y:S02]  /*4ca70*/  LDL.LU R13, [R1+0x394] ;  /* 0x00039400010d7983 */ /* 0x000f240000300800 */
[----:B------:R-:W4:Y:S01]  /*4ca80*/  LDL.LU R14, [R1+0x398] ;  /* 0x00039800010e7983 */ /* 0x000f220000300800 */
[----:B------:R-:W4:Y:S01]  /*4ca90*/  LDL.LU R15, [R1+0x39c] ;  /* 0x00039c00010f7983 */ /* 0x000f220000300800 */
        /* <DEDUP_REMOVED lines=9> */
[----:B------:R-:W3:Y:S02]  /*4cb30*/  LDL.LU R46, [R1+0x468] ;  /* 0x00046800012e7983 */ /* 0x000ee40000300800 */
[----:B------:R-:W-:Y:S01]  /*4cb40*/  IMAD.MOV.U32 R2, RZ, RZ, R28 ;  /* 0x000000ffff027224 */ /* 0x000fe200078e001c */
[----:B------:R-:W3:Y:S01]  /*4cb50*/  LDL.LU R47, [R1+0x46c] ;  /* 0x00046c00012f7983 */ /* 0x000ee20000300800 */
[----:B------:R-:W-:-:S02]  /*4cb60*/  IMAD.MOV.U32 R3, RZ, RZ, R29 ;  /* 0x000000ffff037224 */ /* 0x000fc400078e001d */
[----:B------:R-:W2:Y:S02]  /*4cb70*/  LDL.LU R28, [R1+0x350] ;  /* 0x00035000011c7983 */ /* 0x000ea40000300800 */
[----:B------:R-:W-:Y:S01]  /*4cb80*/  IMAD.MOV.U32 R60, RZ, RZ, R30 ;  /* 0x000000ffff3c7224 */ /* 0x000fe200078e001e */
[----:B------:R-:W2:Y:S01]  /*4cb90*/  LDL.LU R29, [R1+0x354] ;  /* 0x00035400011d7983 */ /* 0x000ea20000300800 */
[----:B------:R-:W-:Y:S02]  /*4cba0*/  IMAD.MOV.U32 R61, RZ, RZ, R31 ;  /* 0x000000ffff3d7224 */ /* 0x000fe400078e001f */
[----:B------:R-:W2:Y:S02]  /*4cbb0*/  LDL.LU R30, [R1+0x358] ;  /* 0x00035800011e7983 */ /* 0x000ea40000300800 */
[----:B------:R-:W2:Y:S01]  /*4cbc0*/  LDL.LU R31, [R1+0x35c] ;  /* 0x00035c00011f7983 */ /* 0x000ea20000300800 */
[----:B------:R-:W2:Y:S01]  /*4cbd0*/  LDL.64 R8, [R1+0xf0] ;  /* 0x0000f00001087983 */ /* 0x000ea20000100a00 */
[----:B------:R-:W2:Y:S02]  /*4cbe0*/  LDL.LU R56, [R1+0x340] ;  /* 0x0003400001387983 */ /* 0x000ea40000300800 */
[----:B------:R-:W2:Y:S02]  /*4cbf0*/  LDL.LU R57, [R1+0x344] ;  /* 0x0003440001397983 */ /* 0x000ea40000300800 */
[----:B------:R-:W2:Y:S02]  /*4cc00*/  LDL.LU R58, [R1+0x348] ;  /* 0x00034800013a7983 */ /* 0x000ea40000300800 */
[----:B------:R-:W-:-:S02]  /*4cc10*/  IMAD.MOV.U32 R40, RZ, RZ, R35 ;  /* 0x000000ffff287224 */ /* 0x000fc400078e0023 */
[----:B------:R-:W-:Y:S01]  /*4cc20*/  IMAD.MOV.U32 R41, RZ, RZ, R34 ;  /* 0x000000ffff297224 */ /* 0x000fe200078e0022 */
[----:B------:R-:W2:Y:S01]  /*4cc30*/  LDL.LU R59, [R1+0x34c] ;  /* 0x00034c00013b7983 */ /* 0x000ea20000300800 */
[----:B------:R-:W2:Y:S02]  /*4cc40*/  LDL.LU.64 R16, [R1+0x2f28] ;  /* 0x002f280001107983 */ /* 0x000ea40000300a00 */
[----:B------:R-:W-:Y:S02]  /*4cc50*/  IMAD.MOV.U32 R34, RZ, RZ, R52 ;  /* 0x000000ffff227224 */ /* 0x000fe400078e0034 */
[----:B------:R-:W-:Y:S02]  /*4cc60*/  IMAD.MOV.U32 R35, RZ, RZ, R53 ;  /* 0x000000ffff237224 */ /* 0x000fe400078e0035 */
[----:B------:R-:W4:Y:S03]  /*4cc70*/  LDL.LU.64 R52, [R1+0x2f20] ;  /* 0x002f200001347983 */ /* 0x000f260000300a00 */
[----:B------:R-:W-:Y:S02]  /*4cc80*/  STL.64 [R1+0x2ec0], R34 ;  /* 0x002ec02201007387 */ /* 0x000fe40000100a00 */
[----:B------:R0:W-:Y:S02]  /*4cc90*/  STL.64 [R1+0x2eb8], R32 ;  /* 0x002eb82001007387 */ /* 0x0001e40000100a00 */
[----:B------:R-:W-:-:S02]  /*4cca0*/  IMAD.MOV.U32 R18, RZ, RZ, R54 ;  /* 0x000000ffff127224 */ /* 0x000fc400078e0036 */
[----:B------:R-:W-:Y:S01]  /*4ccb0*/  IMAD.MOV.U32 R19, RZ, RZ, R55 ;  /* 0x000000ffff137224 */ /* 0x000fe200078e0037 */
[----:B0-----:R-:W2:Y:S01]  /*4ccc0*/  LDL.64 R32, [R1+0x110] ;  /* 0x0001100001207983 */ /* 0x001ea20000100a00 */
[C---:B----4-:R-:W-:Y:S11]  /*4ccd0*/  HMMA.16816.F32 R12, R36.reuse, R52, R12 ;  /* 0x00000034240c723c */ /* 0x050ff6000000180c */
[----:B------:R-:W-:Y:S11]  /*4cce0*/  @!UPT UIADD3 URZ, URZ, URZ, URZ ;  /* 0x0000003f3f3ff290 */ /* 0x000ff6000fffe03f */
[----:B------:R-:W-:Y:S01]  /*4ccf0*/  @!UPT UIADD3 URZ, URZ, URZ, URZ ;  /* 0x0000003f3f3ff290 */ /* 0x000fe2000fffe03f */
[----:B------:R0:W-:Y:S01]  /*4cd00*/  STL.64 [R1+0x390], R12 ;  /* 0x0003900c01007387 */ /* 0x0001e20000100a00 */
[----:B------:R-:W-:Y:S03]  /*4cd10*/  STL.64 [R1+0x398], R14 ;  /* 0x0003980e01007387 */ /* 0x000fe60000100a00 */
[----:B0-----:R-:W4:Y:S01]  /*4cd20*/  LDL.LU.64 R12, [R1+0x2f18] ;  /* 0x002f1800010c7983 */ /* 0x001f220000300a00 */
[----:B------:R0:W-:Y:S03]  /*4cd30*/  STL.64 [R1+0x2e98], R52 ;  /* 0x002e983401007387 */ /* 0x0001e60000100a00 */
[----:B0-----:R-:W3:Y:S01]  /*4cd40*/  LDL.LU R52, [R1+0x370] ;  /* 0x0003700001347983 */ /* 0x001ee20000300800 */
[----:B------:R-:W3:Y:S02]  /*4cd50*/  LDL.LU R53, [R1+0x374] ;  /* 0x0003740001357983 */ /* 0x000ee40000300800 */
[----:B------:R-:W3:Y:S02]  /*4cd60*/  LDL.LU R54, [R1+0x378] ;  /* 0x0003780001367983 */ /* 0x000ee40000300800 */
[----:B------:R-:W3:Y:S01]  /*4cd70*/  LDL.LU R55, [R1+0x37c] ;  /* 0x00037c0001377983 */ /* 0x000ee20000300800 */
[C---:B--2---:R-:W-:Y:S08]  /*4cd80*/  HMMA.16816.F32 R24, R36.reuse, R20, R24 ;  /* 0x000000142418723c */ /* 0x044ff00000001818 */
[C---:B------:R-:W-:Y:S08]  /*4cd90*/  HMMA.16816.F32 R4, R36.reuse, R48, R4 ;  /* 0x000000302404723c */ /* 0x040ff00000001804 */
[----:B------:R-:W-:Y:S01]  /*4cda0*/  HMMA.16816.F32 R28, R36, R8, R28 ;  /* 0x00000008241c723c */ /* 0x000fe2000000181c */
[----:B------:R-:W-:-:S02]  /*4cdb0*/  IMAD.MOV.U32 R15, RZ, RZ, R20 ;  /* 0x000000ffff0f7224 */ /* 0x000fc400078e0014 */
[----:B------:R-:W-:Y:S02]  /*4cdc0*/  IMAD.MOV.U32 R14, RZ, RZ, R21 ;  /* 0x000000ffff0e7224 */ /* 0x000fe400078e0015 */
[----:B------:R-:W-:Y:S02]  /*4cdd0*/  IMAD.MOV.U32 R23, RZ, RZ, R33 ;  /* 0x000000ffff177224 */ /* 0x000fe400078e0021 */
[----:B------:R-:W-:Y:S01]  /*4cde0*/  STL.64 [R1+0x380], R24 ;  /* 0x0003801801007387 */ /* 0x000fe20000100a00 */
[----:B------:R0:W-:Y:S03]  /*4cdf0*/  STL.64 [R1+0x388], R26 ;  /* 0x0003881a01007387 */ /* 0x0001e60000100a00 */
[----:B0-----:R-:W2:Y:S01]  /*4ce00*/  LDL.LU R26, [R1+0x2f10] ;  /* 0x002f1000011a7983 */ /* 0x001ea20000300800 */
[----:B------:R-:W2:Y:S02]  /*4ce10*/  LDL.LU.64 R24, [R1+0x2f08] ;  /* 0x002f080001187983 */ /* 0x000ea40000300a00 */
[----:B------:R-:W2:Y:S02]  /*4ce20*/  LDL.LU R22, [R1+0x2f00] ;  /* 0x002f000001167983 */ /* 0x000ea40000300800 */
[----:B------:R-:W2:Y:S02]  /*4ce30*/  LDL.LU.64 R20, [R1+0x2ef8] ;  /* 0x002ef80001147983 */ /* 0x000ea40000300a00 */
[----:B------:R-:W-:Y:S01]  /*4ce40*/  IMAD.MOV.U32 R27, RZ, RZ, R32 ;  /* 0x000000ffff1b7224 */ /* 0x000fe200078e0020 */
[C---:B------:R-:W-:Y:S08]  /*4ce50*/  HMMA.16816.F32 R40, R36.reuse, R40, R56 ;  /* 0x000000282428723c */ /* 0x040ff00000001838 */
[----:B---3--:R-:W-:Y:S11]  /*4ce60*/  HMMA.16816.F32 R52, R36, R32, R52 ;  /* 0x000000202434723c */ /* 0x008ff60000001834 */
[----:B------:R-:W-:Y:S11]  /*4ce70*/  @!UPT UIADD3 URZ, URZ, URZ, URZ ;  /* 0x0000003f3f3ff290 */ /* 0x000ff6000fffe03f */
[----:B------:R-:W-:Y:S01]  /*4ce80*/  @!UPT UIADD3 URZ, URZ, URZ, URZ ;  /* 0x0000003f3f3ff290 */ /* 0x000fe2000fffe03f */
[----:B------:R-:W-:Y:S01]  /*4ce90*/  STL.64 [R1+0x370], R52 ;  /* 0x0003703401007387 */ /* 0x000fe20000100a00 */
[----:B------:R0:W-:Y:S02]  /*4cea0*/  STL.64 [R1+0x378], R54 ;  /* 0x0003783601007387 */ /* 0x0001e40000100a00 */
[----:B------:R-:W3:Y:S02]  /*4ceb0*/  LDL.LU R32, [R1+0x330] ;  /* 0x0003300001207983 */ /* 0x000ee40000300800 */
[----:B------:R1:W-:Y:S01]  /*4cec0*/  STL.64 [R1+0x360], R4 ;  /* 0x0003600401007387 */ /* 0x0003e20000100a00 */
[----:B------:R1:W-:Y:S01]  /*4ced0*/  STL.64 [R1+0x368], R6 ;  /* 0x0003680601007387 */ /* 0x0003e20000100a00 */
[----:B------:R-:W3:Y:S02]  /*4cee0*/  LDL.LU R33, [R1+0x334] ;  /* 0x0003340001217983 */ /* 0x000ee40000300800 */
[----:B------:R-:W3:Y:S02]  /*4cef0*/  LDL.LU R34, [R1+0x338] ;  /* 0x0003380001227983 */ /* 0x000ee40000300800 */
[----:B------:R-:W3:Y:S01]  /*4cf00*/  LDL.LU R35, [R1+0x33c] ;  /* 0x00033c0001237983 */ /* 0x000ee20000300800 */
[----:B0-----:R-:W2:Y:S01]  /*4cf10*/  LDL R55, [R1+0x900] ;  /* 0x0009000001377983 */ /* 0x001ea20000100800 */
[----:B------:R-:W2:Y:S02]  /*4cf20*/  LDL.LU R48, [R1+0x2d0] ;  /* 0x0002d00001307983 */ /* 0x000ea40000300800 */
[----:B------:R-:W2:Y:S02]  /*4cf30*/  LDL.LU R49, [R1+0x2d4] ;  /* 0x0002d40001317983 */ /* 0x000ea40000300800 */
[----:B------:R-:W2:Y:S01]  /*4cf40*/  LDL.LU R50, [R1+0x2d8] ;  /* 0x0002d80001327983 */ /* 0x000ea20000300800 */
[----:B------:R-:W2:Y:S01]  /*4cf50*/  LDL.LU R51, [R1+0x2dc] ;  /* 0x0002dc0001337983 */ /* 0x000ea20000300800 */
[----:B-1----:R-:W2:Y:S02]  /*4cf60*/  LDL.LU R4, [R1+0x320] ;  /* 0x0003200001047983 */ /* 0x002ea40000300800 */
[----:B------:R-:W2:Y:S02]  /*4cf70*/  LDL.LU R5, [R1+0x324] ;  /* 0x0003240001057983 */ /* 0x000ea40000300800 */
[----:B------:R-:W2:Y:S01]  /*4cf80*/  LDL.LU R6, [R1+0x328] ;  /* 0x0003280001067983 */ /* 0x000ea20000300800 */
[----:B------:R-:W2:Y:S01]  /*4cf90*/  LDL.LU R7, [R1+0x32c] ;  /* 0x00032c0001077983 */ /* 0x000ea20000300800 */
[----:B------:R0:W-:Y:S02]  /*4cfa0*/  STL.64 [R1+0x350], R28 ;  /* 0x0003501c01007387 */ /* 0x0001e40000100a00 */
[----:B------:R1:W-:Y:S01]  /*4cfb0*/  STL.64 [R1+0x358], R30 ;  /* 0x0003581e01007387 */ /* 0x0003e20000100a00 */
[----:B0-----:R-:W2:Y:S01]  /*4cfc0*/  LDL.LU.64 R28, [R1+0x2ef0] ;  /* 0x002ef000011c7983 */ /* 0x001ea20000300a00 */
[----:B-1----:R-:W-:-:S02]  /*4cfd0*/  IMAD.MOV.U32 R31, RZ, RZ, R8 ;  /* 0x000000ffff1f7224 */ /* 0x002fc400078e0008 */
[----:B------:R-:W-:Y:S02]  /*4cfe0*/  IMAD.MOV.U32 R30, RZ, RZ, R9 ;  /* 0x000000ffff1e7224 */ /* 0x000fe400078e0009 */
[----:B------:R-:W2:Y:S01]  /*4cff0*/  LDL.LU.64 R10, [R1+0x2ee8] ;  /* 0x002ee800010a7983 */ /* 0x000ea20000300a00 */
[----:B------:R-:W3:Y:S01]  /*4d000*/  LDL.LU.64 R8, [R1+0x2ee0] ;  /* 0x002ee00001087983 */ /* 0x000ee20000300a00 */
[----:B------:R-:W2:Y:S02]  /*4d010*/  LDL.LU.64 R56, [R1+0x2ed8] ;  /* 0x002ed80001387983 */ /* 0x000ea40000300a00 */
[----:B------:R-:W-:Y:S02]  /*4d020*/  STL.64 [R1+0x340], R40 ;  /* 0x0003402801007387 */ /* 0x000fe40000100a00 */
[----:B------:R0:W-:Y:S02]  /*4d030*/  STL.64 [R1+0x348], R42 ;  /* 0x0003482a01007387 */ /* 0x0001e40000100a00 */
[----:B0-----:R-:W3:Y:S01]  /*4d040*/  LDL.LU.64 R42, [R1+0x2ed0] ;  /* 0x002ed000012a7983 */ /* 0x001ee20000300a00 */
[----:B------:R-:W3:Y:S01]  /*4d050*/  LDL.LU.64 R40, [R1+0x2ec8] ;  /* 0x002ec80001287983 */ /* 0x000ee20000300a00 */
[----:B--2---:R-:W-:Y:S02]  /*4d060*/  HMMA.16816.F32 R44, R36, R56, R44 ;  /* 0x00000038242c723c */ /* 0x004fe4000000182c */
[----:B------:R-:W2:Y:S01]  /*4d070*/  LDL.LU R36, [R1+0x2e0] ;  /* 0x0002e00001247983 */ /* 0x000ea20000300800 */
[----:B------:R-:W2:Y:S02]  /*4d080*/  LDL.LU R37, [R1+0x2e4] ;  /* 0x0002e40001257983 */ /* 0x000ea40000300800 */
[----:B------:R-:W2:Y:S02]  /*4d090*/  LDL.LU R38, [R1+0x2e8] ;  /* 0x0002e80001267983 */ /* 0x000ea40000300800 */
[----:B------:R-:W2:Y:S01]  /*4d0a0*/  LDL.LU R39, [R1+0x2ec] ;  /* 0x0002ec0001277983 */ /* 0x000ea20000300800 */
[----:B------:R0:W-:Y:S04]  /*4d0b0*/  STL.64 [R1+0x2e10], R56 ;  /* 0x002e103801007387 */ /* 0x0001e80000100a00 */
[----:B0-----:R-:W2:Y:S01]  /*4d0c0*/  LDL.LU R56, [R1+0x2f0] ;  /* 0x0002f00001387983 */ /* 0x001ea20000300800 */
[----:B------:R-:W2:Y:S02]  /*4d0d0*/  LDL.LU R57, [R1+0x2f4] ;  /* 0x0002f40001397983 */ /* 0x000ea40000300800 */
[----:B------:R-:W2:Y:S02]  /*4d0e0*/  LDL.LU R58, [R1+0x2f8] ;  /* 0x0002f800013a7983 */ /* 0x000ea40000300800 */
[----:B------:R-:W2:Y:S06]  /*4d0f0*/  LDL.LU R59, [R1+0x2fc] ;  /* 0x0002fc00013b7983 */ /* 0x000eac0000300800 */
[----:B------:R-:W-:Y:S01]  /*4d100*/  STL.64 [R1+0x2b30], R46 ;  /* 0x002b302e01007387 */ /* 0x000fe20000100a00 */
[----:B------:R0:W-:Y:S03]  /*4d110*/  STL.64 [R1+0x2b28], R44 ;  /* 0x002b282c01007387 */ /* 0x0001e60000100a00 */
[----:B0-----:R-:W2:Y:S01]  /*4d120*/  LDL.LU.64 R44, [R1+0xe0] ;  /* 0x0000e000012c7983 */ /* 0x001ea20000300a00 */
[----:B------:R-:W2:Y:S01]  /*4d130*/  LDL.64 R46, [R1+0xe8] ;  /* 0x0000e800012e7983 */ /* 0x000ea20000100a00 */
[C---:B---3--:R-:W-:Y:S08]  /*4d140*/  HMMA.16816.F32 R32, R40.reuse, R8, R32 ;  /* 0x000000082820723c */ /* 0x048ff00000001820 */
[C---:B------:R-:W-:Y:S01]  /*4d150*/  HMMA.16816.F32 R4, R40.reuse, R16, R4 ;  /* 0x000000102804723c */ /* 0x040fe20000001804 */
[----:B--2---:R-:W-:Y:S01]  /*4d160*/  STL.64 [R1+0x2e20], R46 ;  /* 0x002e202e01007387 */ /* 0x004fe20000100a00 */
[----:B------:R0:W-:Y:S03]  /*4d170*/  STL.64 [R1+0x2e18], R44 ;  /* 0x002e182c01007387 */ /* 0x0001e60000100a00 */
[----:B0-----:R-:W2:Y:S01]  /*4d180*/  LDL.LU R44, [R1+0x300] ;  /* 0x00030000012c7983 */ /* 0x001ea20000300800 */
[----:B------:R-:W2:Y:S02]  /*4d190*/  LDL.LU R45, [R1+0x304] ;  /* 0x00030400012d7983 */ /* 0x000ea40000300800 */
[----:B------:R-:W2:Y:S02]  /*4d1a0*/  LDL.LU R46, [R1+0x308] ;  /* 0x00030800012e7983 */ /* 0x000ea40000300800 */
[----:B------:R-:W2:Y:S05]  /*4d1b0*/  LDL.LU R47, [R1+0x30c] ;  /* 0x00030c00012f7983 */ /* 0x000eaa0000300800 */
[----:B------:R-:W-:Y:S01]  /*4d1c0*/  STL.64 [R1+0x330], R32 ;  /* 0x0003302001007387 */ /* 0x000fe20000100a00 */
[----:B------:R0:W-:Y:S03]  /*4d1d0*/  STL.64 [R1+0x338], R34 ;  /* 0x0003382201007387 */ /* 0x0001e60000100a00 */
[----:B0-----:R-:W3:Y:S01]  /*4d1e0*/  LDL.LU.64 R34, [R1+0x2ec0] ;  /* 0x002ec00001227983 */ /* 0x001ee20000300a00 */
[----:B------:R-:W2:Y:S02]  /*4d1f0*/  LDL.LU.64 R32, [R1+0x2eb8] ;  /* 0x002eb80001207983 */ /* 0x000ea40000300a00 */
[----:B------:R-:W-:Y:S02]  /*4d200*/  STL.64 [R1+0x2e30], R10 ;  /* 0x002e300a01007387 */ /* 0x000fe40000100a00 */
[----:B------:R0:W-:Y:S02]  /*4d210*/  STL.64 [R1+0x2e28], R8 ;  /* 0x002e280801007387 */ /* 0x0001e40000100a00 */
[----:B0-----:R-:W2:Y:S01]  /*4d220*/  LDL.LU R8, [R1+0x310] ;  /* 0x0003100001087983 */ /* 0x001ea20000300800 */
[----:B------:R-:W2:Y:S02]  /*4d230*/  LDL.LU R9, [R1+0x314] ;  /* 0x0003140001097983 */ /* 0x000ea40000300800 */
[----:B------:R-:W2:Y:S02]  /*4d240*/  LDL.LU R10, [R1+0x318] ;  /* 0x00031800010a7983 */ /* 0x000ea40000300800 */
[----:B------:R-:W2:Y:S01]  /*4d250*/  LDL.LU R11, [R1+0x31c] ;  /* 0x00031c00010b7983 */ /* 0x000ea20000300800 */
[----:B------:R-:W-:Y:S01]  /*4d260*/  STL.64 [R1+0x320], R4 ;  /* 0x0003200401007387 */ /* 0x000fe20000100a00 */
[----:B------:R0:W-:Y:S03]  /*4d270*/  STL.64 [R1+0x328], R6 ;  /* 0x0003280601007387 */ /* 0x0001e60000100a00 */
[----:B0-----:R-:W3:Y:S01]  /*4d280*/  LDL.LU.64 R6, [R1+0x2eb0] ;  /* 0x002eb00001067983 */ /* 0x001ee20000300a00 */
[----:B------:R-:W3:Y:S02]  /*4d290*/  LDL.LU.64 R4, [R1+0x2ea8] ;  /* 0x002ea80001047983 */ /* 0x000ee40000300a00 */
[----:B------:R-:W-:Y:S02]  /*4d2a0*/  STL.64 [R1+0x2df8], R18 ;  /* 0x002df81201007387 */ /* 0x000fe40000100a00 */
[----:B------:R0:W-:Y:S01]  /*4d2b0*/  STL.64 [R1+0x2df0], R16 ;  /* 0x002df01001007387 */ /* 0x0001e20000100a00 */
[----:B------:R-:W-:Y:S01]  /*4d2c0*/  STL [R1+0x2e40], R22 ;  /* 0x002e401601007387 */ /* 0x000fe20000100800 */
        /* <DEDUP_REMOVED lines=8> */
[----:B------:R-:W-:Y:S11]  /*4d350*/  STL.64 [R1+0x2e48], R28 ;  /* 0x002e481c01007387 */ /* 0x000ff60000100a00 */
[----:B------:R-:W-:Y:S11]  /*4d360*/  @!UPT UIADD3 URZ, URZ, URZ, URZ ;  /* 0x0000003f3f3ff290 */ /* 0x000ff6000fffe03f */
[----:B------:R-:W-:Y:S01]  /*4d370*/  STL.64 [R1+0x300], R8 ;  /* 0x0003000801007387 */ /* 0x000fe20000100a00 */
[----:B------:R0:W-:Y:S02]  /*4d380*/  STL.64 [R1+0x308], R10 ;  /* 0x0003080a01007387 */ /* 0x0001e40000100a00 */
[C---:B0-----:R-:W-:Y:S01]  /*4d390*/  HMMA.16816.F32 R8, R40.reuse, R32, R36 ;  /* 0x000000202808723c */ /* 0x041fe20000001824 */
[----:B------:R-:W0:Y:S04]  /*4d3a0*/  LDSM.16.MT88.4 R36, [R55+0xa000] ;  /* 0x00a000003724783b */ /* 0x000e280000004200 */
[----:B------:R-:W-:Y:S01]  /*4d3b0*/  STL.64 [R1+0x2f0], R16 ;  /* 0x0002f01001007387 */ /* 0x000fe20000100a00 */
[----:B------:R-:W-:Y:S02]  /*4d3c0*/  STL.64 [R1+0x2f8], R18 ;  /* 0x0002f81201007387 */ /* 0x000fe40000100a00 */
[----:B---3--:R-:W-:Y:S02]  /*4d3d0*/  STL.64 [R1+0x2e58], R34 ;  /* 0x002e582201007387 */ /* 0x008fe40000100a00 */
[----:B------:R-:W-:Y:S11]  /*4d3e0*/  STL.64 [R1+0x2e50], R32 ;  /* 0x002e502001007387 */ /* 0x000ff60000100a00 */
[----:B------:R-:W-:Y:S02]  /*4d3f0*/  @!UPT UIADD3 URZ, URZ, URZ, URZ ;  /* 0x0000003f3f3ff290 */ /* 0x000fe4000fffe03f */
[----:B------:R-:W-:Y:S01]  /*4d400*/  STL.64 [R1+0x2e0], R8 ;  /* 0x0002e00801007387 */ /* 0x000fe20000100a00 */
[----:B------:R1:W-:Y:S02]  /*4d410*/  STL.64 [R1+0x2e8], R10 ;  /* 0x0002e80a01007387 */ /* 0x0003e40000100a00 */
[----:B-1----:R-:W-:Y:S01]  /*4d420*/  HMMA.16816.F32 R8, R40, R4, R48 ;  /* 0x000000042808723c */ /* 0x002fe20000001830 */
[----:B------:R-:W-:Y:S02]  /*4d430*/  IMAD.MOV.U32 R44, RZ, RZ, R31 ;  /* 0x000000ffff2c7224 */ /* 0x000fe400078e001f */
[----:B------:R-:W-:Y:S01]  /*4d440*/  IMAD.MOV.U32 R45, RZ, RZ, R30 ;  /* 0x000000ffff2d7224 */ /* 0x000fe200078e001e */
[----:B0-----:R-:W-:Y:S01]  /*4d450*/  STL.64 [R1+0x2d28], R38 ;  /* 0x002d282601007387 */ /* 0x001fe20000100a00 */
[----:B------:R-:W-:Y:S02]  /*4d460*/  STL.64 [R1+0x2d20], R36 ;  /* 0x002d202401007387 */ /* 0x000fe40000100a00 */
[----:B------:R-:W-:Y:S02]  /*4d470*/  STL.64 [R1+0x2e68], R6 ;  /* 0x002e680601007387 */ /* 0x000fe40000100a00 */
[----:B------:R-:W-:Y:S11]  /*4d480*/  STL.64 [R1+0x2e60], R4 ;  /* 0x002e600401007387 */ /* 0x000ff60000100a00 */
[----:B------:R-:W-:Y:S03]  /*4d490*/  @!UPT UIADD3 URZ, URZ, URZ, URZ ;  /* 0x0000003f3f3ff290 */ /* 0x000fe6000fffe03f */
[----:B------:R0:W-:Y:S01]  /*4d4a0*/  STL.64 [R1+0x2d0], R8 ;  /* 0x0002d00801007387 */ /* 0x0001e20000100a00 */
[----:B------:R1:W-:Y:S02]  /*4d4b0*/  STL.64 [R1+0x2d8], R10 ;  /* 0x0002d80a01007387 */ /* 0x0003e40000100a00 */
[----:B------:R-:W-:Y:S01]  /*4d4c0*/  STL.64 [R1+0x2e70], R44 ;  /* 0x002e702c01007387 */ /* 0x000fe20000100a00 */
[----:B0-----:R-:W2:Y:S01]  /*4d4d0*/  LDL.LU R8, [R1+0x260] ;  /* 0x0002600001087983 */ /* 0x001ea20000300800 */
[----:B------:R-:W2:Y:S02]  /*4d4e0*/  LDL.LU R9, [R1+0x264] ;  /* 0x0002640001097983 */ /* 0x000ea40000300800 */
[----:B-1----:R-:W3:Y:S02]  /*4d4f0*/  LDL.LU R10, [R1+0x268] ;  /* 0x00026800010a7983 */ /* 0x002ee40000300800 */
[----:B------:R-:W3:Y:S01]  /*4d500*/  LDL.LU R11, [R1+0x26c] ;  /* 0x00026c00010b7983 */ /* 0x000ee20000300800 */
        /* <DEDUP_REMOVED lines=12> */
[----:B----4-:R-:W-:Y:S01]  /*4d5d0*/  HMMA.16816.F32 R16, R40, R12, R48 ;  /* 0x0000000c2810723c */ /* 0x010fe20000001830 */
[----:B---3--:R-:W-:Y:S01]  /*4d5e0*/  STL.64 [R1+0x2e90], R30 ;  /* 0x002e901e01007387 */ /* 0x008fe20000100a00 */
[----:B--2---:R-:W-:Y:S02]  /*4d5f0*/  STL.64 [R1+0x2e88], R28 ;  /* 0x002e881c01007387 */ /* 0x004fe40000100a00 */
[----:B------:R0:W-:Y:S02]  /*4d600*/  STL.64 [R1+0x2ea0], R32 ;  /* 0x002ea02001007387 */ /* 0x0001e40000100a00 */
[----:B0-----:R-:W2:Y:S01]  /*4d610*/  LDL.LU R32, [R1+0x2b0] ;  /* 0x0002b00001207983 */ /* 0x001ea20000300800 */
[----:B------:R-:W2:Y:S02]  /*4d620*/  LDL.LU R33, [R1+0x2b4] ;  /* 0x0002b40001217983 */ /* 0x000ea40000300800 */
[----:B------:R-:W2:Y:S02]  /*4d630*/  LDL.LU R34, [R1+0x2b8] ;  /* 0x0002b80001227983 */ /* 0x000ea40000300800 */
[----:B------:R-:W2:Y:S01]  /*4d640*/  LDL.LU R35, [R1+0x2bc] ;  /* 0x0002bc0001237983 */ /* 0x000ea20000300800 */
[----:B------:R-:W2:Y:S01]  /*4d650*/  LDL.64 R52, [R1+0x140] ;  /* 0x0001400001347983 */ /* 0x000ea20000100a00 */
[----:B------:R-:W3:Y:S02]  /*4d660*/  LDL.LU R28, [R1+0x2a0] ;  /* 0x0002a000011c7983 */ /* 0x000ee40000300800 */
[----:B------:R-:W3:Y:S02]  /*4d670*/  LDL.LU R29, [R1+0x2a4] ;  /* 0x0002a400011d7983 */ /* 0x000ee40000300800 */
[----:B------:R-:W3:Y:S01]  /*4d680*/  LDL.LU R30, [R1+0x2a8] ;  /* 0x0002a800011e7983 */ /* 0x000ee20000300800 */
[----:B------:R-:W3:Y:S01]  /*4d690*/  LDL.LU R31, [R1+0x2ac] ;  /* 0x0002ac00011f7983 */ /* 0x000ee20000300800 */
[----:B------:R-:W4:Y:S02]  /*4d6a0*/  LDL.LU R8, [R1+0x290] ;  /* 0x0002900001087983 */ /* 0x000f240000300800 */
[----:B------:R-:W4:Y:S02]  /*4d6b0*/  LDL.LU R9, [R1+0x294] ;  /* 0x0002940001097983 */ /* 0x000f240000300800 */
[----:B------:R-:W4:Y:S01]  /*4d6c0*/  LDL.LU R10, [R1+0x298] ;  /* 0x00029800010a7983 */ /* 0x000f220000300800 */
[----:B------:R-:W4:Y:S01]  /*4d6d0*/  LDL.LU R11, [R1+0x29c] ;  /* 0x00029c00010b7983 */ /* 0x000f220000300800 */
[----:B------:R-:W3:Y:S02]  /*4d6e0*/  LDL.LU R4, [R1+0x280] ;  /* 0x0002800001047983 */ /* 0x000ee40000300800 */
[----:B------:R-:W3:Y:S02]  /*4d6f0*/  LDL.LU R5, [R1+0x284] ;  /* 0x0002840001057983 */ /* 0x000ee40000300800 */
[----:B------:R-:W3:Y:S01]  /*4d700*/  LDL.LU R6, [R1+0x288] ;  /* 0x0002880001067983 */ /* 0x000ee20000300800 */
[----:B------:R-:W3:Y:S01]  /*4d710*/  LDL.LU R7, [R1+0x28c] ;  /* 0x00028c0001077983 */ /* 0x000ee20000300800 */
[----:B------:R-:W3:Y:S02]  /*4d720*/  LDL.LU.64 R20, [R1+0x100] ;  /* 0x0001000001147983 */ /* 0x000ee40000300a00 */
[----:B------:R-:W3:Y:S02]  /*4d730*/  LDL.LU R56, [R1+0x250] ;  /* 0x0002500001387983 */ /* 0x000ee40000300800 */
[----:B------:R-:W3:Y:S01]  /*4d740*/  LDL.LU R57, [R1+0x254] ;  /* 0x0002540001397983 */ /* 0x000ee20000300800 */
[----:B------:R-:W3:Y:S01]  /*4d750*/  LDL.LU R58, [R1+0x258] ;  /* 0x00025800013a7983 */ /* 0x000ee20000300800 */
[----:B------:R-:W3:Y:S02]  /*4d760*/  LDL.LU R59, [R1+0x25c] ;  /* 0x00025c00013b7983 */ /* 0x000ee40000300800 */
[----:B------:R0:W-:Y:S02]  /*4d770*/  STL.64 [R1+0x2c0], R16 ;  /* 0x0002c01001007387 */ /* 0x0001e40000100a00 */
[----:B------:R-:W-:Y:S01]  /*4d780*/  IMAD.MOV.U32 R49, RZ, RZ, R12 ;  /* 0x000000ffff317224 */ /* 0x000fe200078e000c */
[----:B------:R1:W-:Y:S01]  /*4d790*/  STL.64 [R1+0x2c8], R18 ;  /* 0x0002c81201007387 */ /* 0x0003e20000100a00 */
[----:B------:R-:W-:-:S02]  /*4d7a0*/  IMAD.MOV.U32 R27, RZ, RZ, R13 ;  /* 0x000000ffff1b7224 */ /* 0x000fc400078e000d */
[----:B------:R-:W3:Y:S02]  /*4d7b0*/  LDL.LU R12, [R1+0x1c0] ;  /* 0x0001c000010c7983 */ /* 0x000ee40000300800 */
[----:B------:R-:W-:Y:S01]  /*4d7c0*/  IMAD.MOV.U32 R45, RZ, RZ, R14 ;  /* 0x000000ffff2d7224 */ /* 0x000fe200078e000e */
[----:B------:R-:W3:Y:S01]  /*4d7d0*/  LDL.LU R13, [R1+0x1c4] ;  /* 0x0001c400010d7983 */ /* 0x000ee20000300800 */
[----:B------:R-:W-:Y:S02]  /*4d7e0*/  IMAD.MOV.U32 R44, RZ, RZ, R15 ;  /* 0x000000ffff2c7224 */ /* 0x000fe400078e000f */
[----:B------:R-:W3:Y:S02]  /*4d7f0*/  LDL.LU R14, [R1+0x1c8] ;  /* 0x0001c800010e7983 */ /* 0x000ee40000300800 */
[----:B------:R-:W3:Y:S01]  /*4d800*/  LDL.LU R15, [R1+0x1cc] ;  /* 0x0001cc00010f7983 */ /* 0x000ee20000300800 */
[----:B------:R-:W3:Y:S01]  /*4d810*/  LDL.LU R36, [R1+0x160] ;  /* 0x0001600001247983 */ /* 0x000ee20000300800 */
[----:B------:R-:W3:Y:S02]  /*4d820*/  LDL.LU R37, [R1+0x164] ;  /* 0x0001640001257983 */ /* 0x000ee40000300800 */
[----:B------:R-:W3:Y:S02]  /*4d830*/  LDL.LU R38, [R1+0x168] ;  /* 0x0001680001267983 */ /* 0x000ee40000300800 */
[----:B------:R-:W3:Y:S01]  /*4d840*/  LDL.LU R39, [R1+0x16c] ;  /* 0x00016c0001277983 */ /* 0x000ee20000300800 */
[----:B0-----:R-:W3:Y:S01]  /*4d850*/  LDL.LU R16, [R1+0x1b0] ;  /* 0x0001b00001107983 */ /* 0x001ee20000300800 */
[----:B------:R-:W3:Y:S02]  /*4d860*/  LDL.LU R17, [R1+0x1b4] ;  /* 0x0001b40001117983 */ /* 0x000ee40000300800 */
[----:B-1----:R-:W3:Y:S02]  /*4d870*/  LDL.LU R18, [R1+0x1b8] ;  /* 0x0001b80001127983 */ /* 0x002ee40000300800 */
[----:B------:R-:W3:Y:S01]  /*4d880*/  LDL.LU R19, [R1+0x1bc] ;  /* 0x0001bc0001137983 */ /* 0x000ee20000300800 */
[----:B--2---:R-:W-:Y:S01]  /*4d890*/  HMMA.16816.F32 R32, R40, R52, R32 ;  /* 0x000000342820723c */ /* 0x004fe20000001820 */
[----:B------:R-:W-:-:S02]  /*4d8a0*/  IMAD.MOV.U32 R51, RZ, RZ, R52 ;  /* 0x000000ffff337224 */ /* 0x000fc400078e0034 */
[----:B------:R-:W-:Y:S11]  /*4d8b0*/  IMAD.MOV.U32 R50, RZ, RZ, R53 ;  /* 0x000000ffff327224 */ /* 0x000ff600078e0035 */
[----:B------:R-:W-:Y:S09]  /*4d8c0*/  @!UPT UIADD3 URZ, URZ, URZ, URZ ;  /* 0x0000003f3f3ff290 */ /* 0x000ff2000fffe03f */
[----:B------:R0:W-:Y:S01]  /*4d8d0*/  STL.64 [R1+0x2b0], R32 ;  /* 0x0002b02001007387 */ /* 0x0001e20000100a00 */
[----:B------:R-:W-:Y:S03]  /*4d8e0*/  STL.64 [R1+0x2b8], R34 ;  /* 0x0002b82201007387 */ /* 0x000fe60000100a00 */
[----:B0-----:R-:W2:Y:S01]  /*4d8f0*/  LDL.LU.64 R32, [R1+0x2ea0] ;  /* 0x002ea00001207983 */ /* 0x001ea20000300a00 */
[----:B------:R-:W3:Y:S01]  /*4d900*/  LDL.LU.64 R52, [R1+0x2e98] ;  /* 0x002e980001347983 */ /* 0x000ee20000300a00 */
[C---:B----4-:R-:W-:Y:S08]  /*4d910*/  HMMA.16816.F32 R44, R40.reuse, R44, R8 ;  /* 0x0000002c282c723c */ /* 0x050ff00000001808 */
[C---:B---3--:R-:W-:Y:S11]  /*4d920*/  HMMA.16816.F32 R28, R40.reuse, R52, R28 ;  /* 0x00000034281c723c */ /* 0x048ff6000000181c */
[----:B------:R-:W-:Y:S11]  /*4d930*/  @!UPT UIADD3 URZ, URZ, URZ, URZ ;  /* 0x0000003f3f3ff290 */ /* 0x000ff6000fffe03f */
[----:B------:R-:W-:Y:S01]  /*4d940*/  @!UPT UIADD3 URZ, URZ, URZ, URZ ;  /* 0x0000003f3f3ff290 */ /* 0x000fe2000fffe03f */
[----:B------:R-:W-:Y:S01]  /*4d950*/  STL.64 [R1+0x2a0], R28 ;  /* 0x0002a01c01007387 */ /* 0x000fe20000100a00 */
[----:B------:R0:W-:Y:S03]  /*4d960*/  STL.64 [R1+0x2a8], R30 ;  /* 0x0002a81e01007387 */ /* 0x0001e60000100a00 */
[----:B0-----:R-:W3:Y:S01]  /*4d970*/  LDL.LU.64 R30, [R1+0x2e90] ;  /* 0x002e9000011e7983 */ /* 0x001ee20000300a00 */
[----:B------:R-:W3:Y:S02]  /*4d980*/  LDL.LU.64 R28, [R1+0x2e88] ;  /* 0x002e8800011c7983 */ /* 0x000ee40000300a00 */
[----:B------:R0:W-:Y:S02]  /*4d990*/  STL.64 [R1+0x2db8], R52 ;  /* 0x002db83401007387 */ /* 0x0001e40000100a00 */
[----:B0-----:R-:W4:Y:S01]  /*4d9a0*/  LDL.LU R52, [R1+0x170] ;  /* 0x0001700001347983 */ /* 0x001f220000300800 */
[----:B------:R-:W4:Y:S02]  /*4d9b0*/  LDL.LU R53, [R1+0x174] ;  /* 0x0001740001357983 */ /* 0x000f240000300800 */
[----:B------:R-:W4:Y:S02]  /*4d9c0*/  LDL.LU R54, [R1+0x178] ;  /* 0x0001780001367983 */ /* 0x000f240000300800 */
[----:B------:R-:W4:Y:S01]  /*4d9d0*/  LDL.LU R55, [R1+0x17c] ;  /* 0x00017c0001377983 */ /* 0x000f220000300800 */
[----:B------:R-:W4:Y:S01]  /*4d9e0*/  LDL.LU.64 R10, [R1+0x2e80] ;  /* 0x002e8000010a7983 */ /* 0x000f220000300a00 */
[----:B------:R-:W4:Y:S02]  /*4d9f0*/  LDL.LU.64 R8, [R1+0x2e78] ;  /* 0x002e780001087983 */ /* 0x000f240000300a00 */
[----:B------:R0:W-:Y:S02]  /*4da00*/  STL.64 [R1+0x290], R44 ;  /* 0x0002902c01007387 */ /* 0x0001e40000100a00 */
[----:B------:R-:W-:Y:S01]  /*4da10*/  STL.64 [R1+0x298], R46 ;  /* 0x0002982e01007387 */ /* 0x000fe20000100a00 */
[----:B0-----:R-:W4:Y:S01]  /*4da20*/  LDL.LU.64 R44, [R1+0x2e70] ;  /* 0x002e7000012c7983 */ /* 0x001f220000300a00 */
[----:B--2---:R-:W-:Y:S01]  /*4da30*/  HMMA.16816.F32 R32, R40, R32, R4 ;  /* 0x000000202820723c */ /* 0x004fe20000001804 */
[----:B------:R-:W2:Y:S02]  /*4da40*/  LDL.LU.64 R6, [R1+0x2e68] ;  /* 0x002e680001067983 */ /* 0x000ea40000300a00 */
[----:B------:R-:W2:Y:S02]  /*4da50*/  LDL.LU.64 R4, [R1+0x2e60] ;  /* 0x002e600001047983 */ /* 0x000ea40000300a00 */
[----:B------:R-:W-:-:S02]  /*4da60*/  IMAD.MOV.U32 R48, RZ, RZ, R20 ;  /* 0x000000ffff307224 */ /* 0x000fc400078e0014 */
[----:B------:R-:W-:Y:S11]  /*4da70*/  IMAD.MOV.U32 R23, RZ, RZ, R21 ;  /* 0x000000ffff177224 */ /* 0x000ff600078e0015 */
[----:B------:R-:W-:Y:S05]  /*4da80*/  @!UPT UIADD3 URZ, URZ, URZ, URZ ;  /* 0x0000003f3f3ff290 */ /* 0x000fea000fffe03f */
[----:B------:R-:W-:Y:S01]  /*4da90*/  STL.64 [R1+0x280], R32 ;  /* 0x0002802001007387 */ /* 0x000fe20000100a00 */
[----:B------:R0:W-:Y:S03]  /*4daa0*/  STL.64 [R1+0x288], R34 ;  /* 0x0002882201007387 */ /* 0x0001e60000100a00 */
[----:B0-----:R-:W2:Y:S01]  /*4dab0*/  LDL.LU.64 R34, [R1+0x2e58] ;  /* 0x002e580001227983 */ /* 0x001ea20000300a00 */
[----:B------:R-:W2:Y:S01]  /*4dac0*/  LDL.LU.64 R32, [R1+0x2e50] ;  /* 0x002e500001207983 */ /* 0x000ea20000300a00 */
[C---:B---3--:R-:W-:Y:S08]  /*4dad0*/  HMMA.16816.F32 R28, R40.reuse, R20, R28 ;  /* 0x00000014281c723c */ /* 0x048ff0000000181c */
[C---:B----4-:R-:W-:Y:S11]  /*4dae0*/  HMMA.16816.F32 R44, R40.reuse, R44, R8 ;  /* 0x0000002c282c723c */ /* 0x050ff60000001808 */
[----:B------:R-:W-:Y:S04]  /*4daf0*/  @!UPT UIADD3 URZ, URZ, URZ, URZ ;  /* 0x0000003f3f3ff290 */ /* 0x000fe8000fffe03f */
[----:B------:R0:W-:Y:S01]  /*4db00*/  STL.64 [R1+0x270], R28 ;  /* 0x0002701c01007387 */ /* 0x0001e20000100a00 */
[----:B------:R-:W-:Y:S03]  /*4db10*/  STL.64 [R1+0x278], R30 ;  /* 0x0002781e01007387 */ /* 0x000fe60000100a00 */
[----:B0-----:R-:W3:Y:S01]  /*4db20*/  LDL.LU.64 R28, [R1+0x2e48] ;  /* 0x002e4800011c7983 */ /* 0x001ee20000300a00 */
[----:B------:R-:W4:Y:S02]  /*4db30*/  LDL.LU R22, [R1+0x2e40] ;  /* 0x002e400001167983 */ /* 0x000f240000300800 */
[----:B------:R-:W2:Y:S02]  /*4db40*/  LDL.LU.64 R20, [R1+0x2e38] ;  /* 0x002e380001147983 */ /* 0x000ea40000300a00 */
[----:B------:R-:W2:Y:S01]  /*4db50*/  LDL.LU.64 R10, [R1+0x2e30] ;  /* 0x002e3000010a7983 */ /* 0x000ea20000300a00 */
[----:B------:R-:W2:Y:S04]  /*4db60*/  LDL.LU.64 R8, [R1+0x2e28] ;  /* 0x002e280001087983 */ /* 0x000ea80000300a00 */
        /* <DEDUP_REMOVED lines=8> */
[----:B------:R-:W-:Y:S03]  /*4dbf0*/  STL.64 [R1+0x258], R58 ;  /* 0x0002583a01007387 */ /* 0x000fe60000100a00 */
[----:B0-----:R-:W2:Y:S01]  /*4dc00*/  LDL.LU.64 R56, [R1+0x2e10] ;  /* 0x002e100001387983 */ /* 0x001ea20000300a00 */
[----:B------:R-:W-:Y:S02]  /*4dc10*/  STL.64 [R1+0x2d40], R46 ;  /* 0x002d402e01007387 */ /* 0x000fe40000100a00 */
[----:B------:R0:W-:Y:S02]  /*4dc20*/  STL.64 [R1+0x2d38], R44 ;  /* 0x002d382c01007387 */ /* 0x0001e40000100a00 */
[----:B0-----:R-:W3:Y:S01]  /*4dc30*/  LDL.LU R44, [R1+0x180] ;  /* 0x00018000012c7983 */ /* 0x001ee20000300800 */
[----:B------:R-:W3:Y:S02]  /*4dc40*/  LDL.LU R45, [R1+0x184] ;  /* 0x00018400012d7983 */ /* 0x000ee40000300800 */
[----:B------:R-:W3:Y:S02]  /*4dc50*/  LDL.LU R46, [R1+0x188] ;  /* 0x00018800012e7983 */ /* 0x000ee40000300800 */
[----:B------:R-:W3:Y:S01]  /*4dc60*/  LDL.LU R47, [R1+0x18c] ;  /* 0x00018c00012f7983 */ /* 0x000ee20000300800 */
        /* <DEDUP_REMOVED lines=23> */
[----:B------:R3:W-:Y:S02]  /*4dde0*/  STL.64 [R1+0x2d48], R8 ;  /* 0x002d480801007387 */ /* 0x0007e40000100a00 */
[C---:B---3--:R-:W-:Y:S01]  /*4ddf0*/  HMMA.16816.F32 R8, R12.reuse, R16, R56 ;  /* 0x000000100c08723c */ /* 0x048fe20000001838 */
[----:B--2---:R-:W-:Y:S01]  /*4de00*/  STL.64 [R1+0x2d60], R18 ;  /* 0x002d601201007387 */ /* 0x004fe20000100a00 */
[----:B------:R-:W-:Y:S11]  /*4de10*/  STL.64 [R1+0x2d58], R16 ;  /* 0x002d581001007387 */ /* 0x000ff60000100a00 */
[----:B------:R-:W-:Y:S10]  /*4de20*/  @!UPT UIADD3 URZ, URZ, URZ, URZ ;  /* 0x0000003f3f3ff290 */ /* 0x000ff4000fffe03f */
[----:B------:R-:W-:Y:S01]  /*4de30*/  STL.64 [R1+0x1a0], R8 ;  /* 0x0001a00801007387 */ /* 0x000fe20000100a00 */
[----:B------:R0:W-:Y:S02]  /*4de40*/  STL.64 [R1+0x1a8], R10 ;  /* 0x0001a80a01007387 */ /* 0x0001e40000100a00 */
[C---:B0-----:R-:W-:Y:S01]  /*4de50*/  HMMA.16816.F32 R8, R12.reuse, R20, R40 ;  /* 0x000000140c08723c */ /* 0x041fe20000001828 */
[----:B----4-:R-:W-:Y:S01]  /*4de60*/  STL [R1+0x2d70], R22 ;  /* 0x002d701601007387 */ /* 0x010fe20000100800 */
[----:B------:R-:W-:Y:S06]  /*4de70*/  STL.64 [R1+0x2d68], R20 ;  /* 0x002d681401007387 */ /* 0x000fec0000100a00 */
[C---:B------:R-:W-:Y:S01]  /*4de80*/  HMMA.16816.F32 R16, R12.reuse, R28, R52 ;  /* 0x0000001c0c10723c */ /* 0x040fe20000001834 */
[----:B------:R-:W0:Y:S11]  /*4de90*/  LDSM.16.MT88.4 R40, [R0+0xa800] ;  /* 0x00a800000028783b */ /* 0x000e360000004200 */
[----:B------:R-:W-:Y:S03]  /*4dea0*/  @!UPT UIADD3 URZ, URZ, URZ, URZ ;  /* 0x0000003f3f3ff290 */ /* 0x000fe6000fffe03f */
[----:B------:R-:W-:Y:S01]  /*4deb0*/  STL.64 [R1+0x190], R8 ;  /* 0x0001900801007387 */ /* 0x000fe20000100a00 */
[----:B------:R1:W-:Y:S02]  /*4dec0*/  STL.64 [R1+0x198], R10 ;  /* 0x0001980a01007387 */ /* 0x0003e40000100a00 */
[C---:B-1----:R-:W-:Y:S01]  /*4ded0*/  HMMA.16816.F32 R8, R12.reuse, R24, R44 ;  /* 0x000000180c08723c */ /* 0x042fe2000000182c */
[----:B------:R-:W-:Y:S01]  /*4dee0*/  STL [R1+0x2d80], R26 ;  /* 0x002d801a01007387 */ /* 0x000fe20000100800 */
[----:B------:R-:W-:Y:S11]  /*4def0*/  STL.64 [R1+0x2d78], R24 ;  /* 0x002d781801007387 */ /* 0x000ff60000100a00 */
[----:B------:R-:W-:Y:S10]  /*4df00*/  @!UPT UIADD3 URZ, URZ, URZ, URZ ;  /* 0x0000003f3f3ff290 */ /* 0x000ff4000fffe03f */
[----:B------:R-:W-:Y:S01]  /*4df10*/  STL.64 [R1+0x180], R8 ;  /* 0x0001800801007387 */ /* 0x000fe20000100a00 */
[----:B------:R1:W-:Y:S02]  /*4df20*/  STL.64 [R1+0x188], R10 ;  /* 0x0001880a01007387 */ /* 0x0003e40000100a00 */
[----:B-1----:R-:W-:Y:S01]  /*4df30*/  HMMA.16816.F32 R8, R12, R32, R36 ;  /* 0x000000200c08723c */ /* 0x002fe20000001824 */
[----:B------:R-:W-:Y:S01]  /*4df40*/  STL.64 [R1+0x2db0], R28 ;  /* 0x002db01c01007387 */ /* 0x000fe20000100a00 */
[----:B------:R-:W-:Y:S02]  /*4df50*/  STL.64 [R1+0x170], R16 ;  /* 0x0001701001007387 */ /* 0x000fe40000100a00 */
[----:B------:R-:W-:Y:S02]  /*4df60*/  STL.64 [R1+0x178], R18 ;  /* 0x0001781201007387 */ /* 0x000fe40000100a00 */
[----:B------:R-:W-:Y:S01]  /*4df70*/  STL.64 [R1+0x2d90], R34 ;  /* 0x002d902201007387 */ /* 0x000fe20000100a00 */
[----:B------:R-:W-:Y:S11]  /*4df80*/  STL.64 [R1+0x2d88], R32 ;  /* 0x002d882001007387 */ /* 0x000ff60000100a00 */
[----:B------:R-:W-:Y:S05]  /*4df90*/  @!UPT UIADD3 URZ, URZ, URZ, URZ ;  /* 0x0000003f3f3ff290 */ /* 0x000fea000fffe03f */
[----:B------:R1:W-:Y:S01]  /*4dfa0*/  STL.64 [R1+0x160], R8 ;  /* 0x0001600801007387 */ /* 0x0003e20000100a00 */
[----:B------:R2:W-:Y:S03]  /*4dfb0*/  STL.64 [R1+0x168], R10 ;  /* 0x0001680a01007387 */ /* 0x0005e60000100a00 */
[----:B-1----:R-:W3:Y:S01]  /*4dfc0*/  LDL.LU R8, [R1+0x470] ;  /* 0x0004700001087983 */ /* 0x002ee20000300800 */
[----:B------:R-:W3:Y:S02]  /*4dfd0*/  LDL.LU R9, [R1+0x474] ;  /* 0x0004740001097983 */ /* 0x000ee40000300800 */
[----:B--2---:R-:W2:Y:S02]  /*4dfe0*/  LDL.LU R10, [R1+0x478] ;  /* 0x00047800010a7983 */ /* 0x004ea40000300800 */
[----:B------:R-:W2:Y:S02]  /*4dff0*/  LDL.LU R11, [R1+0x47c] ;  /* 0x00047c00010b7983 */ /* 0x000ea40000300800 */
[----:B--2---:R-:W-:Y:S01]  /*4e000*/  STL.64 [R1+0x2da0], R10 ;  /* 0x002da00a01007387 */ /* 0x004fe20000100a00 */
[----:B---3--:R1:W-:Y:S03]  /*4e010*/  STL.64 [R1+0x2d98], R8 ;  /* 0x002d980801007387 */ /* 0x0083e60000100a00 */
[----:B-1----:R-:W2:Y:S01]  /*4e020*/  LDL.LU R8, [R1+0x4a0] ;  /* 0x0004a00001087983 */ /* 0x002ea20000300800 */
[----:B------:R-:W2:Y:S02]  /*4e030*/  LDL.LU R9, [R1+0x4a4] ;  /* 0x0004a40001097983 */ /* 0x000ea40000300800 */
[----:B------:R-:W3:Y:S02]  /*4e040*/  LDL.LU R10, [R1+0x4a8] ;  /* 0x0004a800010a7983 */ /* 0x000ee40000300800 */
[----:B------:R-:W3:Y:S02]  /*4e050*/  LDL.LU R11, [R1+0x4ac] ;  /* 0x0004ac00010b7983 */ /* 0x000ee40000300800 */
[----:B---3--:R-:W-:Y:S01]  /*4e060*/  STL.64 [R1+0x2dc8], R10 ;  /* 0x002dc80a01007387 */ /* 0x008fe20000100a00 */
[----:B--2---:R-:W-:Y:S02]  /*4e070*/  STL.64 [R1+0x2dc0], R8 ;  /* 0x002dc00801007387 */ /* 0x004fe40000100a00 */
        /* <DEDUP_REMOVED lines=8> */
[----:B------:R-:W-:-:S02]  /*4e100*/  IMAD.MOV.U32 R52, RZ, RZ, R51 ;  /* 0x000000ffff347224 */ /* 0x000fc400078e0033 */
[----:B------:R-:W-:Y:S01]  /*4e110*/  IMAD.MOV.U32 R53, RZ, RZ, R50 ;  /* 0x000000ffff357224 */ /* 0x000fe200078e0032 */
[----:B---3--:R-:W-:Y:S01]  /*4e120*/  STL.64 [R1+0x2dd8], R30 ;  /* 0x002dd81e01007387 */ /* 0x008fe20000100a00 */
[----:B--2---:R-:W-:Y:S03]  /*4e130*/  STL.64 [R1+0x2dd0], R28 ;  /* 0x002dd01c01007387 */ /* 0x004fe60000100a00 */
[----:B------:R1:W-:Y:S02]  /*4e140*/  STL.64 [R1+0x2de0], R52 ;  /* 0x002de03401007387 */ /* 0x0003e40000100a00 */
[----:B-1----:R-:W2:Y:S01]  /*4e150*/  LDL.LU R52, [R1+0x4d0] ;  /* 0x0004d00001347983 */ /* 0x002ea20000300800 */
[----:B------:R-:W2:Y:S02]  /*4e160*/  LDL.LU R53, [R1+0x4d4] ;  /* 0x0004d40001357983 */ /* 0x000ea40000300800 */
[----:B------:R-:W2:Y:S02]  /*4e170*/  LDL.LU R54, [R1+0x4d8] ;  /* 0x0004d80001367983 */ /* 0x000ea40000300800 */
[----:B------:R-:W2:Y:S01]  /*4e180*/  LDL.LU R55, [R1+0x4dc] ;  /* 0x0004dc0001377983 */ /* 0x000ea20000300800 */
[----:B----4-:R-:W-:Y:S01]  /*4e190*/  HMMA.16816.F32 R36, R12, R4, R36 ;  /* 0x000000040c24723c */ /* 0x010fe20000001824 */
[----:B------:R-:W3:Y:S01]  /*4e1a0*/  LDL.LU R8, [R1+0x4c0] ;  /* 0x0004c00001087983 */ /* 0x000ee20000300800 */
[----:B------:R-:W3:Y:S02]  /*4e1b0*/  LDL.LU R9, [R1+0x4c4] ;  /* 0x0004c40001097983 */ /* 0x000ee40000300800 */
[----:B------:R-:W3:Y:S02]  /*4e1c0*/  LDL.LU R10, [R1+0x4c8] ;  /* 0x0004c800010a7983 */ /* 0x000ee40000300800 */
[----:B------:R-:W3:Y:S01]  /*4e1d0*/  LDL.LU R11, [R1+0x4cc] ;  /* 0x0004cc00010b7983 */ /* 0x000ee20000300800 */
[----:B------:R-:W4:Y:S01]  /*4e1e0*/  LDL.LU.64 R32, [R1+0x120] ;  /* 0x0001200001207983 */ /* 0x000f220000300a00 */
[----:B------:R-:W3:Y:S02]  /*4e1f0*/  LDL.LU R24, [R1+0x490] ;  /* 0x0004900001187983 */ /* 0x000ee40000300800 */
[----:B------:R-:W3:Y:S02]  /*4e200*/  LDL.LU R25, [R1+0x494] ;  /* 0x0004940001197983 */ /* 0x000ee40000300800 */
[----:B------:R-:W-:Y:S01]  /*4e210*/  IMAD.MOV.U32 R29, RZ, RZ, R27 ;  /* 0x000000ffff1d7224 */ /* 0x000fe200078e001b */
[----:B------:R-:W3:Y:S01]  /*4e220*/  LDL.LU R26, [R1+0x498] ;  /* 0x00049800011a7983 */ /* 0x000ee20000300800 */
[----:B------:R-:W3:Y:S02]  /*4e230*/  LDL.LU R27, [R1+0x49c] ;  /* 0x00049c00011b7983 */ /* 0x000ee40000300800 */
[----:B------:R-:W3:Y:S02]  /*4e240*/  LDL.LU.64 R20, [R1+0x110] ;  /* 0x0001100001147983 */ /* 0x000ee40000300a00 */
[----:B------:R-:W3:Y:S01]  /*4e250*/  LDL.LU R16, [R1+0x480] ;  /* 0x0004800001107983 */ /* 0x000ee20000300800 */
[----:B------:R-:W3:Y:S01]  /*4e260*/  LDL.LU R17, [R1+0x484] ;  /* 0x0004840001117983 */ /* 0x000ee20000300800 */
[----:B------:R-:W3:Y:S02]  /*4e270*/  LDL.LU R18, [R1+0x488] ;  /* 0x0004880001127983 */ /* 0x000ee40000300800 */
[----:B------:R-:W3:Y:S02]  /*4e280*/  LDL.LU R19, [R1+0x48c] ;  /* 0x00048c0001137983 */ /* 0x000ee40000300800 */
[----:B------:R-:W3:Y:S01]  /*4e290*/  LDL.LU.64 R44, [R1+0xf0] ;  /* 0x0000f000012c7983 */ /* 0x000ee20000300a00 */
[----:B------:R-:W3:Y:S01]  /*4e2a0*/  LDL.LU R56, [R1+0x40] ;  /* 0x0000400001387983 */ /* 0x000ee20000300800 */
[----:B------:R-:W3:Y:S02]  /*4e2b0*/  LDL.LU R57, [R1+0x44] ;  /* 0x0000440001397983 */ /* 0x000ee40000300800 */
[----:B------:R-:W3:Y:S02]  /*4e2c0*/  LDL.LU R58, [R1+0x48] ;  /* 0x00004800013a7983 */ /* 0x000ee40000300800 */
[----:B------:R-:W3:Y:S01]  /*4e2d0*/  LDL.LU R59, [R1+0x4c] ;  /* 0x00004c00013b7983 */ /* 0x000ee20000300800 */
[----:B------:R-:W3:Y:S01]  /*4e2e0*/  LDL.LU R0, [R1+0x2de8] ;  /* 0x002de80001007983 */ /* 0x000ee20000300800 */
[----:B------:R1:W-:Y:S02]  /*4e2f0*/  STL.64 [R1+0xd0], R36 ;  /* 0x0000d02401007387 */ /* 0x0003e40000100a00 */
[----:B------:R0:W-:Y:S02]  /*4e300*/  STL.64 [R1+0xd8], R38 ;  /* 0x0000d82601007387 */ /* 0x0001e40000100a00 */
[----:B------:R-:W-:Y:S01]  /*4e310*/  IMAD.MOV.U32 R28, RZ, RZ, R49 ;  /* 0x000000ffff1c7224 */ /* 0x000fe200078e0031 */
[----:B-1----:R-:W3:Y:S01]  /*4e320*/  LDL.LU R36, [R1+0x30] ;  /* 0x0000300001247983 */ /* 0x002ee20000300800 */
[----:B------:R-:W3:Y:S02]  /*4e330*/  LDL.LU R37, [R1+0x34] ;  /* 0x0000340001257983 */ /* 0x000ee40000300800 */
[----:B0-----:R-:W3:Y:S02]  /*4e340*/  LDL.LU R38, [R1+0x38] ;  /* 0x0000380001267983 */ /* 0x001ee40000300800 */
[----:B------:R-:W3:Y:S01]  /*4e350*/  LDL.LU R39, [R1+0x3c] ;  /* 0x00003c0001277983 */ /* 0x000ee20000300800 */
[----:B------:R-:W-:Y:S01]  /*4e360*/  STL.64 [R1+0x2c08], R42 ;  /* 0x002c082a01007387 */ /* 0x000fe20000100a00 */
[----:B------:R0:W-:Y:S02]  /*4e370*/  STL.64 [R1+0x2c00], R40 ;  /* 0x002c002801007387 */ /* 0x0001e40000100a00 */
[----:B0-----:R-:W-:-:S02]  /*4e380*/  IMAD.MOV.U32 R40, RZ, RZ, R48 ;  /* 0x000000ffff287224 */ /* 0x001fc400078e0030 */
[----:B------:R-:W3:Y:S01]  /*4e390*/  LDL.LU R48, [R1+0x20] ;  /* 0x0000200001307983 */ /* 0x000ee20000300800 */
[----:B------:R-:W3:Y:S02]  /*4e3a0*/  LDL.LU R49, [R1+0x24] ;  /* 0x0000240001317983 */ /* 0x000ee40000300800 */
[----:B------:R-:W3:Y:S02]  /*4e3b0*/  LDL.LU R50, [R1+0x28] ;  /* 0x0000280001327983 */ /* 0x000ee40000300800 */
[----:B------:R-:W3:Y:S01]  /*4e3c0*/  LDL.LU R51, [R1+0x2c] ;  /* 0x00002c0001337983 */ /* 0x000ee20000300800 */
[C---:B--2---:R-:W-:Y:S01]  /*4e3d0*/  HMMA.16816.F32 R28, R12.reuse, R28, R52 ;  /* 0x0000001c0c1c723c */ /* 0x044fe20000001834 */
[----:B------:R-:W3:Y:S11]  /*4e3e0*/  LDL.LU.64 R52, [R1+0x2de0] ;  /* 0x002de00001347983 */ /* 0x000ef60000300a00 */
[----:B------:R-:W-:Y:S11]  /*4e3f0*/  @!UPT UIADD3 URZ, URZ, URZ, URZ ;  /* 0x0000003f3f3ff290 */ /* 0x000ff6000fffe03f */
[----:B------:R-:W-:Y:S01]  /*4e400*/  STL.64 [R1+0xc0], R28 ;  /* 0x0000c01c01007387 */ /* 0x000fe20000100a00 */
[----:B------:R0:W-:Y:S03]  /*4e410*/  STL.64 [R1+0xc8], R30 ;  /* 0x0000c81e01007387 */ /* 0x0001e60000100a00 */
[----:B0-----:R-:W2:Y:S01]  /*4e420*/  LDL.LU.64 R30, [R1+0x2dd8] ;  /* 0x002dd800011e7983 */ /* 0x001ea20000300a00 */
[----:B------:R-:W2:Y:S01]  /*4e430*/  LDL.LU.64 R28, [R1+0x2dd0] ;  /* 0x002dd000011c7983 */ /* 0x000ea20000300a00 */
[C---:B---3--:R-:W-:Y:S02]  /*4e440*/  HMMA.16816.F32 R52, R12.reuse, R52, R8 ;  /* 0x000000340c34723c */ /* 0x048fe40000001808 */
[----:B------:R-:W4:Y:S01]  /*4e450*/  LDL.LU.64 R10, [R1+0x2dc8] ;  /* 0x002dc800010a7983 */ /* 0x000f220000300a00 */
[----:B------:R-:W4:Y:S11]  /*4e460*/  LDL.LU.64 R8, [R1+0x2dc0] ;  /* 0x002dc00001087983 */ /* 0x000f360000300a00 */
[----:B------:R-:W-:Y:S09]  /*4e470*/  @!UPT UIADD3 URZ, URZ, URZ, URZ ;  /* 0x0000003f3f3ff290 */ /* 0x000ff2000fffe03f */
[----:B------:R0:W-:Y:S01]  /*4e480*/  STL.64 [R1+0xb0], R52 ;  /* 0x0000b03401007387 */ /* 0x0001e20000100a00 */
[----:B------:R1:W-:Y:S03]  /*4e490*/  STL.64 [R1+0xb8], R54 ;  /* 0x0000b83601007387 */ /* 0x0003e60000100a00 */
[----:B0-----:R-:W2:Y:S01]  /*4e4a0*/  LDL.LU.64 R52, [R1+0x2db8] ;  /* 0x002db80001347983 */ /* 0x001ea20000300a00 */
[C---:B----4-:R-:W-:Y:S08]  /*4e4b0*/  HMMA.16816.F32 R8, R12.reuse, R32, R8 ;  /* 0x000000200c08723c */ /* 0x050ff00000001808 */
[C---:B--2---:R-:W-:Y:S01]  /*4e4c0*/  HMMA.16816.F32 R28, R12.reuse, R52, R28 ;  /* 0x000000340c1c723c */ /* 0x044fe2000000181c */
[----:B-1----:R-:W-:Y:S11]  /*4e4d0*/  IMAD.MOV.U32 R55, RZ, RZ, R53 ;  /* 0x000000ffff377224 */ /* 0x002ff600078e0035 */
[----:B------:R-:W-:Y:S11]  /*4e4e0*/  @!UPT UIADD3 URZ, URZ, URZ, URZ ;  /* 0x0000003f3f3ff290 */ /* 0x000ff6000fffe03f */
[----:B------:R0:W-:Y:S01]  /*4e4f0*/  STL.64 [R1+0xa0], R28 ;  /* 0x0000a01c01007387 */ /* 0x0001e20000100a00 */
[----:B------:R-:W-:Y:S03]  /*4e500*/  STL.64 [R1+0xa8], R30 ;  /* 0x0000a81e01007387 */ /* 0x000fe60000100a00 */
[----:B0-----:R-:W2:Y:S01]  /*4e510*/  LDL.LU.64 R28, [R1+0x2db0] ;  /* 0x002db000011c7983 */ /* 0x001ea20000300a00 */
[----:B------:R-:W3:Y:S02]  /*4e520*/  LDL.LU R54, [R1+0x2dac] ;  /* 0x002dac0001367983 */ /* 0x000ee40000300800 */
[----:B------:R-:W4:Y:S02]  /*4e530*/  LDL.LU R53, [R1+0x2da8] ;  /* 0x002da80001357983 */ /* 0x000f240000300800 */
[----:B------:R-:W-:Y:S01]  /*4e540*/  STL.64 [R1+0x90], R8 ;  /* 0x0000900801007387 */ /* 0x000fe20000100a00 */
[----:B------:R0:W-:Y:S04]  /*4e550*/  STL.64 [R1+0x98], R10 ;  /* 0x0000980a01007387 */ /* 0x0001e80000100a00 */
[----:B0-----:R-:W2:Y:S01]  /*4e560*/  LDL.LU.64 R10, [R1+0x2da0] ;  /* 0x002da000010a7983 */ /* 0x001ea20000300a00 */
[----:B------:R-:W2:Y:S02]  /*4e570*/  LDL.LU.64 R8, [R1+0x2d98] ;  /* 0x002d980001087983 */ /* 0x000ea40000300a00 */
[----:B------:R-:W-:Y:S01]  /*4e580*/  IMAD.MOV.U32 R41, RZ, RZ, R23 ;  /* 0x000000ffff297224 */ /* 0x000fe200078e0017 */
[C---:B------:R-:W-:Y:S08]  /*4e590*/  HMMA.16816.F32 R24, R12.reuse, R20, R24 ;  /* 0x000000140c18723c */ /* 0x040ff00000001818 */
[----:B------:R-:W-:Y:S01]  /*4e5a0*/  HMMA.16816.F32 R16, R12, R40, R16 ;  /* 0x000000280c10723c */ /* 0x000fe20000001810 */
[----:B------:R-:W-:-:S02]  /*4e5b0*/  IMAD.MOV.U32 R31, RZ, RZ, R52 ;  /* 0x000000ffff1f7224 */ /* 0x000fc400078e0034 */
[----:B------:R-:W-:Y:S02]  /*4e5c0*/  IMAD.MOV.U32 R52, RZ, RZ, R32 ;  /* 0x000000ffff347224 */ /* 0x000fe400078e0020 */
[----:B------:R-:W-:Y:S01]  /*4e5d0*/  IMAD.MOV.U32 R30, RZ, RZ, R33 ;  /* 0x000000ffff1e7224 */ /* 0x000fe200078e0021 */
[----:B------:R-:W3:Y:S01]  /*4e5e0*/  LDL.LU.64 R34, [R1+0x2d90] ;  /* 0x002d900001227983 */ /* 0x000ee20000300a00 */
[----:B------:R-:W3:Y:S02]  /*4e5f0*/  LDL.LU.64 R32, [R1+0x2d88] ;  /* 0x002d880001207983 */ /* 0x000ee40000300a00 */
[----:B------:R-:W-:Y:S02]  /*4e600*/  IMAD.MOV.U32 R43, RZ, RZ, R20 ;  /* 0x000000ffff2b7224 */ /* 0x000fe400078e0014 */
[----:B------:R-:W-:-:S04]  /*4e610*/  IMAD.MOV.U32 R42, RZ, RZ, R21 ;  /* 0x000000ffff2a7224 */ /* 0x000fc800078e0015 */
[----:B------:R-:W-:Y:S01]  /*4e620*/  STL.64 [R1+0x80], R24 ;  /* 0x0000801801007387 */ /* 0x000fe20000100a00 */
[----:B------:R0:W-:Y:S03]  /*4e630*/  STL.64 [R1+0x88], R26 ;  /* 0x0000881a01007387 */ /* 0x0001e60000100a00 */
[----:B0-----:R-:W3:Y:S01]  /*4e640*/  LDL.LU R26, [R1+0x2d80] ;  /* 0x002d8000011a7983 */ /* 0x001ee20000300800 */
[----:B------:R-:W3:Y:S02]  /*4e650*/  LDL.LU.64 R24, [R1+0x2d78] ;  /* 0x002d780001187983 */ /* 0x000ee40000300a00 */
[----:B------:R-:W3:Y:S02]  /*4e660*/  LDL.LU R22, [R1+0x2d70] ;  /* 0x002d700001167983 */ /* 0x000ee40000300800 */
[----:B------:R-:W3:Y:S01]  /*4e670*/  LDL.LU.64 R20, [R1+0x2d68] ;  /* 0x002d680001147983 */ /* 0x000ee20000300a00 */
[----:B------:R-:W-:Y:S01]  /*4e680*/  STL.64 [R1+0x70], R16 ;  /* 0x0000701001007387 */ /* 0x000fe20000100a00 */
[----:B------:R0:W-:Y:S03]  /*4e690*/  STL.64 [R1+0x78], R18 ;  /* 0x0000781201007387 */ /* 0x0001e60000100a00 */
[----:B0-----:R-:W3:Y:S01]  /*4e6a0*/  LDL.LU.64 R18, [R1+0x2d60] ;  /* 0x002d600001127983 */ /* 0x001ee20000300a00 */
[----:B------:R-:W3:Y:S02]  /*4e6b0*/  LDL.LU.64 R16, [R1+0x2d58] ;  /* 0x002d580001107983 */ /* 0x000ee40000300a00 */
[----:B------:R0:W-:Y:S02]  /*4e6c0*/  STL.64 [R1+0x2c30], R40 ;  /* 0x002c302801007387 */ /* 0x0001e40000100a00 */
[----:B0-----:R-:W-:-:S02]  /*4e6d0*/  IMAD.MOV.U32 R41, RZ, RZ, R44 ;  /* 0x000000ffff297224 */ /* 0x001fc400078e002c */
[----:B------:R-:W-:Y:S01]  /*4e6e0*/  IMAD.MOV.U32 R40, RZ, RZ, R45 ;  /* 0x000000ffff287224 */ /* 0x000fe200078e002d */
        /* <DEDUP_REMOVED lines=17> */
[----:B0-----:R-:W3:Y:S01]  /*4e800*/  LDL.LU R44, [R1] ;  /* 0x00000000012c7983 */ /* 0x001ee20000300800 */
[----:B------:R-:W3:Y:S02]  /*4e810*/  LDL.LU R45, [R1+0x4] ;  /* 0x00000400012d7983 */ /* 0x000ee40000300800 */
[----:B------:R-:W3:Y:S02]  /*4e820*/  LDL.LU R46, [R1+0x8] ;  /* 0x00000800012e7983 */ /* 0x000ee40000300800 */
[----:B------:R-:W3:Y:S01]  /*4e830*/  LDL.LU R47, [R1+0xc] ;  /* 0x00000c00012f7983 */ /* 0x000ee20000300800 */
[----:B--2---:R-:W-:Y:S01]  /*4e840*/  HMMA.16816.F32 R12, R12, R56, R36 ;  /* 0x000000380c0c723c */ /* 0x004fe20000001824 */
[----:B------:R-:W2:Y:S01]  /*4e850*/  LDL.LU.64 R38, [R1+0x2d28] ;  /* 0x002d280001267983 */ /* 0x000ea20000300a00 */
[----:B------:R-:W2:Y:S02]  /*4e860*/  LDL.LU.64 R36, [R1+0x2d20] ;  /* 0x002d200001247983 */ /* 0x000ea40000300a00 */
[----:B------:R-:W-:-:S02]  /*4e870*/  IMAD.MOV.U32 R27, RZ, RZ, R56 ;  /* 0x000000ffff1b7224 */ /* 0x000fc400078e0038 */
[----:B------:R-:W-:Y:S11]  /*4e880*/  IMAD.MOV.U32 R23, RZ, RZ, R57 ;  /* 0x000000ffff177224 */ /* 0x000ff600078e0039 */
[----:B------:R-:W-:Y:S06]  /*4e890*/  @!UPT UIADD3 URZ, URZ, URZ, URZ ;  /* 0x0000003f3f3ff290 */ /* 0x000fec000fffe03f */
[----:B------:R0:W-:Y:S01]  /*4e8a0*/  STL.64 [R1+0x30], R12 ;  /* 0x0000300c01007387 */ /* 0x0001e20000100a00 */
[----:B------:R1:W-:Y:S02]  /*4e8b0*/  STL.64 [R1+0x38], R14 ;  /* 0x0000380e01007387 */ /* 0x0003e40000100a00 */
[----:B------:R-:W3:Y:S02]  /*4e8c0*/  LDL.LU.64 R58, [R1+0x2d18] ;  /* 0x002d1800013a7983 */ /* 0x000ee40000300a00 */
[----:B------:R-:W3:Y:S01]  /*4e8d0*/  LDL.LU.64 R56, [R1+0x2d10] ;  /* 0x002d100001387983 */ /* 0x000ee20000300a00 */
[----:B0-----:R-:W3:Y:S01]  /*4e8e0*/  LDL.LU R12, [R1+0x10] ;  /* 0x00001000010c7983 */ /* 0x001ee20000300800 */
[----:B------:R-:W3:Y:S02]  /*4e8f0*/  LDL.LU R13, [R1+0x14] ;  /* 0x00001400010d7983 */ /* 0x000ee40000300800 */
[----:B-1----:R-:W3:Y:S02]  /*4e900*/  LDL.LU R14, [R1+0x18] ;  /* 0x00001800010e7983 */ /* 0x002ee40000300800 */
[----:B------:R-:W-:Y:S01]  /*4e910*/  IMAD.MOV.U32 R15, RZ, RZ, R0 ;  /* 0x000000ffff0f7224 */ /* 0x000fe200078e0000 */
[C---:B--2---:R-:W-:Y:S11]  /*4e920*/  HMMA.16816.F32 R48, R36.reuse, R8, R48 ;  /* 0x000000082430723c */ /* 0x044ff60000001830 */
[----:B------:R-:W-:Y:S11]  /*4e930*/  @!UPT UIADD3 URZ, URZ, URZ, URZ ;  /* 0x0000003f3f3ff290 */ /* 0x000ff6000fffe03f */
[----:B------:R-:W-:Y:S01]  /*4e940*/  @!UPT UIADD3 URZ, URZ, URZ, URZ ;  /* 0x0000003f3f3ff290 */ /* 0x000fe2000fffe03f */
[----:B------:R-:W-:Y:S01]  /*4e950*/  STL.64 [R1+0x20], R48 ;  /* 0x0000203001007387 */ /* 0x000fe20000100a00 */
[----:B------:R0:W-:Y:S01]  /*4e960*/  STL.64 [R1+0x28], R50 ;  /* 0x0000283201007387 */ /* 0x0001e20000100a00 */
[C---:B---3--:R-:W-:Y:S02]  /*4e970*/  HMMA.16816.F32 R12, R36.reuse, R16, R12 ;  /* 0x00000010240c723c */ /* 0x048fe4000000180c */
[----:B0-----:R-:W2:Y:S01]  /*4e980*/  LDL.LU.64 R50, [R1+0x2d08] ;  /* 0x002d080001327983 */ /* 0x001ea20000300a00 */
[----:B------:R-:W3:Y:S02]  /*4e990*/  LDL.LU.64 R48, [R1+0x2d00] ;  /* 0x002d000001307983 */ /* 0x000ee40000300a00 */
[----:B------:R0:W-:Y:S03]  /*4e9a0*/  STL.64 [R1+0x2c50], R10 ;  /* 0x002c500a01007387 */ /* 0x0001e60000100a00 */
[----:B0-----:R-:W-:Y:S01]  /*4e9b0*/  HMMA.16816.F32 R8, R36, R20, R44 ;  /* 0x000000142408723c */ /* 0x001fe2000000182c */
[----:B------:R-:W-:Y:S11]  /*4e9c0*/  STL.64 [R1+0x2c58], R18 ;  /* 0x002c581201007387 */ /* 0x000ff60000100a00 */
[----:B------:R-:W-:Y:S03]  /*4e9d0*/  @!UPT UIADD3 URZ, URZ, URZ, URZ ;  /* 0x0000003f3f3ff290 */ /* 0x000fe6000fffe03f */
[----:B------:R0:W-:Y:S01]  /*4e9e0*/  STL.64 [R1+0x10], R12 ;  /* 0x0000100c01007387 */ /* 0x0001e20000100a00 */
[----:B------:R1:W-:Y:S02]  /*4e9f0*/  STL.64 [R1+0x18], R14 ;  /* 0x0000180e01007387 */ /* 0x0003e40000100a00 */
[----:B0-----:R-:W-:-:S05]  /*4ea00*/  IMAD.MOV.U32 R12, RZ, RZ, R58 ;  /* 0x000000ffff0c7224 */ /* 0x001fca00078e003a */
[----:B------:R-:W-:Y:S01]  /*4ea10*/  STL.64 [R1], R8 ;  /* 0x0000000801007387 */ /* 0x000fe20000100a00 */
[----:B------:R0:W-:Y:S02]  /*4ea20*/  STL [R1+0x8], R10 ;  /* 0x0000080a01007387 */ /* 0x0001e40000100800 */
[----:B------:R-:W-:Y:S02]  /*4ea30*/  STL.64 [R1+0x2c48], R22 ;  /* 0x002c481601007387 */ /* 0x000fe40000100a00 */
[----:B------:R-:W2:Y:S02]  /*4ea40*/  LDL.LU R58, [R1+0x2cfc] ;  /* 0x002cfc00013a7983 */ /* 0x000ea40000300800 */
[----:B------:R-:W-:Y:S02]  /*4ea50*/  IMAD.MOV.U32 R13, RZ, RZ, R59 ;  /* 0x000000ffff0d7224 */ /* 0x000fe400078e003b */
[----:B------:R-:W3:Y:S01]  /*4ea60*/  LDL.LU R59, [R1+0x2cf8] ;  /* 0x002cf800013b7983 */ /* 0x000ee20000300800 */
[----:B-1----:R-:W-:-:S02]  /*4ea70*/  IMAD.MOV.U32 R14, RZ, RZ, R54 ;  /* 0x000000ffff0e7224 */ /* 0x002fc400078e0036 */
[----:B----4-:R-:W-:Y:S02]  /*4ea80*/  IMAD.MOV.U32 R15, RZ, RZ, R53 ;  /* 0x000000ffff0f7224 */ /* 0x010fe400078e0035 */
[----:B------:R-:W4:Y:S01]  /*4ea90*/  LDL.LU R54, [R1+0x2cf4] ;  /* 0x002cf40001367983 */ /* 0x000f220000300800 */
[----:B------:R-:W4:Y:S01]  /*4eaa0*/  LDL.LU R53, [R1+0x2cf0] ;  /* 0x002cf00001357983 */ /* 0x000f220000300800 */
[----:B------:R-:W-:Y:S02]  /*4eab0*/  IMAD.MOV.U32 R20, RZ, RZ, R52 ;  /* 0x000000ffff147224 */ /* 0x000fe400078e0034 */
[----:B------:R-:W-:Y:S02]  /*4eac0*/  IMAD.MOV.U32 R21, RZ, RZ, R30 ;  /* 0x000000ffff157224 */ /* 0x000fe400078e001e */
[----:B------:R-:W-:Y:S01]  /*4ead0*/  STL.64 [R1+0x2c68], R14 ;  /* 0x002c680e01007387 */ /* 0x000fe20000100a00 */
[----:B------:R1:W-:Y:S01]  /*4eae0*/  STL.64 [R1+0x2c60], R12 ;  /* 0x002c600c01007387 */ /* 0x0003e20000100a00 */
[----:B------:R-:W4:Y:S02]  /*4eaf0*/  LDL.LU R52, [R1+0x2cec] ;  /* 0x002cec0001347983 */ /* 0x000f240000300800 */
[----:B------:R-:W1:Y:S02]  /*4eb00*/  LDL.LU R30, [R1+0x2ce8] ;  /* 0x002ce800011e7983 */ /* 0x000e640000300800 */
[----:B------:R1:W-:Y:S02]  /*4eb10*/  STL.64 [R1+0x2c70], R20 ;  /* 0x002c701401007387 */ /* 0x0003e40000100a00 */
[----:B------:R-:W-:-:S02]  /*4eb20*/  IMAD.MOV.U32 R0, RZ, RZ, R11 ;  /* 0x000000ffff007224 */ /* 0x000fc400078e000b */
[----:B0-----:R-:W-:Y:S02]  /*4eb30*/  IMAD.MOV.U32 R10, RZ, RZ, R57 ;  /* 0x000000ffff0a7224 */ /* 0x001fe400078e0039 */
[----:B------:R-:W-:Y:S02]  /*4eb40*/  IMAD.MOV.U32 R11, RZ, RZ, R56 ;  /* 0x000000ffff0b7224 */ /* 0x000fe400078e0038 */
[----:B------:R-:W-:Y:S02]  /*4eb50*/  IMAD.MOV.U32 R16, RZ, RZ, R31 ;  /* 0x000000ffff107224 */ /* 0x000fe400078e001f */
[----:B------:R-:W-:Y:S02]  /*4eb60*/  IMAD.MOV.U32 R17, RZ, RZ, R55 ;  /* 0x000000ffff117224 */ /* 0x000fe400078e0037 */
[----:B--2---:R-:W-:Y:S02]  /*4eb70*/  IMAD.MOV.U32 R9, RZ, RZ, R58 ;  /* 0x000000ffff097224 */ /* 0x004fe400078e003a */
[----:B---3--:R-:W-:-:S02]  /*4eb80*/  IMAD.MOV.U32 R8, RZ, RZ, R59 ;  /* 0x000000ffff087224 */ /* 0x008fc400078e003b */
[----:B------:R-:W2:Y:S01]  /*4eb90*/  LDL.LU R59, [R1+0x2ce4] ;  /* 0x002ce400013b7983 */ /* 0x000ea20000300800 */
[----:B------:R-:W3:Y:S02]  /*4eba0*/  LDL.LU R58, [R1+0x2ce0] ;  /* 0x002ce000013a7983 */ /* 0x000ee40000300800 */
[----:B------:R-:W3:Y:S02]  /*4ebb0*/  LDL.LU R57, [R1+0x2cdc] ;  /* 0x002cdc0001397983 */ /* 0x000ee40000300800 */
[----:B------:R-:W3:Y:S01]  /*4ebc0*/  LDL.LU R56, [R1+0x2cd8] ;  /* 0x002cd80001387983 */ /* 0x000ee20000300800 */
[----:B------:R-:W-:Y:S01]  /*4ebd0*/  STL.64 [R1+0x2c80], R10 ;  /* 0x002c800a01007387 */ /* 0x000fe20000100a00 */
[----:B------:R-:W-:Y:S02]  /*4ebe0*/  STL.64 [R1+0x2c78], R8 ;  /* 0x002c780801007387 */ /* 0x000fe40000100a00 */
[----:B------:R-:W3:Y:S02]  /*4ebf0*/  LDL.LU R31, [R1+0x2cd4] ;  /* 0x002cd400011f7983 */ /* 0x000ee40000300800 */
[----:B------:R-:W3:Y:S01]  /*4ec00*/  LDL.LU R55, [R1+0x2cd0] ;  /* 0x002cd00001377983 */ /* 0x000ee20000300800 */
[----:B------:R0:W-:Y:S01]  /*4ec10*/  STL.64 [R1+0x2c88], R16 ;  /* 0x002c881001007387 */ /* 0x0001e20000100a00 */
[----:B-1----:R-:W-:-:S02]  /*4ec20*/  IMAD.MOV.U32 R12, RZ, RZ, R30 ;  /* 0x000000ffff0c7224 */ /* 0x002fc400078e001e */
[----:B------:R-:W3:Y:S02]  /*4ec30*/  LDL.LU R30, [R1+0x2ccc] ;  /* 0x002ccc00011e7983 */ /* 0x000ee40000300800 */
[----:B----4-:R-:W-:Y:S02]  /*4ec40*/  IMAD.MOV.U32 R13, RZ, RZ, R52 ;  /* 0x000000ffff0d7224 */ /* 0x010fe400078e0034 */
[----:B------:R-:W-:Y:S01]  /*4ec50*/  IMAD.MOV.U32 R14, RZ, RZ, R53 ;  /* 0x000000ffff0e7224 */ /* 0x000fe200078e0035 */
[----:B------:R-:W4:Y:S01]  /*4ec60*/  LDL.LU R52, [R1+0x2cc8] ;  /* 0x002cc80001347983 */ /* 0x000f220000300800 */
[----:B------:R-:W4:Y:S02]  /*4ec70*/  LDL.LU R53, [R1+0x2cc4] ;  /* 0x002cc40001357983 */ /* 0x000f240000300800 */
[----:B------:R-:W-:Y:S02]  /*4ec80*/  IMAD.MOV.U32 R15, RZ, RZ, R54 ;  /* 0x000000ffff0f7224 */ /* 0x000fe400078e0036 */
[----:B------:R-:W4:Y:S01]  /*4ec90*/  LDL.LU R54, [R1+0x2cc0] ;  /* 0x002cc00001367983 */ /* 0x000f220000300800 */
[----:B--2---:R-:W-:-:S02]  /*4eca0*/  IMAD.MOV.U32 R23, RZ, RZ, R59 ;  /* 0x000000ffff177224 */ /* 0x004fc400078e003b */
[----:B---3--:R-:W-:Y:S02]  /*4ecb0*/  IMAD.MOV.U32 R22, RZ, RZ, R58 ;  /* 0x000000ffff167224 */ /* 0x008fe400078e003a */
[----:B------:R-:W-:Y:S02]  /*4ecc0*/  IMAD.MOV.U32 R21, RZ, RZ, R57 ;  /* 0x000000ffff157224 */ /* 0x000fe400078e0039 */
[----:B------:R-:W-:Y:S02]  /*4ecd0*/  IMAD.MOV.U32 R20, RZ, RZ, R56 ;  /* 0x000000ffff147224 */ /* 0x000fe400078e0038 */
[----:B------:R-:W2:Y:S01]  /*4ece0*/  LDL.LU R56, [R1+0x2cbc] ;  /* 0x002cbc0001387983 */ /* 0x000ea20000300800 */
[----:B------:R-:W2:Y:S02]  /*4ecf0*/  LDL.LU R57, [R1+0x2cb8] ;  /* 0x002cb80001397983 */ /* 0x000ea40000300800 */
[----:B------:R-:W2:Y:S02]  /*4ed00*/  LDL.LU R58, [R1+0x2cb4] ;  /* 0x002cb400013a7983 */ /* 0x000ea40000300800 */
[----:B------:R-:W2:Y:S01]  /*4ed10*/  LDL.LU R59, [R1+0x2cb0] ;  /* 0x002cb000013b7983 */ /* 0x000ea20000300800 */
[----:B0-----:R-:W3:Y:S01]  /*4ed20*/  LDL.LU R16, [R1+0x420] ;  /* 0x0004200001107983 */ /* 0x001ee20000300800 */
[----:B------:R-:W3:Y:S02]  /*4ed30*/  LDL.LU R17, [R1+0x424] ;  /* 0x0004240001117983 */ /* 0x000ee40000300800 */
[----:B------:R-:W3:Y:S02]  /*4ed40*/  LDL.LU R18, [R1+0x428] ;  /* 0x0004280001127983 */ /* 0x000ee40000300800 */
[----:B------:R-:W3:Y:S02]  /*4ed50*/  LDL.LU R19, [R1+0x42c] ;  /* 0x00042c0001137983 */ /* 0x000ee40000300800 */
[----:B------:R-:W-:-:S02]  /*4ed60*/  IMAD.MOV.U32 R8, RZ, RZ, R55 ;  /* 0x000000ffff087224 */ /* 0x000fc400078e0037 */
[----:B------:R-:W-:Y:S01]  /*4ed70*/  IMAD.MOV.U32 R9, RZ, RZ, R31 ;  /* 0x000000ffff097224 */ /* 0x000fe200078e001f */
[----:B------:R-:W4:Y:S01]  /*4ed80*/  LDL.LU R55, [R1+0x2cac] ;  /* 0x002cac0001377983 */ /* 0x000f220000300800 */
[----:B------:R-:W3:Y:S02]  /*4ed90*/  LDL.LU R31, [R1+0x2ca8] ;  /* 0x002ca800011f7983 */ /* 0x000ee40000300800 */
[----:B------:R-:W3:Y:S02]  /*4eda0*/  LDL.LU R10, [R1+0x448] ;  /* 0x00044800010a7983 */ /* 0x000ee40000300800 */
[----:B------:R-:W3:Y:S02]  /*4edb0*/  LDL.LU R11, [R1+0x44c] ;  /* 0x00044c00010b7983 */ /* 0x000ee40000300800 */
[----:B------:R-:W-:Y:S02]  /*4edc0*/  IMAD.MOV.U32 R44, RZ, RZ, R48 ;  /* 0x000000ffff2c7224 */ /* 0x000fe400078e0030 */
[----:B------:R-:W-:-:S02]  /*4edd0*/  IMAD.MOV.U32 R45, RZ, RZ, R49 ;  /* 0x000000ffff2d7224 */ /* 0x000fc400078e0031 */
[----:B------:R-:W-:Y:S02]  /*4ede0*/  IMAD.MOV.U32 R46, RZ, RZ, R50 ;  /* 0x000000ffff2e7224 */ /* 0x000fe400078e0032 */
[----:B------:R-:W-:Y:S01]  /*4edf0*/  IMAD.MOV.U32 R47, RZ, RZ, R51 ;  /* 0x000000ffff2f7224 */ /* 0x000fe200078e0033 */
[C---:B--2---:R-:W-:Y:S11]  /*4ee00*/  HMMA.16816.F32 R56, R36.reuse, R24, R56 ;  /* 0x000000182438723c */ /* 0x044ff60000001838 */
[----:B------:R-:W-:Y:S11]  /*4ee10*/  @!UPT UIADD3 URZ, URZ, URZ, URZ ;  /* 0x0000003f3f3ff290 */ /* 0x000ff6000fffe03f */
[----:B------:R-:W-:Y:S01]  /*4ee20*/  @!UPT UIADD3 URZ, URZ, URZ, URZ ;  /* 0x0000003f3f3ff290 */ /* 0x000fe2000fffe03f */
[----:B------:R-:W-:Y:S01]  /*4ee30*/  STL.64 [R1+0x2940], R58 ;  /* 0x0029403a01007387 */ /* 0x000fe20000100a00 */
[----:B------:R0:W-:Y:S03]  /*4ee40*/  STL.64 [R1+0x2938], R56 ;  /* 0x0029383801007387 */ /* 0x0001e60000100a00 */
[----:B0-----:R-:W2:Y:S01]  /*4ee50*/  LDL.LU.64 R56, [R1+0x140] ;  /* 0x0001400001387983 */ /* 0x001ea20000300a00 */
[----:B------:R-:W2:Y:S02]  /*4ee60*/  LDL.64 R58, [R1+0x148] ;  /* 0x00014800013a7983 */ /* 0x000ea40000100a00 */
[----:B---3--:R-:W-:Y:S02]  /*4ee70*/  STL.64 [R1+0x2bc0], R30 ;  /* 0x002bc01e01007387 */ /* 0x008fe40000100a00 */
[----:B------:R-:W3:Y:S01]  /*4ee80*/  LDL.LU R48, [R1+0x2ca4] ;  /* 0x002ca40001307983 */ /* 0x000ee20000300800 */
[----:B------:R-:W3:Y:S01]  /*4ee90*/  LDL.LU R49, [R1+0x2ca0] ;  /* 0x002ca00001317983 */ /* 0x000ee20000300800 */
[----:B------:R-:W3:Y:S02]  /*4eea0*/  LDL.LU R50, [R1+0x2c9c] ;  /* 0x002c9c0001327983 */ /* 0x000ee40000300800 */
[----:B------:R-:W3:Y:S01]  /*4eeb0*/  LDL.LU R51, [R1+0x2c98] ;  /* 0x002c980001337983 */ /* 0x000ee20000300800 */
[C---:B----4-:R-:W-:Y:S11]  /*4eec0*/  HMMA.16816.F32 R52, R36.reuse, R28, R52 ;  /* 0x0000001c2434723c */ /* 0x050ff60000001834 */
[----:B------:R-:W-:Y:S11]  /*4eed0*/  @!UPT UIADD3 URZ, URZ, URZ, URZ ;  /* 0x0000003f3f3ff290 */ /* 0x000ff6000fffe03f */
[----:B------:R-:W-:Y:S01]  /*4eee0*/  @!UPT UIADD3 URZ, URZ, URZ, URZ ;  /* 0x0000003f3f3ff290 */ /* 0x000fe2000fffe03f */
[----:B------:R0:W-:Y:S01]  /*4eef0*/  STL.64 [R1+0x2950], R54 ;  /* 0x0029503601007387 */ /* 0x0001e20000100a00 */
[----:B------:R1:W-:Y:S02]  /*4ef00*/  STL.64 [R1+0x2948], R52 ;  /* 0x0029483401007387 */ /* 0x0003e40000100a00 */
[----:B0-----:R-:W-:Y:S01]  /*4ef10*/  IMAD.MOV.U32 R54, RZ, RZ, R6 ;  /* 0x000000ffff367224 */ /* 0x001fe200078e0006 */
[----:B-1----:R-:W4:Y:S01]  /*4ef20*/  LDL.LU R52, [R1+0x3e0] ;  /* 0x0003e00001347983 */ /* 0x002f220000300800 */
[----:B------:R-:W4:Y:S02]  /*4ef30*/  LDL.LU R53, [R1+0x3e4] ;  /* 0x0003e40001357983 */ /* 0x000f240000300800 */
[----:B------:R-:W4:Y:S02]  /*4ef40*/  LDL.LU R6, [R1+0x2c94] ;  /* 0x002c940001067983 */ /* 0x000f240000300800 */
[----:B------:R-:W-:Y:S02]  /*4ef50*/  IMAD.MOV.U32 R55, RZ, RZ, R7 ;  /* 0x000000ffff377224 */ /* 0x000fe400078e0007 */
[----:B------:R-:W4:Y:S01]  /*4ef60*/  LDL.LU R7, [R1+0x2c90] ;  /* 0x002c900001077983 */ /* 0x000f220000300800 */
[C---:B---3--:R-:W-:Y:S11]  /*4ef70*/  HMMA.16816.F32 R48, R36.reuse, R32, R48 ;  /* 0x000000202430723c */ /* 0x048ff60000001830 */
[----:B------:R-:W-:Y:S11]  /*4ef80*/  @!UPT UIADD3 URZ, URZ, URZ, URZ ;  /* 0x0000003f3f3ff290 */ /* 0x000ff6000fffe03f */
[----:B------:R-:W-:Y:S01]  /*4ef90*/  @!UPT UIADD3 URZ, URZ, URZ, URZ ;  /* 0x0000003f3f3ff290 */ /* 0x000fe2000fffe03f */
[----:B------:R-:W-:Y:S01]  /*4efa0*/  STL.64 [R1+0x2960], R50 ;  /* 0x0029603201007387 */ /* 0x000fe20000100a00 */
[----:B------:R0:W-:Y:S03]  /*4efb0*/  STL.64 [R1+0x2958], R48 ;  /* 0x0029583001007387 */ /* 0x0001e60000100a00 */
[----:B0-----:R-:W3:Y:S01]  /*4efc0*/  LDL.LU.64 R48, [R1+0x150] ;  /* 0x0001500001307983 */ /* 0x001ee20000300a00 */
[C---:B------:R-:W-:Y:S08]  /*4efd0*/  HMMA.16816.F32 R16, R36.reuse, R4, R16 ;  /* 0x000000042410723c */ /* 0x040ff00000001810 */
[C---:B--2---:R-:W-:Y:S01]  /*4efe0*/  HMMA.16816.F32 R20, R36.reuse, R56, R20 ;  /* 0x000000382414723c */ /* 0x044fe20000001814 */
[----:B------:R-:W2:Y:S01]  /*4eff0*/  LDL.64 R50, [R1+0x158] ;  /* 0x0001580001327983 */ /* 0x000ea20000100a00 */
[----:B------:R-:W2:Y:S11]  /*4f000*/  LDL R33, [R1+0x908] ;  /* 0x0009080001217983 */ /* 0x000eb60000100800 */
[----:B------:R-:W-:Y:S02]  /*4f010*/  @!UPT UIADD3 URZ, URZ, URZ, URZ ;  /* 0x0000003f3f3ff290 */ /* 0x000fe4000fffe03f */
[----:B------:R0:W-:Y:S01]  /*4f020*/  STL.64 [R1+0x420], R16 ;  /* 0x0004201001007387 */ /* 0x0001e20000100a00 */
[----:B------:R-:W-:Y:S03]  /*4f030*/  STL.64 [R1+0x428], R18 ;  /* 0x0004281201007387 */ /* 0x000fe60000100a00 */
[----:B0-----:R-:W2:Y:S01]  /*4f040*/  LDL.LU.64 R16, [R1+0x2c88] ;  /* 0x002c880001107983 */ /* 0x001ea20000300a00 */
[----:B----4-:R0:W-:Y:S02]  /*4f050*/  STL.64 [R1+0x2bc8], R6 ;  /* 0x002bc80601007387 */ /* 0x0101e40000100a00 */
[----:B------:R-:W4:Y:S02]  /*4f060*/  LDL.LU R4, [R1+0x3d0] ;  /* 0x0003d00001047983 */ /* 0x000f240000300800 */
[----:B------:R-:W4:Y:S01]  /*4f070*/  LDL.LU R5, [R1+0x3d4] ;  /* 0x0003d40001057983 */ /* 0x000f220000300800 */
[----:B0-----:R-:W4:Y:S01]  /*4f080*/  LDL.LU R6, [R1+0x3d8] ;  /* 0x0003d80001067983 */ /* 0x001f220000300800 */
[----:B------:R-:W4:Y:S01]  /*4f090*/  LDL.LU R7, [R1+0x3dc] ;  /* 0x0003dc0001077983 */ /* 0x000f220000300800 */
        /* <DEDUP_REMOVED lines=8> */
[----:B------:R-:W-:Y:S01]  /*4f120*/  STL.64 [R1+0x5d8], R22 ;  /* 0x0005d81601007387 */ /* 0x000fe20000100a00 */
[----:B0-----:R-:W3:Y:S01]  /*4f130*/  LDL.LU.64 R20, [R1+0x2c70] ;  /* 0x002c700001147983 */ /* 0x001ee20000300a00 */
[----:B--2---:R-:W-:Y:S01]  /*4f140*/  HMMA.16816.F32 R16, R36, R16, R12 ;  /* 0x000000102410723c */ /* 0x004fe2000000180c */
[----:B------:R-:W-:-:S02]  /*4f150*/  IMAD.MOV.U32 R28, RZ, RZ, R41 ;  /* 0x000000ffff1c7224 */ /* 0x000fc400078e0029 */
[----:B------:R-:W-:Y:S02]  /*4f160*/  IMAD.MOV.U32 R29, RZ, RZ, R40 ;  /* 0x000000ffff1d7224 */ /* 0x000fe400078e0028 */
[----:B------:R-:W-:Y:S02]  /*4f170*/  IMAD.MOV.U32 R40, RZ, RZ, R43 ;  /* 0x000000ffff287224 */ /* 0x000fe400078e002b */
[----:B------:R-:W-:Y:S01]  /*4f180*/  IMAD.MOV.U32 R41, RZ, RZ, R42 ;  /* 0x000000ffff297224 */ /* 0x000fe200078e002a */
[----:B------:R-:W2:Y:S01]  /*4f190*/  LDL.LU.64 R14, [R1+0x2c68] ;  /* 0x002c6800010e7983 */ /* 0x000ea20000300a00 */
[----:B------:R-:W2:Y:S05]  /*4f1a0*/  LDL.LU.64 R12, [R1+0x2c60] ;  /* 0x002c6000010c7983 */ /* 0x000eaa0000300a00 */
[C---:B------:R-:W-:Y:S09]  /*4f1b0*/  HMMA.16816.F32 R40, R36.reuse, R40, R44 ;  /* 0x000000282428723c */ /* 0x040ff2000000182c */
[----:B------:R-:W-:Y:S01]  /*4f1c0*/  STL.64 [R1+0x5c0], R16 ;  /* 0x0005c01001007387 */ /* 0x000fe20000100a00 */
[----:B------:R0:W-:Y:S03]  /*4f1d0*/  STL.64 [R1+0x5c8], R18 ;  /* 0x0005c81201007387 */ /* 0x0001e60000100a00 */
[----:B0-----:R-:W2:Y:S01]  /*4f1e0*/  LDL.LU.64 R18, [R1+0x2c58] ;  /* 0x002c580001127983 */ /* 0x001ea20000300a00 */
[C---:B---3--:R-:W-:Y:S03]  /*4f1f0*/  HMMA.16816.F32 R20, R36.reuse, R20, R8 ;  /* 0x000000142414723c */ /* 0x048fe60000001808 */
[----:B------:R-:W3:Y:S11]  /*4f200*/  LDL.LU.64 R10, [R1+0x2c50] ;  /* 0x002c5000010a7983 */ /* 0x000ef60000300a00 */
[----:B------:R-:W-:Y:S10]  /*4f210*/  @!UPT UIADD3 URZ, URZ, URZ, URZ ;  /* 0x0000003f3f3ff290 */ /* 0x000ff4000fffe03f */
[----:B------:R-:W-:Y:S02]  /*4f220*/  IMAD.MOV.U32 R8, RZ, RZ, R23 ;  /* 0x000000ffff087224 */ /* 0x000fe400078e0017 */
[----:B------:R-:W-:Y:S02]  /*4f230*/  IMAD.MOV.U32 R9, RZ, RZ, R22 ;  /* 0x000000ffff097224 */ /* 0x000fe400078e0016 */
[----:B------:R-:W-:Y:S02]  /*4f240*/  IMAD.MOV.U32 R16, RZ, RZ, R21 ;  /* 0x000000ffff107224 */ /* 0x000fe400078e0015 */
[----:B------:R-:W-:Y:S01]  /*4f250*/  IMAD.MOV.U32 R17, RZ, RZ, R20 ;  /* 0x000000ffff117224 */ /* 0x000fe200078e0014 */
[----:B------:R-:W2:Y:S01]  /*4f260*/  LDL.LU.64 R22, [R1+0x2c48] ;  /* 0x002c480001167983 */ /* 0x000ea20000300a00 */
[----:B------:R-:W-:Y:S02]  /*4f270*/  STL [R1+0x2920], R8 ;  /* 0x0029200801007387 */ /* 0x000fe40000100800 */
[----:B------:R-:W-:Y:S02]  /*4f280*/  STL [R1+0x291c], R9 ;  /* 0x00291c0901007387 */ /* 0x000fe40000100800 */
[----:B------:R-:W-:Y:S01]  /*4f290*/  STL [R1+0x2918], R16 ;  /* 0x0029181001007387 */ /* 0x000fe20000100800 */
[----:B------:R-:W-:Y:S01]  /*4f2a0*/  STL [R1+0x2914], R17 ;  /* 0x0029141101007387 */ /* 0x000fe20000100800 */
[----:B------:R-:W2:Y:S02]  /*4f2b0*/  LDL.LU.64 R46, [R1+0x2c40] ;  /* 0x002c4000012e7983 */ /* 0x000ea40000300a00 */
[----:B------:R-:W2:Y:S02]  /*4f2c0*/  LDL.LU.64 R44, [R1+0x2c38] ;  /* 0x002c3800012c7983 */ /* 0x000ea40000300a00 */
[----:B------:R0:W-:Y:S01]  /*4f2d0*/  STL.64 [R1+0x5a0], R40 ;  /* 0x0005a02801007387 */ /* 0x0001e20000100a00 */
[----:B------:R1:W-:Y:S04]  /*4f2e0*/  STL.64 [R1+0x5a8], R42 ;  /* 0x0005a82a01007387 */ /* 0x0003e80000100a00 */
[----:B0-----:R-:W1:Y:S01]  /*4f2f0*/  LDL.LU.64 R40, [R1+0x2c30] ;  /* 0x002c300001287983 */ /* 0x001e620000300a00 */
[C---:B----4-:R-:W-:Y:S08]  /*4f300*/  HMMA.16816.F32 R28, R36.reuse, R28, R4 ;  /* 0x0000001c241c723c */ /* 0x050ff00000001804 */
[C---:B--2---:R-:W-:Y:S01]  /*4f310*/  HMMA.16816.F32 R4, R36.reuse, R44, R12 ;  /* 0x0000002c2404723c */ /* 0x044fe2000000180c */
[----:B------:R-:W0:Y:S07]  /*4f320*/  LDSM.16.MT88.4 R12, [R33+0xa800] ;  /* 0x00a80000210c783b */ /* 0x000e2e0000004200 */
[----:B-1----:R-:W-:Y:S01]  /*4f330*/  HMMA.16816.F32 R40, R36, R40, R52 ;  /* 0x000000282428723c */ /* 0x002fe20000001834 */
[----:B------:R-:W-:-:S02]  /*4f340*/  IMAD.MOV.U32 R44, RZ, RZ, R27 ;  /* 0x000000ffff2c7224 */ /* 0x000fc400078e001b */
[----:B------:R-:W-:Y:S11]  /*4f350*/  IMAD.MOV.U32 R45, RZ, RZ, R23 ;  /* 0x000000ffff2d7224 */ /* 0x000ff600078e0017 */
[----:B------:R-:W-:Y:S09]  /*4f360*/  @!UPT UIADD3 URZ, URZ, URZ, URZ ;  /* 0x0000003f3f3ff290 */ /* 0x000ff2000fffe03f */
[----:B------:R1:W-:Y:S01]  /*4f370*/  STL.64 [R1+0x590], R40 ;  /* 0x0005902801007387 */ /* 0x0003e20000100a00 */
[----:B------:R-:W-:Y:S02]  /*4f380*/  IMAD.MOV.U32 R8, RZ, RZ, R42 ;  /* 0x000000ffff087224 */ /* 0x000fe400078e002a */
[----:B------:R-:W-:Y:S01]  /*4f390*/  IMAD.MOV.U32 R9, RZ, RZ, R43 ;  /* 0x000000ffff097224 */ /* 0x000fe200078e002b */
[----:B-1----:R-:W2:Y:S01]  /*4f3a0*/  LDL.LU R40, [R1+0x240] ;  /* 0x0002400001287983 */ /* 0x002ea20000300800 */
[----:B------:R-:W2:Y:S02]  /*4f3b0*/  LDL.LU R41, [R1+0x244] ;  /* 0x0002440001297983 */ /* 0x000ea40000300800 */
[----:B------:R-:W2:Y:S02]  /*4f3c0*/  LDL.LU R42, [R1+0x248] ;  /* 0x00024800012a7983 */ /* 0x000ea40000300800 */
[----:B------:R-:W2:Y:S01]  /*4f3d0*/  LDL.LU R43, [R1+0x24c] ;  /* 0x00024c00012b7983 */ /* 0x000ea20000300800 */
[----:B------:R-:W4:Y:S01]  /*4f3e0*/  LDL.LU R52, [R1+0x230] ;  /* 0x0002300001347983 */ /* 0x000f220000300800 */
[----:B------:R-:W4:Y:S02]  /*4f3f0*/  LDL.LU R53, [R1+0x234] ;  /* 0x0002340001357983 */ /* 0x000f240000300800 */
[----:B------:R-:W4:Y:S02]  /*4f400*/  LDL.LU R54, [R1+0x238] ;  /* 0x0002380001367983 */ /* 0x000f240000300800 */
[----:B------:R-:W4:Y:S01]  /*4f410*/  LDL.LU R55, [R1+0x23c] ;  /* 0x00023c0001377983 */ /* 0x000f220000300800 */
[----:B------:R1:W-:Y:S01]  /*4f420*/  STL [R1+0x2928], R8 ;  /* 0x0029280801007387 */ /* 0x0003e20000100800 */
[----:B------:R0:W-:Y:S02]  /*4f430*/  STL [R1+0x2924], R9 ;  /* 0x0029240901007387 */ /* 0x0001e40000100800 */
[----:B------:R-:W-:Y:S02]  /*4f440*/  STL.64 [R1+0x580], R28 ;  /* 0x0005801c01007387 */ /* 0x000fe40000100a00 */
[----:B------:R-:W-:Y:S01]  /*4f450*/  STL.64 [R1+0x588], R30 ;  /* 0x0005881e01007387 */ /* 0x000fe20000100a00 */
[----:B------:R-:W-:Y:S01]  /*4f460*/  STL [R1+0x570], R4 ;  /* 0x0005700401007387 */ /* 0x000fe20000100800 */
[----:B------:R-:W-:Y:S02]  /*4f470*/  STL [R1+0x57c], R7 ;  /* 0x00057c0701007387 */ /* 0x000fe40000100800 */
[----:B------:R-:W-:Y:S02]  /*4f480*/  STL.64 [R1+0x2b48], R46 ;  /* 0x002b482e01007387 */ /* 0x000fe40000100a00 */
[----:B------:R-:W4:Y:S01]  /*4f490*/  LDL.LU R27, [R1+0x2c2c] ;  /* 0x002c2c00011b7983 */ /* 0x000f220000300800 */
[----:B------:R-:W4:Y:S01]  /*4f4a0*/  LDL.LU R23, [R1+0x2c28] ;  /* 0x002c280001177983 */ /* 0x000f220000300800 */
[----:B-1----:R-:W-:-:S02]  /*4f4b0*/  IMAD.MOV.U32 R8, RZ, RZ, R5 ;  /* 0x000000ffff087224 */ /* 0x002fc400078e0005 */
[----:B0-----:R-:W-:-:S05]  /*4f4c0*/  IMAD.MOV.U32 R9, RZ, RZ, R6 ;  /* 0x000000ffff097224 */ /* 0x001fca00078e0006 */
[----:B------:R-:W-:Y:S01]  /*4f4d0*/  STL [R1+0x2930], R9 ;  /* 0x0029300901007387 */ /* 0x000fe20000100800 */
[----:B------:R-:W-:Y:S02]  /*4f4e0*/  STL [R1+0x292c], R8 ;  /* 0x00292c0801007387 */ /* 0x000fe40000100800 */
[----:B------:R-:W-:Y:S02]  /*4f4f0*/  STL.64 [R1+0x2b40], R14 ;  /* 0x002b400e01007387 */ /* 0x000fe40000100a00 */
[----:B------:R0:W-:Y:S02]  /*4f500*/  STL.64 [R1+0x2b38], R12 ;  /* 0x002b380c01007387 */ /* 0x0001e40000100a00 */
[----:B0-----:R-:W-:Y:S02]  /*4f510*/  IMAD.MOV.U32 R12, RZ, RZ, R22 ;  /* 0x000000ffff0c7224 */ /* 0x001fe400078e0016 */
[----:B------:R-:W-:Y:S01]  /*4f520*/  IMAD.MOV.U32 R13, RZ, RZ, R26 ;  /* 0x000000ffff0d7224 */ /* 0x000fe200078e001a */
[----:B------:R-:W4:Y:S01]  /*4f530*/  LDL.LU R22, [R1+0x2c24] ;  /* 0x002c240001167983 */ /* 0x000f220000300800 */
[----:B------:R-:W4:Y:S02]  /*4f540*/  LDL.LU R26, [R1+0x2c20] ;  /* 0x002c2000011a7983 */ /* 0x000f240000300800 */
[----:B---3--:R-:W-:-:S02]  /*4f550*/  IMAD.MOV.U32 R14, RZ, RZ, R11 ;  /* 0x000000ffff0e7224 */ /* 0x008fc400078e000b */
[----:B------:R-:W-:Y:S01]  /*4f560*/  IMAD.MOV.U32 R15, RZ, RZ, R10 ;  /* 0x000000ffff0f7224 */ /* 0x000fe200078e000a */
[----:B------:R-:W3:Y:S01]  /*4f570*/  LDL.LU R11, [R1+0x2c1c] ;  /* 0x002c1c00010b7983 */ /* 0x000ee20000300800 */
[----:B------:R-:W4:Y:S02]  /*4f580*/  LDL.LU R10, [R1+0x2c18] ;  /* 0x002c1800010a7983 */ /* 0x000f240000300800 */
[----:B------:R-:W4:Y:S02]  /*4f590*/  LDL.LU R4, [R1+0x220] ;  /* 0x0002200001047983 */ /* 0x000f240000300800 */
[----:B------:R-:W4:Y:S01]  /*4f5a0*/  LDL.LU R5, [R1+0x224] ;  /* 0x0002240001057983 */ /* 0x000f220000300800 */
[----:B------:R-:W4:Y:S01]  /*4f5b0*/  LDL.LU R6, [R1+0x228] ;  /* 0x0002280001067983 */ /* 0x000f220000300800 */
[----:B------:R-:W4:Y:S02]  /*4f5c0*/  LDL.LU R7, [R1+0x22c] ;  /* 0x00022c0001077983 */ /* 0x000f240000300800 */
[----:B------:R-:W4:Y:S02]  /*4f5d0*/  LDL.LU R28, [R1+0x210] ;  /* 0x00021000011c7983 */ /* 0x000f240000300800 */
[----:B------:R-:W4:Y:S01]  /*4f5e0*/  LDL.LU R29, [R1+0x214] ;  /* 0x00021400011d7983 */ /* 0x000f220000300800 */
[----:B--2---:R-:W-:Y:S01]  /*4f5f0*/  HMMA.16816.F32 R36, R36, R44, R40 ;  /* 0x0000002c2424723c */ /* 0x004fe20000001828 */
[----:B---3--:R-:W-:-:S02]  /*4f600*/  IMAD.MOV.U32 R31, RZ, RZ, R11 ;  /* 0x000000ffff1f7224 */ /* 0x008fc400078e000b */
[----:B----4-:R-:W-:Y:S02]  /*4f610*/  IMAD.MOV.U32 R30, RZ, RZ, R10 ;  /* 0x000000ffff1e7224 */ /* 0x010fe400078e000a */
[----:B------:R-:W2:Y:S01]  /*4f620*/  LDL.LU R10, [R1+0x2c14] ;  /* 0x002c1400010a7983 */ /* 0x000ea20000300800 */
[----:B------:R-:W2:Y:S02]  /*4f630*/  LDL.LU R11, [R1+0x2c10] ;  /* 0x002c1000010b7983 */ /* 0x000ea40000300800 */
[----:B------:R-:W-:Y:S02]  /*4f640*/  STL [R1+0x2934], R33 ;  /* 0x0029342101007387 */ /* 0x000fe40000100800 */
[----:B------:R-:W2:Y:S01]  /*4f650*/  LDL.LU.64 R42, [R1+0x2c08] ;  /* 0x002c0800012a7983 */ /* 0x000ea20000300a00 */
[----:B------:R-:W2:Y:S11]  /*4f660*/  LDL.LU.64 R40, [R1+0x2c00] ;  /* 0x002c000001287983 */ /* 0x000eb60000300a00 */
[----:B------:R-:W-:Y:S01]  /*4f670*/  @!UPT UIADD3 URZ, URZ, URZ, URZ ;  /* 0x0000003f3f3ff290 */ /* 0x000fe2000fffe03f */
[----:B------:R0:W-:Y:S02]  /*4f680*/  STL.64 [R1+0x430], R36 ;  /* 0x0004302401007387 */ /* 0x0001e40000100a00 */
[----:B------:R-:W-:Y:S02]  /*4f690*/  IMAD.MOV.U32 R25, RZ, RZ, R38 ;  /* 0x000000ffff197224 */ /* 0x000fe400078e0026 */
[----:B------:R-:W-:Y:S01]  /*4f6a0*/  IMAD.MOV.U32 R24, RZ, RZ, R39 ;  /* 0x000000ffff187224 */ /* 0x000fe200078e0027 */
[----:B0-----:R-:W3:Y:S01]  /*4f6b0*/  LDL.LU R36, [R1+0x1e0] ;  /* 0x0001e00001247983 */ /* 0x001ee20000300800 */
[----:B------:R-:W3:Y:S02]  /*4f6c0*/  LDL.LU R37, [R1+0x1e4] ;  /* 0x0001e40001257983 */ /* 0x000ee40000300800 */
[----:B------:R-:W3:Y:S02]  /*4f6d0*/  LDL.LU R38, [R1+0x1e8] ;  /* 0x0001e80001267983 */ /* 0x000ee40000300800 */
[----:B------:R-:W3:Y:S01]  /*4f6e0*/  LDL.LU R39, [R1+0x1ec] ;  /* 0x0001ec0001277983 */ /* 0x000ee20000300800 */
[----:B--2---:R-:W-:Y:S07]  /*4f6f0*/  HMMA.16816.F32 R44, R40, R10, R52 ;  /* 0x0000000a282c723c */ /* 0x004fee0000001834 */
[----:B------:R-:W-:-:S02]  /*4f700*/  IMAD.MOV.U32 R52, RZ, RZ, R34 ;  /* 0x000000ffff347224 */ /* 0x000fc400078e0022 */
[----:B------:R-:W-:Y:S02]  /*4f710*/  IMAD.MOV.U32 R53, RZ, RZ, R35 ;  /* 0x000000ffff357224 */ /* 0x000fe400078e0023 */
[----:B------:R-:W-:Y:S02]  /*4f720*/  IMAD.MOV.U32 R54, RZ, RZ, R18 ;  /* 0x000000ffff367224 */ /* 0x000fe400078e0012 */
[----:B------:R-:W-:-:S10]  /*4f730*/  IMAD.MOV.U32 R55, RZ, RZ, R19 ;  /* 0x000000ffff377224 */ /* 0x000fd400078e0013 */
[----:B------:R0:W-:Y:S01]  /*4f740*/  STL [R1+0x410], R44 ;  /* 0x0004102c01007387 */ /* 0x0001e20000100800 */
[----:B------:R-:W-:Y:S02]  /*4f750*/  IMAD.MOV.U32 R33, RZ, RZ, R45 ;  /* 0x000000ffff217224 */ /* 0x000fe400078e002d */
[----:B------:R-:W2:Y:S02]  /*4f760*/  LDL R21, [R1+0x904] ;  /* 0x0009040001157983 */ /* 0x000ea40000100800 */
[----:B------:R-:W-:Y:S02]  /*4f770*/  IMAD.MOV.U32 R9, RZ, RZ, R46 ;  /* 0x000000ffff097224 */ /* 0x000fe400078e002e */
[----:B------:R-:W-:Y:S02]  /*4f780*/  IMAD.MOV.U32 R45, RZ, RZ, R3 ;  /* 0x000000ffff2d7224 */ /* 0x000fe400078e0003 */
[----:B------:R-:W-:Y:S02]  /*4f790*/  IMAD.MOV.U32 R8, RZ, RZ, R47 ;  /* 0x000000ffff087224 */ /* 0x000fe400078e002f */
[----:B------:R-:W-:-:S02]  /*4f7a0*/  IMAD.MOV.U32 R46, RZ, RZ, R60 ;  /* 0x000000ffff2e7224 */ /* 0x000fc400078e003c */
[----:B------:R-:W-:Y:S02]  /*4f7b0*/  IMAD.MOV.U32 R47, RZ, RZ, R61 ;  /* 0x000000ffff2f7224 */ /* 0x000fe400078e003d */
[----:B0-----:R-:W-:Y:S02]  /*4f7c0*/  IMAD.MOV.U32 R44, RZ, RZ, R2 ;  /* 0x000000ffff2c7224 */ /* 0x001fe400078e0002 */
[----:B------:R-:W4:Y:S01]  /*4f7d0*/  LDL.LU R2, [R1+0x2bfc] ;  /* 0x002bfc0001027983 */ /* 0x000f220000300800 */
[----:B------:R-:W2:Y:S02]  /*4f7e0*/  LDL.LU R3, [R1+0x2bf8] ;  /* 0x002bf80001037983 */ /* 0x000ea40000300800 */
[----:B------:R-:W2:Y:S02]  /*4f7f0*/  LDL.LU R60, [R1+0x2bf4] ;  /* 0x002bf400013c7983 */ /* 0x000ea40000300800 */
[----:B------:R-:W2:Y:S01]  /*4f800*/  LDL.LU R61, [R1+0x2bf0] ;  /* 0x002bf000013d7983 */ /* 0x000ea20000300800 */
[----:B------:R-:W3:Y:S01]  /*4f810*/  LDL.LU R34, [R1+0x2bec] ;  /* 0x002bec0001227983 */ /* 0x000ee20000300800 */
[----:B------:R-:W3:Y:S02]  /*4f820*/  LDL.LU R35, [R1+0x2be8] ;  /* 0x002be80001237983 */ /* 0x000ee40000300800 */
[----:B------:R-:W2:Y:S02]  /*4f830*/  LDL.LU R18, [R1+0x2be4] ;  /* 0x002be40001127983 */ /* 0x000ea40000300800 */
[----:B------:R-:W2:Y:S01]  /*4f840*/  LDL.LU R19, [R1+0x2be0] ;  /* 0x002be00001137983 */ /* 0x000ea20000300800 */
[----:B------:R-:W-:Y:S01]  /*4f850*/  STL.64 [R1+0x2b58], R10 ;  /* 0x002b580a01007387 */ /* 0x000fe20000100a00 */
[----:B------:R0:W-:Y:S02]  /*4f860*/  STL.64 [R1+0x2b50], R8 ;  /* 0x002b500801007387 */ /* 0x0001e40000100a00 */
[----:B0-----:R-:W-:-:S02]  /*4f870*/  IMAD.MOV.U32 R8, RZ, RZ, R26 ;  /* 0x000000ffff087224 */ /* 0x001fc400078e001a */
[----:B------:R-:W-:Y:S01]  /*4f880*/  IMAD.MOV.U32 R9, RZ, RZ, R22 ;  /* 0x000000ffff097224 */ /* 0x000fe200078e0016 */
[----:B------:R-:W3:Y:S01]  /*4f890*/  LDL.LU R26, [R1+0x2bdc] ;  /* 0x002bdc00011a7983 */ /* 0x000ee20000300800 */
[----:B------:R-:W3:Y:S02]  /*4f8a0*/  LDL.LU R22, [R1+0x2bd8] ;  /* 0x002bd80001167983 */ /* 0x000ee40000300800 */
[----:B------:R-:W-:Y:S02]  /*4f8b0*/  IMAD.MOV.U32 R10, RZ, RZ, R23 ;  /* 0x000000ffff0a7224 */ /* 0x000fe400078e0017 */
[----:B------:R-:W3:Y:S01]  /*4f8c0*/  LDL.LU R23, [R1+0x2bd4] ;  /* 0x002bd40001177983 */ /* 0x000ee20000300800 */
[----:B------:R-:W-:Y:S02]  /*4f8d0*/  IMAD.MOV.U32 R11, RZ, RZ, R27 ;  /* 0x000000ffff0b7224 */ /* 0x000fe400078e001b */
[----:B------:R-:W4:Y:S01]  /*4f8e0*/  LDL.LU R27, [R1+0x2bd0] ;  /* 0x002bd000011b7983 */ /* 0x000f220000300800 */
[C---:B--2---:R-:W-:Y:S08]  /*4f8f0*/  HMMA.16816.F32 R4, R40.reuse, R18, R4 ;  /* 0x000000122804723c */ /* 0x044ff00000001804 */
[----:B---3--:R-:W-:Y:S11]  /*4f900*/  HMMA.16816.F32 R28, R40, R22, R28 ;  /* 0x00000016281c723c */ /* 0x008ff6000000181c */
[----:B------:R-:W-:Y:S04]  /*4f910*/  @!UPT UIADD3 URZ, URZ, URZ, URZ ;  /* 0x0000003f3f3ff290 */ /* 0x000fe8000fffe03f */
[----:B------:R-:W-:Y:S01]  /*4f920*/  STL.64 [R1+0x400], R4 ;  /* 0x0004000401007387 */ /* 0x000fe20000100a00 */
[----:B------:R0:W-:Y:S03]  /*4f930*/  STL.64 [R1+0x408], R6 ;  /* 0x0004080601007387 */ /* 0x0001e60000100a00 */
[----:B0-----:R-:W2:Y:S01]  /*4f940*/  LDL.LU.64 R6, [R1+0x2bc8] ;  /* 0x002bc80001067983 */ /* 0x001ea20000300a00 */
[----:B------:R-:W-:Y:S03]  /*4f950*/  STL.64 [R1+0x2bb8], R18 ;  /* 0x002bb81201007387 */ /* 0x000fe60000100a00 */
[----:B------:R-:W-:Y:S01]  /*4f960*/  STL.64 [R1+0x3f0], R28 ;  /* 0x0003f01c01007387 */ /* 0x000fe20000100a00 */
[----:B------:R0:W-:Y:S03]  /*4f970*/  STL.64 [R1+0x3f8], R30 ;  /* 0x0003f81e01007387 */ /* 0x0001e60000100a00 */
[----:B0-----:R-:W3:Y:S01]  /*4f980*/  LDL.LU.64 R30, [R1+0x2bc0] ;  /* 0x002bc000011e7983 */ /* 0x001ee20000300a00 */
[----:B------:R-:W-:-:S02]  /*4f990*/  IMAD.MOV.U32 R16, RZ, RZ, R61 ;  /* 0x000000ffff107224 */ /* 0x000fc400078e003d */
[----:B------:R-:W-:Y:S02]  /*4f9a0*/  IMAD.MOV.U32 R17, RZ, RZ, R60 ;  /* 0x000000ffff117224 */ /* 0x000fe400078e003c */
[----:B------:R-:W-:Y:S02]  /*4f9b0*/  IMAD.MOV.U32 R18, RZ, RZ, R3 ;  /* 0x000000ffff127224 */ /* 0x000fe400078e0003 */
[----:B----4-:R-:W-:-:S07]  /*4f9c0*/  IMAD.MOV.U32 R19, RZ, RZ, R2 ;  /* 0x000000ffff137224 */ /* 0x010fce00078e0002 */
[C---:B------:R-:W-:Y:S01]  /*4f9d0*/  HMMA.16816.F32 R16, R40.reuse, R26, R16 ;  /* 0x0000001a2810723c */ /* 0x040fe20000001810 */
[----:B------:R-:W-:Y:S01]  /*4f9e0*/  STL.64 [R1+0x2ba0], R22 ;  /* 0x002ba01601007387 */ /* 0x000fe20000100a00 */
[----:B------:R-:W-:Y:S02]  /*4f9f0*/  STL.64 [R1+0x2b68], R26 ;  /* 0x002b681a01007387 */ /* 0x000fe40000100a00 */
[----:B------:R-:W-:Y:S11]  /*4fa00*/  STL.64 [R1+0x2b60], R24 ;  /* 0x002b601801007387 */ /* 0x000ff60000100a00 */
[----:B------:R-:W-:Y:S08]  /*4fa10*/  @!UPT UIADD3 URZ, URZ, URZ, URZ ;  /* 0x0000003f3f3ff290 */ /* 0x000ff0000fffe03f */
[----:B------:R-:W-:Y:S01]  /*4fa20*/  STL.64 [R1+0x3e0], R16 ;  /* 0x0003e01001007387 */ /* 0x000fe20000100a00 */
[----:B------:R3:W-:Y:S02]  /*4fa30*/  STL.64 [R1+0x3e8], R18 ;  /* 0x0003e81201007387 */ /* 0x0007e40000100a00 */
[----:B------:R-:W-:Y:S02]  /*4fa40*/  IMAD.MOV.U32 R5, RZ, RZ, R50 ;  /* 0x000000ffff057224 */ /* 0x000fe400078e0032 */
[----:B------:R-:W-:Y:S01]  /*4fa50*/  IMAD.MOV.U32 R4, RZ, RZ, R51 ;  /* 0x000000ffff047224 */ /* 0x000fe200078e0033 */
[C---:B---3--:R-:W-:Y:S08]  /*4fa60*/  HMMA.16816.F32 R16, R40.reuse, R30, R8 ;  /* 0x0000001e2810723c */ /* 0x048ff00000001808 */
[C---:B------:R-:W-:Y:S01]  /*4fa70*/  HMMA.16816.F32 R8, R40.reuse, R34, R36 ;  /* 0x000000222808723c */ /* 0x040fe20000001824 */
[----:B------:R-:W-:Y:S04]  /*4fa80*/  STL.64 [R1+0x2b20], R30 ;  /* 0x002b201e01007387 */ /* 0x000fe80000100a00 */
[----:B------:R-:W0:Y:S10]  /*4fa90*/  LDSM.16.MT88.4 R36, [R21+0xa800] ;  /* 0x00a800001524783b */ /* 0x000e340000004200 */
[----:B------:R-:W-:Y:S01]  /*4faa0*/  STL.64 [R1+0x3d0], R16 ;  /* 0x0003d01001007387 */ /* 0x000fe20000100a00 */
[----:B------:R-:W-:Y:S02]  /*4fab0*/  STL.64 [R1+0x3d8], R18 ;  /* 0x0003d81201007387 */ /* 0x000fe40000100a00 */
[----:B------:R-:W-:Y:S02]  /*4fac0*/  STL.64 [R1+0x2b18], R34 ;  /* 0x002b182201007387 */ /* 0x000fe40000100a00 */
[----:B------:R-:W-:Y:S03]  /*4fad0*/  STL [R1+0x2b10], R33 ;  /* 0x002b102101007387 */ /* 0x000fe60000100800 */
[----:B------:R-:W-:Y:S01]  /*4fae0*/  STL.64 [R1+0x3c0], R8 ;  /* 0x0003c00801007387 */ /* 0x000fe20000100a00 */
[----:B------:R2:W-:Y:S02]  /*4faf0*/  STL.64 [R1+0x3c8], R10 ;  /* 0x0003c80a01007387 */ /* 0x0005e40000100a00 */
[C---:B--2---:R-:W-:Y:S01]  /*4fb00*/  HMMA.16816.F32 R8, R40.reuse, R6, R12 ;  /* 0x000000062808723c */ /* 0x044fe2000000180c */
[----:B------:R-:W-:Y:S11]  /*4fb10*/  STL.64 [R1+0x2b08], R6 ;  /* 0x002b080601007387 */ /* 0x000ff60000100a00 */
[----:B------:R-:W-:Y:S11]  /*4fb20*/  @!UPT UIADD3 URZ, URZ, URZ, URZ ;  /* 0x0000003f3f3ff290 */ /* 0x000ff6000fffe03f */
[----:B------:R-:W-:Y:S01]  /*4fb30*/  @!UPT UIADD3 URZ, URZ, URZ, URZ ;  /* 0x0000003f3f3ff290 */ /* 0x000fe2000fffe03f */
        /* <DEDUP_REMOVED lines=9> */
[----:B0-----:R-:W-:Y:S01]  /*4fbd0*/  STL.64 [R1+0x2a40], R38 ;  /* 0x002a402601007387 */ /* 0x001fe20000100a00 */
[----:B------:R-:W-:Y:S11]  /*4fbe0*/  STL.64 [R1+0x2a38], R36 ;  /* 0x002a382401007387 */ /* 0x000ff60000100a00 */
[----:B------:R-:W-:Y:S02]  /*4fbf0*/  @!UPT UIADD3 URZ, URZ, URZ, URZ ;  /* 0x0000003f3f3ff290 */ /* 0x000fe4000fffe03f */
[----:B------:R-:W-:Y:S01]  /*4fc00*/  STL.64 [R1+0x460], R8 ;  /* 0x0004600801007387 */ /* 0x000fe20000100a00 */
[----:B------:R0:W-:Y:S02]  /*4fc10*/  STL.64 [R1+0x468], R10 ;  /* 0x0004680a01007387 */ /* 0x0001e40000100a00 */
[----:B0-----:R-:W-:Y:S01]  /*4fc20*/  HMMA.16816.F32 R8, R40, R58, R52 ;  /* 0x0000003a2808723c */ /* 0x001fe20000001834 */
[----:B------:R-:W-:Y:S02]  /*4fc30*/  IMAD.MOV.U32 R7, RZ, RZ, R58 ;  /* 0x000000ffff077224 */ /* 0x000fe400078e003a */
[----:B------:R-:W-:-:S05]  /*4fc40*/  IMAD.MOV.U32 R6, RZ, RZ, R59 ;  /* 0x000000ffff067224 */ /* 0x000fca00078e003b */
[----:B------:R-:W-:Y:S01]  /*4fc50*/  STL.64 [R1+0x2b78], R6 ;  /* 0x002b780601007387 */ /* 0x000fe20000100a00 */
[----:B------:R-:W-:Y:S11]  /*4fc60*/  STL.64 [R1+0x2b70], R4 ;  /* 0x002b700401007387 */ /* 0x000ff60000100a00 */
[----:B------:R-:W-:Y:S04]  /*4fc70*/  @!UPT UIADD3 URZ, URZ, URZ, URZ ;  /* 0x0000003f3f3ff290 */ /* 0x000fe8000fffe03f */
[----:B------:R-:W-:Y:S02]  /*4fc80*/  IMAD.MOV.U32 R2, RZ, RZ, R8 ;  /* 0x000000ffff027224 */ /* 0x000fe400078e0008 */
[----:B------:R-:W-:Y:S01]  /*4fc90*/  IMAD.MOV.U32 R3, RZ, RZ, R9 ;  /* 0x000000ffff037224 */ /* 0x000fe200078e0009 */
[----:B------:R-:W2:Y:S01]  /*4fca0*/  LDL.LU R8, [R1+0x350] ;  /* 0x0003500001087983 */ /* 0x000ea20000300800 */
[----:B------:R-:W-:Y:S02]  /*4fcb0*/  IMAD.MOV.U32 R60, RZ, RZ, R10 ;  /* 0x000000ffff3c7224 */ /* 0x000fe400078e000a */
[----:B------:R-:W2:Y:S02]  /*4fcc0*/  LDL.LU R9, [R1+0x354] ;  /* 0x0003540001097983 */ /* 0x000ea40000300800 */
[----:B------:R-:W-:Y:S01]  /*4fcd0*/  IMAD.MOV.U32 R61, RZ, RZ, R11 ;  /* 0x000000ffff3d7224 */ /* 0x000fe200078e000b */
[----:B------:R-:W3:Y:S01]  /*4fce0*/  LDL.LU R10, [R1+0x358] ;  /* 0x00035800010a7983 */ /* 0x000ee20000300800 */
[----:B------:R-:W3:Y:S02]  /*4fcf0*/  LDL.LU R11, [R1+0x35c] ;  /* 0x00035c00010b7983 */ /* 0x000ee40000300800 */
[----:B------:R-:W4:Y:S02]  /*4fd00*/  LDL.LU R28, [R1+0x370] ;  /* 0x00037000011c7983 */ /* 0x000f240000300800 */
[----:B------:R-:W4:Y:S01]  /*4fd10*/  LDL.LU R29, [R1+0x374] ;  /* 0x00037400011d7983 */ /* 0x000f220000300800 */
[----:B------:R-:W2:Y:S01]  /*4fd20*/  LDL.LU R30, [R1+0x378] ;  /* 0x00037800011e7983 */ /* 0x000ea20000300800 */
[----:B------:R-:W2:Y:S02]  /*4fd30*/  LDL.LU R31, [R1+0x37c] ;  /* 0x00037c00011f7983 */ /* 0x000ea40000300800 */
[----:B------:R-:W2:Y:S02]  /*4fd40*/  LDL.LU R20, [R1+0x380] ;  /* 0x0003800001147983 */ /* 0x000ea40000300800 */
[----:B------:R-:W2:Y:S01]  /*4fd50*/  LDL.LU R21, [R1+0x384] ;  /* 0x0003840001157983 */ /* 0x000ea20000300800 */
[----:B------:R-:W2:Y:S01]  /*4fd60*/  LDL.LU R22, [R1+0x388] ;  /* 0x0003880001167983 */ /* 0x000ea20000300800 */
[----:B------:R-:W2:Y:S02]  /*4fd70*/  LDL.LU R23, [R1+0x38c] ;  /* 0x00038c0001177983 */ /* 0x000ea40000300800 */
[----:B------:R-:W3:Y:S02]  /*4fd80*/  LDL.LU R16, [R1+0x390] ;  /* 0x0003900001107983 */ /* 0x000ee40000300800 */
[----:B------:R-:W3:Y:S01]  /*4fd90*/  LDL.LU R17, [R1+0x394] ;  /* 0x0003940001117983 */ /* 0x000ee20000300800 */
[----:B------:R-:W3:Y:S01]  /*4fda0*/  LDL.LU R18, [R1+0x398] ;  /* 0x0003980001127983 */ /* 0x000ee20000300800 */
[----:B------:R-:W3:Y:S03]  /*4fdb0*/  LDL.LU R19, [R1+0x39c] ;  /* 0x00039c0001137983 */ /* 0x000ee60000300800 */
[----:B--2---:R0:W-:Y:S01]  /*4fdc0*/  STL.64 [R1+0x2bb0], R22 ;  /* 0x002bb01601007387 */ /* 0x0041e20000100a00 */
[----:B------:R-:W-:Y:S03]  /*4fdd0*/  STL.64 [R1+0x2ba8], R20 ;  /* 0x002ba81401007387 */ /* 0x000fe60000100a00 */
[----:B0-----:R-:W2:Y:S01]  /*4fde0*/  LDL.64 R22, [R1+0x138] ;  /* 0x0001380001167983 */ /* 0x001ea20000100a00 */
[----:B------:R0:W-:Y:S02]  /*4fdf0*/  STL.64 [R1+0x2b98], R30 ;  /* 0x002b981e01007387 */ /* 0x0001e40000100a00 */
[----:B----4-:R-:W-:Y:S01]  /*4fe00*/  STL.64 [R1+0x2b90], R28 ;  /* 0x002b901c01007387 */ /* 0x010fe20000100a00 */
[----:B0-----:R-:W4:Y:S01]  /*4fe10*/  LDL.64 R30, [R1+0x128] ;  /* 0x00012800011e7983 */ /* 0x001f220000100a00 */
[----:B---3--:R0:W-:Y:S02]  /*4fe20*/  STL.64 [R1+0x2b88], R10 ;  /* 0x002b880a01007387 */ /* 0x0081e40000100a00 */
[----:B------:R-:W-:Y:S01]  /*4fe30*/  STL.64 [R1+0x2b80], R8 ;  /* 0x002b800801007387 */ /* 0x000fe20000100a00 */
[----:B0-----:R-:W3:Y:S01]  /*4fe40*/  LDL.64 R10, [R1+0x118] ;  /* 0x00011800010a7983 */ /* 0x001ee20000100a00 */
[----:B------:R-:W3:Y:S02]  /*4fe50*/  LDL.LU R4, [R1+0x360] ;  /* 0x0003600001047983 */ /* 0x000ee40000300800 */
[----:B------:R-:W3:Y:S02]  /*4fe60*/  LDL.LU R5, [R1+0x364] ;  /* 0x0003640001057983 */ /* 0x000ee40000300800 */
[----:B------:R-:W3:Y:S01]  /*4fe70*/  LDL.LU R6, [R1+0x368] ;  /* 0x0003680001067983 */ /* 0x000ee20000300800 */
[----:B------:R-:W3:Y:S01]  /*4fe80*/  LDL.LU R7, [R1+0x36c] ;  /* 0x00036c0001077983 */ /* 0x000ee20000300800 */
[----:B------:R-:W3:Y:S02]  /*4fe90*/  LDL.64 R26, [R1+0x108] ;  /* 0x00010800011a7983 */ /* 0x000ee40000100a00 */
[----:B------:R-:W3:Y:S02]  /*4fea0*/  LDL.64 R46, [R1+0xf8] ;  /* 0x0000f800012e7983 */ /* 0x000ee40000100a00 */
[----:B------:R-:W3:Y:S01]  /*4feb0*/  LDL.LU R12, [R1+0x340] ;  /* 0x00034000010c7983 */ /* 0x000ee20000300800 */
[----:B------:R-:W3:Y:S01]  /*4fec0*/  LDL.LU R13, [R1+0x344] ;  /* 0x00034400010d7983 */ /* 0x000ee20000300800 */
[----:B------:R-:W3:Y:S02]  /*4fed0*/  LDL.LU R14, [R1+0x348] ;  /* 0x00034800010e7983 */ /* 0x000ee40000300800 */
[----:B------:R-:W3:Y:S02]  /*4fee0*/  LDL.LU R15, [R1+0x34c] ;  /* 0x00034c00010f7983 */ /* 0x000ee40000300800 */
[----:B------:R-:W3:Y:S01]  /*4fef0*/  LDL R38, [R1+0x58] ;  /* 0x0000580001267983 */ /* 0x000ee20000100800 */
[----:B------:R-:W3:Y:S04]  /*4ff00*/  LDL R39, [R1+0x5c] ;  /* 0x00005c0001277983 */ /* 0x000ee80000100800 */
[----:B------:R-:W3:Y:S01]  /*4ff10*/  LDL R35, [R1+0x900] ;  /* 0x0009000001237983 */ /* 0x000ee20000100800 */
        /* <DEDUP_REMOVED lines=12> */
[----:B------:R0:W-:Y:S01]  /*4ffe0*/  STL [R1+0x2910], R2 ;  /* 0x0029100201007387 */ /* 0x0001e20000100800 */
[C---:B--2---:R-:W-:Y:S01]  /*4fff0*/  HMMA.16816.F32 R16, R40.reuse, R22, R16 ;  /* 0x000000162810723c */ /* 0x044fe20000001810 */
[----:B0-----:R-:W-:Y:S11]  /*50000*/  IMAD.MOV.U32 R2, RZ, RZ, R23 ;  /* 0x000000ffff027224 */ /* 0x001ff600078e0017 */
[----:B------:R-:W-:Y:S11]  /*50010*/  @!UPT UIADD3 URZ, URZ, URZ, URZ ;  /* 0x0000003f3f3ff290 */ /* 0x000ff6000fffe03f */
[----:B------:R0:W-:Y:S01]  /*50020*/  STL.64 [R1+0x440], R16 ;  /* 0x0004401001007387 */ /* 0x0001e20000100a00 */
[----:B------:R1:W-:Y:S02]  /*50030*/  STL.64 [R1+0x448], R18 ;  /* 0x0004481201007387 */ /* 0x0003e40000100a00 */
[----:B0-----:R-:W-:Y:S01]  /*50040*/  IMAD.MOV.U32 R16, RZ, RZ, R22 ;  /* 0x000000ffff107224 */ /* 0x001fe200078e0016 */
[----:B-1----:R-:W2:Y:S01]  /*50050*/  LDL.LU.64 R18, [R1+0x2bb8] ;  /* 0x002bb80001127983 */ /* 0x002ea20000300a00 */
[----:B------:R-:W2:Y:S02]  /*50060*/  LDL.LU.64 R22, [R1+0x2bb0] ;  /* 0x002bb00001167983 */ /* 0x000ea40000300a00 */
[----:B------:R-:W2:Y:S02]  /*50070*/  LDL.LU.64 R20, [R1+0x2ba8] ;  /* 0x002ba80001147983 */ /* 0x000ea40000300a00 */
[----:B----4-:R-:W-:Y:S01]  /*50080*/  IMAD.MOV.U32 R17, RZ, RZ, R31 ;  /* 0x000000ffff117224 */ /* 0x010fe200078e001f */
[C---:B--2---:R-:W-:Y:S11]  /*50090*/  HMMA.16816.F32 R20, R40.reuse, R30, R20 ;  /* 0x0000001e2814723c */ /* 0x044ff60000001814 */
[----:B------:R-:W-:Y:S11]  /*500a0*/  @!UPT UIADD3 URZ, URZ, URZ, URZ ;  /* 0x0000003f3f3ff290 */ /* 0x000ff6000fffe03f */
[----:B------:R-:W-:Y:S01]  /*500b0*/  @!UPT UIADD3 URZ, URZ, URZ, URZ ;  /* 0x0000003f3f3ff290 */ /* 0x000fe2000fffe03f */
[----:B------:R0:W-:Y:S01]  /*500c0*/  STL.64 [R1+0x550], R20 ;  /* 0x0005501401007387 */ /* 0x0001e20000100a00 */
[----:B------:R1:W-:Y:S02]  /*500d0*/  STL.64 [R1+0x558], R22 ;  /* 0x0005581601007387 */ /* 0x0003e40000100a00 */
[----:B0-----:R-:W-:Y:S01]  /*500e0*/  IMAD.MOV.U32 R20, RZ, RZ, R30 ;  /* 0x000000ffff147224 */ /* 0x001fe200078e001e */
[----:B-1----:R-:W2:Y:S01]  /*500f0*/  LDL.LU.64 R22, [R1+0x2ba0] ;  /* 0x002ba00001167983 */ /* 0x002ea20000300a00 */
[----:B------:R-:W4:Y:S02]  /*50100*/  LDL.LU.64 R30, [R1+0x2b98] ;  /* 0x002b9800011e7983 */ /* 0x000f240000300a00 */
[----:B------:R-:W4:Y:S02]  /*50110*/  LDL.LU.64 R28, [R1+0x2b90] ;  /* 0x002b9000011c7983 */ /* 0x000f240000300a00 */
[----:B---3--:R-:W-:Y:S01]  /*50120*/  IMAD.MOV.U32 R21, RZ, RZ, R11 ;  /* 0x000000ffff157224 */ /* 0x008fe200078e000b */
[C---:B----4-:R-:W-:Y:S11]  /*50130*/  HMMA.16816.F32 R28, R40.reuse, R10, R28 ;  /* 0x0000000a281c723c */ /* 0x050ff6000000181c */
[----:B------:R-:W-:Y:S11]  /*50140*/  @!UPT UIADD3 URZ, URZ, URZ, URZ ;  /* 0x0000003f3f3ff290 */ /* 0x000ff6000fffe03f */
[----:B------:R-:W-:Y:S01]  /*50150*/  @!UPT UIADD3 URZ, URZ, URZ, URZ ;  /* 0x0000003f3f3ff290 */ /* 0x000fe2000fffe03f */
[----:B------:R0:W-:Y:S01]  /*50160*/  STL.64 [R1+0x3b0], R28 ;  /* 0x0003b01c01007387 */ /* 0x0001e20000100a00 */
[----:B------:R1:W-:Y:S02]  /*50170*/  STL.64 [R1+0x3b8], R30 ;  /* 0x0003b81e01007387 */ /* 0x0003e40000100a00 */
[----:B0-----:R-:W-:Y:S02]  /*50180*/  IMAD.MOV.U32 R28, RZ, RZ, R10 ;  /* 0x000000ffff1c7224 */ /* 0x001fe400078e000a */
[----:B------:R-:W3:Y:S01]  /*50190*/  LDL.LU.64 R10, [R1+0x2b88] ;  /* 0x002b8800010a7983 */ /* 0x000ee20000300a00 */
[----:B------:R-:W3:Y:S01]  /*501a0*/  LDL.LU.64 R8, [R1+0x2b80] ;  /* 0x002b800001087983 */ /* 0x000ee20000300a00 */
[----:B------:R-:W-:Y:S01]  /*501b0*/  HMMA.16816.F32 R4, R40, R26, R4 ;  /* 0x0000001a2804723c */ /* 0x000fe20000001804 */
[----:B-1----:R-:W-:Y:S02]  /*501c0*/  IMAD.MOV.U32 R30, RZ, RZ, R26 ;  /* 0x000000ffff1e7224 */ /* 0x002fe400078e001a */
[----:B------:R-:W-:-:S02]  /*501d0*/  IMAD.MOV.U32 R29, RZ, RZ, R27 ;  /* 0x000000ffff1d7224 */ /* 0x000fc400078e001b */
[----:B------:R-:W-:Y:S02]  /*501e0*/  IMAD.MOV.U32 R32, RZ, RZ, R46 ;  /* 0x000000ffff207224 */ /* 0x000fe400078e002e */
[----:B------:R-:W-:Y:S11]  /*501f0*/  IMAD.MOV.U32 R31, RZ, RZ, R47 ;  /* 0x000000ffff1f7224 */ /* 0x000ff600078e002f */
[----:B------:R-:W-:Y:S05]  /*50200*/  @!UPT UIADD3 URZ, URZ, URZ, URZ ;  /* 0x0000003f3f3ff290 */ /* 0x000fea000fffe03f */
[----:B------:R-:W-:Y:S01]  /*50210*/  STL.64 [R1+0x3a0], R4 ;  /* 0x0003a00401007387 */ /* 0x000fe20000100a00 */
[----:B------:R0:W-:Y:S03]  /*50220*/  STL.64 [R1+0x3a8], R6 ;  /* 0x0003a80601007387 */ /* 0x0001e60000100a00 */
[----:B0-----:R-:W4:Y:S01]  /*50230*/  LDL.LU.64 R6, [R1+0x2b78] ;  /* 0x002b780001067983 */ /* 0x001f220000300a00 */
[----:B------:R-:W2:Y:S02]  /*50240*/  LDL.LU.64 R4, [R1+0x2b70] ;  /* 0x002b700001047983 */ /* 0x000ea40000300a00 */
[----:B------:R-:W2:Y:S02]  /*50250*/  LDL.LU.64 R26, [R1+0x2b68] ;  /* 0x002b6800011a7983 */ /* 0x000ea40000300a00 */
[----:B------:R-:W2:Y:S01]  /*50260*/  LDL.LU.64 R24, [R1+0x2b60] ;  /* 0x002b600001187983 */ /* 0x000ea20000300a00 */
[C---:B---3--:R-:W-:Y:S11]  /*50270*/  HMMA.16816.F32 R8, R40.reuse, R46, R8 ;  /* 0x0000002e2808723c */ /* 0x048ff60000001808 */
[----:B------:R-:W-:Y:S11]  /*50280*/  @!UPT UIADD3 URZ, URZ, URZ, URZ ;  /* 0x0000003f3f3ff290 */ /* 0x000ff6000fffe03f */
[----:B------:R-:W-:Y:S01]  /*50290*/  @!UPT UIADD3 URZ, URZ, URZ, URZ ;  /* 0x0000003f3f3ff290 */ /* 0x000fe2000fffe03f */
[----:B------:R-:W-:Y:S01]  /*502a0*/  STL.64 [R1+0x390], R8 ;  /* 0x0003900801007387 */ /* 0x000fe20000100a00 */
[----:B------:R0:W-:Y:S03]  /*502b0*/  STL.64 [R1+0x398], R10 ;  /* 0x0003980a01007387 */ /* 0x0001e60000100a00 */
[----:B0-----:R-:W3:Y:S01]  /*502c0*/  LDL.LU.64 R10, [R1+0x2b58] ;  /* 0x002b5800010a7983 */ /* 0x001ee20000300a00 */
[----:B------:R-:W2:Y:S02]  /*502d0*/  LDL.LU.64 R8, [R1+0x2b50] ;  /* 0x002b500001087983 */ /* 0x000ea40000300a00 */
[----:B------:R-:W2:Y:S02]  /*502e0*/  LDL.LU.64 R46, [R1+0x2b48] ;  /* 0x002b4800012e7983 */ /* 0x000ea40000300a00 */
[----:B--2---:R-:W-:Y:S01]  /*502f0*/  HMMA.16816.F32 R12, R40, R46, R12 ;  /* 0x0000002e280c723c */ /* 0x004fe2000000180c */
[----:B------:R-:W-:-:S02]  /*50300*/  IMAD.MOV.U32 R34, RZ, RZ, R46 ;  /* 0x000000ffff227224 */ /* 0x000fc400078e002e */
[----:B------:R-:W-:Y:S11]  /*50310*/  IMAD.MOV.U32 R33, RZ, RZ, R47 ;  /* 0x000000ffff217224 */ /* 0x000ff600078e002f */
[----:B------:R-:W-:Y:S09]  /*50320*/  @!UPT UIADD3 URZ, URZ, URZ, URZ ;  /* 0x0000003f3f3ff290 */ /* 0x000ff2000fffe03f */
[----:B------:R-:W-:Y:S01]  /*50330*/  STL.64 [R1+0x380], R12 ;  /* 0x0003800c01007387 */ /* 0x000fe20000100a00 */
[----:B------:R0:W-:Y:S03]  /*50340*/  STL.64 [R1+0x388], R14 ;  /* 0x0003880e01007387 */ /* 0x0001e60000100a00 */
[----:B0-----:R-:W3:Y:S01]  /*50350*/  LDL.LU.64 R14, [R1+0x2b40] ;  /* 0x002b4000010e7983 */ /* 0x001ee20000300a00 */
[----:B------:R-:W3:Y:S02]  /*50360*/  LDL.LU.64 R12, [R1+0x2b38] ;  /* 0x002b3800010c7983 */ /* 0x000ee40000300a00 */
[----:B------:R-:W2:Y:S02]  /*50370*/  LDL.LU.64 R46, [R1+0x2b30] ;  /* 0x002b3000012e7983 */ /* 0x000ea40000300a00 */
[----:B------:R-:W2:Y:S02]  /*50380*/  LDL.LU.64 R44, [R1+0x2b28] ;  /* 0x002b2800012c7983 */ /* 0x000ea40000300a00 */
[----:B--2---:R-:W-:Y:S01]  /*50390*/  HMMA.16816.F32 R36, R40, R38, R44 ;  /* 0x000000262824723c */ /* 0x004fe2000000182c */
[----:B------:R-:W0:Y:S04]  /*503a0*/  LDSM.16.MT88.4 R44, [R35+0xa800] ;  /* 0x00a80000232c783b */ /* 0x000e280000004200 */
[----:B0-----:R0:W-:Y:S11]  /*503b0*/  STL.64 [R1+0x2970], R46 ;  /* 0x0029702e01007387 */ /* 0x0011f60000100a00 */
[----:B------:R-:W-:Y:S07]  /*503c0*/  @!UPT UIADD3 URZ, URZ, URZ, URZ ;  /* 0x0000003f3f3ff290 */ /* 0x000fee000fffe03f */
[----:B------:R-:W-:Y:S02]  /*503d0*/  STL.64 [R1+0x340], R36 ;  /* 0x0003402401007387 */ /* 0x000fe40000100a00 */
[----:B------:R3:W-:Y:S02]  /*503e0*/  STL.64 [R1+0x348], R38 ;  /* 0x0003482601007387 */ /* 0x0007e40000100a00 */
[----:B------:R-:W-:Y:S01]  /*503f0*/  STL.64 [R1+0x2968], R44 ;  /* 0x0029682c01007387 */ /* 0x000fe20000100a00 */
[----:B0-----:R-:W2:Y:S01]  /*50400*/  LDL.LU.64 R46, [R1+0x58] ;  /* 0x00005800012e7983 */ /* 0x001ea20000300a00 */
[C---:B---3--:R-:W-:Y:S03]  /*50410*/  HMMA.16816.F32 R36, R12.reuse, R10, R48 ;  /* 0x0000000a0c24723c */ /* 0x048fe60000001830 */
[----:B--2---:R-:W-:Y:S01]  /*50420*/  STL.64 [R1+0x2a48], R46 ;  /* 0x002a482e01007387 */ /* 0x004fe20000100a00 */
[----:B------:R-:W-:Y:S02]  /*50430*/  STL.64 [R1+0x2a58], R10 ;  /* 0x002a580a01007387 */ /* 0x000fe40000100a00 */
[----:B------:R-:W-:Y:S11]  /*50440*/  STL.64 [R1+0x2a50], R8 ;  /* 0x002a500801007387 */ /* 0x000ff60000100a00 */
[----:B------:R-:W-:Y:S06]  /*50450*/  @!UPT UIADD3 URZ, URZ, URZ, URZ ;  /* 0x0000003f3f3ff290 */ /* 0x000fec000fffe03f */
[----:B------:R-:W-:Y:S01]  /*50460*/  STL.64 [R1+0x330], R36 ;  /* 0x0003302401007387 */ /* 0x000fe20000100a00 */
[----:B------:R0:W-:Y:S02]  /*50470*/  STL.64 [R1+0x338], R38 ;  /* 0x0003382601007387 */ /* 0x0001e40000100a00 */
[C---:B0-----:R-:W-:Y:S08]  /*50480*/  HMMA.16816.F32 R36, R12.reuse, R18, R52 ;  /* 0x000000120c24723c */ /* 0x041ff00000001834 */
[----:B------:R-:W-:Y:S01]  /*50490*/  HMMA.16816.F32 R8, R12, R22, R56 ;  /* 0x000000160c08723c */ /* 0x000fe20000001838 */
[----:B------:R-:W-:Y:S11]  /*504a0*/  STL.64 [R1+0x2a30], R18 ;  /* 0x002a301201007387 */ /* 0x000ff60000100a00 */
[----:B------:R-:W-:Y:S03]  /*504b0*/  @!UPT UIADD3 URZ, URZ, URZ, URZ ;  /* 0x0000003f3f3ff290 */ /* 0x000fe6000fffe03f */
[----:B------:R0:W-:Y:S01]  /*504c0*/  STL.64 [R1+0x240], R36 ;  /* 0x0002402401007387 */ /* 0x0001e20000100a00 */
[----:B------:R1:W-:Y:S02]  /*504d0*/  STL.64 [R1+0x248], R38 ;  /* 0x0002482601007387 */ /* 0x0003e40000100a00 */
[----:B------:R-:W-:Y:S01]  /*504e0*/  STL.64 [R1+0x2a60], R22 ;  /* 0x002a601601007387 */ /* 0x000fe20000100a00 */
[----:B0-----:R-:W2:Y:S04]  /*504f0*/  LDL.LU R36, [R1+0x1c0] ;  /* 0x0001c00001247983 */ /* 0x001ea80000300800 */
[----:B------:R0:W-:Y:S02]  /*50500*/  STL.64 [R1+0x230], R8 ;  /* 0x0002300801007387 */ /* 0x0001e40000100a00 */
[----:B------:R3:W-:Y:S02]  /*50510*/  STL.64 [R1+0x238], R10 ;  /* 0x0002380a01007387 */ /* 0x0007e40000100a00 */
[----:B------:R-:W2:Y:S01]  /*50520*/  LDL.LU R37, [R1+0x1c4] ;  /* 0x0001c40001257983 */ /* 0x000ea20000300800 */
[----:B-1----:R-:W2:Y:S01]  /*50530*/  LDL.LU R38, [R1+0x1c8] ;  /* 0x0001c80001267983 */ /* 0x002ea20000300800 */
[----:B------:R-:W2:Y:S02]  /*50540*/  LDL.LU R39, [R1+0x1cc] ;  /* 0x0001cc0001277983 */ /* 0x000ea40000300800 */
[----:B------:R-:W-:-:S02]  /*50550*/  IMAD.MOV.U32 R46, RZ, RZ, R34 ;  /* 0x000000ffff2e7224 */ /* 0x000fc400078e0022 */
[----:B------:R-:W-:Y:S01]  /*50560*/  IMAD.MOV.U32 R47, RZ, RZ, R33 ;  /* 0x000000ffff2f7224 */ /* 0x000fe200078e0021 */
[----:B--2---:R-:W-:Y:S01]  /*50570*/  STL.64 [R1+0x2a70], R38 ;  /* 0x002a702601007387 */ /* 0x004fe20000100a00 */
[----:B------:R-:W-:Y:S03]  /*50580*/  STL.64 [R1+0x2a68], R36 ;  /* 0x002a682401007387 */ /* 0x000fe60000100a00 */
[----:B------:R1:W-:Y:S02]  /*50590*/  STL.64 [R1+0x2a78], R46 ;  /* 0x002a782e01007387 */ /* 0x0003e40000100a00 */
[----:B0-----:R-:W2:Y:S01]  /*505a0*/  LDL.LU R8, [R1+0x250] ;  /* 0x0002500001087983 */ /* 0x001ea20000300800 */
[----:B------:R-:W2:Y:S01]  /*505b0*/  LDL.LU R9, [R1+0x254] ;  /* 0x0002540001097983 */ /* 0x000ea20000300800 */
[----:B---3--:R-:W3:Y:S02]  /*505c0*/  LDL.LU R10, [R1+0x258] ;  /* 0x00025800010a7983 */ /* 0x008ee40000300800 */
[----:B------:R-:W3:Y:S02]  /*505d0*/  LDL.LU R11, [R1+0x25c] ;  /* 0x00025c00010b7983 */ /* 0x000ee40000300800 */
[----:B------:R-:W-:-:S02]  /*505e0*/  IMAD.MOV.U32 R22, RZ, RZ, R32 ;  /* 0x000000ffff167224 */ /* 0x000fc400078e0020 */
[----:B------:R-:W-:Y:S02]  /*505f0*/  IMAD.MOV.U32 R23, RZ, RZ, R31 ;  /* 0x000000ffff177224 */ /* 0x000fe400078e001f */
[----:B-1----:R-:W-:Y:S02]  /*50600*/  IMAD.MOV.U32 R46, RZ, RZ, R30 ;  /* 0x000000ffff2e7224 */ /* 0x002fe400078e001e */
[----:B------:R-:W-:Y:S01]  /*50610*/  IMAD.MOV.U32 R47, RZ, RZ, R29 ;  /* 0x000000ffff2f7224 */ /* 0x000fe200078e001d */
[----:B---3--:R-:W-:Y:S01]  /*50620*/  STL.64 [R1+0x2a88], R10 ;  /* 0x002a880a01007387 */ /* 0x008fe20000100a00 */
[----:B--2---:R0:W-:Y:S02]  /*50630*/  STL.64 [R1+0x2a80], R8 ;  /* 0x002a800801007387 */ /* 0x0041e40000100a00 */
[----:B------:R1:W-:Y:S02]  /*50640*/  STL.64 [R1+0x2a90], R22 ;  /* 0x002a901601007387 */ /* 0x0003e40000100a00 */
[----:B------:R2:W-:Y:S01]  /*50650*/  STL.64 [R1+0x2a98], R46 ;  /* 0x002a982e01007387 */ /* 0x0005e20000100a00 */
[----:B0-----:R-:W3:Y:S01]  /*50660*/  LDL.LU R8, [R1+0x270] ;  /* 0x0002700001087983 */ /* 0x001ee20000300800 */
[----:B------:R-:W3:Y:S02]  /*50670*/  LDL.LU R9, [R1+0x274] ;  /* 0x0002740001097983 */ /* 0x000ee40000300800 */
[----:B------:R-:W2:Y:S02]  /*50680*/  LDL.LU R10, [R1+0x278] ;  /* 0x00027800010a7983 */ /* 0x000ea40000300800 */
[----:B------:R-:W2:Y:S02]  /*50690*/  LDL.LU R11, [R1+0x27c] ;  /* 0x00027c00010b7983 */ /* 0x000ea40000300800 */
[----:B-1----:R-:W-:-:S02]  /*506a0*/  IMAD.MOV.U32 R22, RZ, RZ, R28 ;  /* 0x000000ffff167224 */ /* 0x002fc400078e001c */
[----:B------:R-:W-:Y:S01]  /*506b0*/  IMAD.MOV.U32 R23, RZ, RZ, R21 ;  /* 0x000000ffff177224 */ /* 0x000fe200078e0015 */
[----:B--2---:R0:W-:Y:S01]  /*506c0*/  STL.64 [R1+0x2aa8], R10 ;  /* 0x002aa80a01007387 */ /* 0x0041e20000100a00 */
[----:B---3--:R-:W-:Y:S03]  /*506d0*/  STL.64 [R1+0x2aa0], R8 ;  /* 0x002aa00801007387 */ /* 0x008fe60000100a00 */
[----:B------:R1:W-:Y:S02]  /*506e0*/  STL.64 [R1+0x2ab0], R22 ;  /* 0x002ab01601007387 */ /* 0x0003e40000100a00 */
[----:B------:R-:W2:Y:S01]  /*506f0*/  LDL.LU R44, [R1+0x280] ;  /* 0x00028000012c7983 */ /* 0x000ea20000300800 */
[----:B------:R-:W2:Y:S01]  /*50700*/  LDL.LU R45, [R1+0x284] ;  /* 0x00028400012d7983 */ /* 0x000ea20000300800 */
[----:B------:R-:W3:Y:S02]  /*50710*/  LDL.LU R46, [R1+0x288] ;  /* 0x00028800012e7983 */ /* 0x000ee40000300800 */
[----:B------:R-:W3:Y:S02]  /*50720*/  LDL.LU R47, [R1+0x28c] ;  /* 0x00028c00012f7983 */ /* 0x000ee40000300800 */
[----:B0-----:R-:W-:-:S02]  /*50730*/  IMAD.MOV.U32 R10, RZ, RZ, R20 ;  /* 0x000000ffff0a7224 */ /* 0x001fc400078e0014 */
[----:B------:R-:W-:Y:S01]  /*50740*/  IMAD.MOV.U32 R11, RZ, RZ, R17 ;  /* 0x000000ffff0b7224 */ /* 0x000fe200078e0011 */
[----:B---3--:R0:W-:Y:S01]  /*50750*/  STL.64 [R1+0x2ac0], R46 ;  /* 0x002ac02e01007387 */ /* 0x0081e20000100a00 */
[----:B--2---:R-:W-:Y:S03]  /*50760*/  STL.64 [R1+0x2ab8], R44 ;  /* 0x002ab82c01007387 */ /* 0x004fe60000100a00 */
[----:B------:R-:W-:Y:S02]  /*50770*/  STL.64 [R1+0x2ac8], R10 ;  /* 0x002ac80a01007387 */ /* 0x000fe40000100a00 */
[----:B------:R-:W2:Y:S01]  /*50780*/  LDL.LU R20, [R1+0x290] ;  /* 0x0002900001147983 */ /* 0x000ea20000300800 */
[----:B------:R-:W2:Y:S01]  /*50790*/  LDL.LU R21, [R1+0x294] ;  /* 0x0002940001157983 */ /* 0x000ea20000300800 */
[----:B-1----:R-:W3:Y:S02]  /*507a0*/  LDL.LU R22, [R1+0x298] ;  /* 0x0002980001167983 */ /* 0x002ee40000300800 */
[----:B------:R-:W3:Y:S02]  /*507b0*/  LDL.LU R23, [R1+0x29c] ;  /* 0x00029c0001177983 */ /* 0x000ee40000300800 */
[----:B0-----:R-:W-:-:S02]  /*507c0*/  IMAD.MOV.U32 R46, RZ, RZ, R16 ;  /* 0x000000ffff2e7224 */ /* 0x001fc400078e0010 */
[----:B------:R-:W-:Y:S01]  /*507d0*/  IMAD.MOV.U32 R47, RZ, RZ, R2 ;  /* 0x000000ffff2f7224 */ /* 0x000fe200078e0002 */
[----:B---3--:R4:W-:Y:S01]  /*507e0*/  STL.64 [R1+0x2ad8], R22 ;  /* 0x002ad81601007387 */ /* 0x0089e20000100a00 */
[----:B--2---:R-:W-:Y:S03]  /*507f0*/  STL.64 [R1+0x2ad0], R20 ;  /* 0x002ad01401007387 */ /* 0x004fe60000100a00 */
[----:B------:R0:W-:Y:S02]  /*50800*/  STL.64 [R1+0x2ae0], R46 ;  /* 0x002ae02e01007387 */ /* 0x0001e40000100a00 */
[----:B----4-:R-:W-:Y:S02]  /*50810*/  IMAD.MOV.U32 R22, RZ, RZ, R7 ;  /* 0x000000ffff167224 */ /* 0x010fe400078e0007 */
[----:B------:R-:W-:-:S05]  /*50820*/  IMAD.MOV.U32 R23, RZ, RZ, R6 ;  /* 0x000000ffff177224 */ /* 0x000fca00078e0006 */
[----:B------:R1:W-:Y:S01]  /*50830*/  STL.64 [R1+0x2ae8], R22 ;  /* 0x002ae81601007387 */ /* 0x0003e20000100a00 */
[----:B------:R-:W2:Y:S02]  /*50840*/  LDL.LU R44, [R1+0x2b0] ;  /* 0x0002b000012c7983 */ /* 0x000ea40000300800 */
[----:B------:R-:W2:Y:S02]  /*50850*/  LDL.LU R45, [R1+0x2b4] ;  /* 0x0002b400012d7983 */ /* 0x000ea40000300800 */
[----:B0-----:R-:W3:Y:S01]  /*50860*/  LDL.LU R46, [R1+0x2b8] ;  /* 0x0002b800012e7983 */ /* 0x001ee20000300800 */
[----:B------:R-:W3:Y:S01]  /*50870*/  LDL.LU R47, [R1+0x2bc] ;  /* 0x0002bc00012f7983 */ /* 0x000ee20000300800 */
[----:B-1----:R-:W-:Y:S02]  /*50880*/  IMAD.MOV.U32 R22, RZ, RZ, R5 ;  /* 0x000000ffff167224 */ /* 0x002fe400078e0005 */
[----:B------:R-:W-:Y:S01]  /*50890*/  IMAD.MOV.U32 R23, RZ, RZ, R4 ;  /* 0x000000ffff177224 */ /* 0x000fe200078e0004 */
[----:B---3--:R-:W-:Y:S01]  /*508a0*/  STL.64 [R1+0x2af8], R46 ;  /* 0x002af82e01007387 */ /* 0x008fe20000100a00 */
[----:B--2---:R0:W-:Y:S03]  /*508b0*/  STL.64 [R1+0x2af0], R44 ;  /* 0x002af02c01007387 */ /* 0x0041e60000100a00 */
[----:B------:R1:W-:Y:S01]  /*508c0*/  STL.64 [R1+0x2b00], R22 ;  /* 0x002b001601007387 */ /* 0x0003e20000100a00 */
[----:B0-----:R-:W2:Y:S01]  /*508d0*/  LDL.LU R44, [R1+0x2c0] ;  /* 0x0002c000012c7983 */ /* 0x001ea20000300800 */
[----:B------:R-:W2:Y:S02]  /*508e0*/  LDL.LU R45, [R1+0x2c4] ;  /* 0x0002c400012d7983 */ /* 0x000ea40000300800 */
[----:B------:R-:W2:Y:S02]  /*508f0*/  LDL.LU R46, [R1+0x2c8] ;  /* 0x0002c800012e7983 */ /* 0x000ea40000300800 */
[----:B------:R-:W2:Y:S01]  /*50900*/  LDL.LU R47, [R1+0x2cc] ;  /* 0x0002cc00012f7983 */ /* 0x000ea20000300800 */
[----:B------:R-:W3:Y:S01]  /*50910*/  LDL.LU R20, [R1+0x2d0] ;  /* 0x0002d00001147983 */ /* 0x000ee20000300800 */
[----:B------:R-:W3:Y:S02]  /*50920*/  LDL.LU R21, [R1+0x2d4] ;  /* 0x0002d40001157983 */ /* 0x000ee40000300800 */
[----:B-1----:R-:W3:Y:S02]  /*50930*/  LDL.LU R22, [R1+0x2d8] ;  /* 0x0002d80001167983 */ /* 0x002ee40000300800 */
[----:B------:R-:W3:Y:S01]  /*50940*/  LDL.LU R23, [R1+0x2dc] ;  /* 0x0002dc0001177983 */ /* 0x000ee20000300800 */
[----:B------:R-:W4:Y:S01]  /*50950*/  LDL.LU R32, [R1+0x2f0] ;  /* 0x0002f00001207983 */ /* 0x000f220000300800 */
[----:B------:R-:W4:Y:S02]  /*50960*/  LDL.LU R33, [R1+0x2f4] ;  /* 0x0002f40001217983 */ /* 0x000f240000300800 */
[----:B------:R-:W4:Y:S02]  /*50970*/  LDL.LU R34, [R1+0x2f8] ;  /* 0x0002f80001227983 */ /* 0x000f240000300800 */
[----:B------:R-:W4:Y:S01]  /*50980*/  LDL.LU R35, [R1+0x2fc] ;  /* 0x0002fc0001237983 */ /* 0x000f220000300800 */
        /* <DEDUP_REMOVED lines=47> */
[----:B0-----:R-:W3:Y:S01]  /*50c80*/  LDL.LU.64 R34, [R1+0x2b18] ;  /* 0x002b180001227983 */ /* 0x001ee20000300a00 */
[----:B------:R-:W2:Y:S01]  /*50c90*/  LDL.LU R33, [R1+0x2b10] ;  /* 0x002b100001217983 */ /* 0x000ea20000300800 */
[C---:B---3--:R-:W-:Y:S11]  /*50ca0*/  HMMA.16816.F32 R4, R12.reuse, R34, R4 ;  /* 0x000000220c04723c */ /* 0x048ff60000001804 */
[----:B------:R-:W-:Y:S11]  /*50cb0*/  @!UPT UIADD3 URZ, URZ, URZ, URZ ;  /* 0x0000003f3f3ff290 */ /* 0x000ff6000fffe03f */
[----:B------:R-:W-:Y:S01]  /*50cc0*/  @!UPT UIADD3 URZ, URZ, URZ, URZ ;  /* 0x0000003f3f3ff290 */ /* 0x000fe2000fffe03f */
[----:B------:R-:W-:Y:S01]  /*50cd0*/  STL.64 [R1+0x200], R4 ;  /* 0x0002000401007387 */ /* 0x000fe20000100a00 */
[----:B------:R0:W-:Y:S03]  /*50ce0*/  STL.64 [R1+0x208], R6 ;  /* 0x0002080601007387 */ /* 0x0001e60000100a00 */
[----:B0-----:R-:W3:Y:S02]  /*50cf0*/  LDL.LU.64 R6, [R1+0x2b08] ;  /* 0x002b080001067983 */ /* 0x001ee40000300a00 */
[C---:B---3--:R-:W-:Y:S11]  /*50d00*/  HMMA.16816.F32 R20, R12.reuse, R6, R20 ;  /* 0x000000060c14723c */ /* 0x048ff60000001814 */
[----:B------:R-:W-:Y:S11]  /*50d10*/  @!UPT UIADD3 URZ, URZ, URZ, URZ ;  /* 0x0000003f3f3ff290 */ /* 0x000ff6000fffe03f */
[----:B------:R-:W-:Y:S01]  /*50d20*/  @!UPT UIADD3 URZ, URZ, URZ, URZ ;  /* 0x0000003f3f3ff290 */ /* 0x000fe2000fffe03f */
[----:B------:R-:W-:Y:S01]  /*50d30*/  STL.64 [R1+0x370], R20 ;  /* 0x0003701401007387 */ /* 0x000fe20000100a00 */
[----:B------:R0:W-:Y:S03]  /*50d40*/  STL.64 [R1+0x378], R22 ;  /* 0x0003781601007387 */ /* 0x0001e60000100a00 */
[----:B0-----:R-:W3:Y:S02]  /*50d50*/  LDL.LU.64 R22, [R1+0x2b00] ;  /* 0x002b000001167983 */ /* 0x001ee40000300a00 */
[C---:B---3--:R-:W-:Y:S02]  /*50d60*/  HMMA.16816.F32 R20, R12.reuse, R22, R44 ;  /* 0x000000160c14723c */ /* 0x048fe4000000182c */
[----:B------:R-:W3:Y:S01]  /*50d70*/  LDL.LU.64 R46, [R1+0x2af8] ;  /* 0x002af800012e7983 */ /* 0x000ee20000300a00 */
[----:B------:R-:W3:Y:S11]  /*50d80*/  LDL.LU.64 R44, [R1+0x2af0] ;  /* 0x002af000012c7983 */ /* 0x000ef60000300a00 */
[----:B------:R-:W-:Y:S09]  /*50d90*/  @!UPT UIADD3 URZ, URZ, URZ, URZ ;  /* 0x0000003f3f3ff290 */ /* 0x000ff2000fffe03f */
        /* <DEDUP_REMOVED lines=10> */
[C---:B---3--:R-:W-:Y:S02]  /*50e40*/  HMMA.16816.F32 R44, R12.reuse, R46, R8 ;  /* 0x0000002e0c2c723c */ /* 0x048fe40000001808 */
[----:B------:R-:W4:Y:S11]  /*50e50*/  LDL.LU.64 R10, [R1+0x2ac8] ;  /* 0x002ac800010a7983 */ /* 0x000f360000300a00 */
[----:B------:R-:W-:Y:S10]  /*50e60*/  @!UPT UIADD3 URZ, URZ, URZ, URZ ;  /* 0x0000003f3f3ff290 */ /* 0x000ff4000fffe03f */
[----:B------:R-:W-:Y:S01]  /*50e70*/  STL.64 [R1+0x320], R44 ;  /* 0x0003202c01007387 */ /* 0x000fe20000100a00 */
[----:B------:R0:W-:Y:S03]  /*50e80*/  STL.64 [R1+0x328], R46 ;  /* 0x0003282e01007387 */ /* 0x0001e60000100a00 */
[----:B0-----:R-:W3:Y:S01]  /*50e90*/  LDL.LU.64 R46, [R1+0x2ac0] ;  /* 0x002ac000012e7983 */ /* 0x001ee20000300a00 */
[----:B------:R-:W3:Y:S01]  /*50ea0*/  LDL.LU.64 R44, [R1+0x2ab8] ;  /* 0x002ab800012c7983 */ /* 0x000ee20000300a00 */
[C---:B----4-:R-:W-:Y:S02]  /*50eb0*/  HMMA.16816.F32 R8, R12.reuse, R10, R20 ;  /* 0x0000000a0c08723c */ /* 0x050fe40000001814 */
        /* <DEDUP_REMOVED lines=12> */
[C---:B----4-:R-:W-:Y:S03]  /*50f80*/  HMMA.16816.F32 R44, R12.reuse, R46, R8 ;  /* 0x0000002e0c2c723c */ /* 0x050fe60000001808 */
[----:B------:R-:W4:Y:S01]  /*50f90*/  LDL.LU.64 R10, [R1+0x2a88] ;  /* 0x002a8800010a7983 */ /* 0x000f220000300a00 */
[----:B------:R-:W4:Y:S11]  /*50fa0*/  LDL.LU.64 R8, [R1+0x2a80] ;  /* 0x002a800001087983 */ /* 0x000f360000300a00 */
[----:B------:R-:W-:Y:S08]  /*50fb0*/  @!UPT UIADD3 URZ, URZ, URZ, URZ ;  /* 0x0000003f3f3ff290 */ /* 0x000ff0000fffe03f */
[----:B------:R-:W-:Y:S01]  /*50fc0*/  STL.64 [R1+0x270], R44 ;  /* 0x0002702c01007387 */ /* 0x000fe20000100a00 */
[----:B------:R0:W-:Y:S03]  /*50fd0*/  STL.64 [R1+0x278], R46 ;  /* 0x0002782e01007387 */ /* 0x0001e60000100a00 */
[----:B0-----:R-:W4:Y:S01]  /*50fe0*/  LDL.LU.64 R46, [R1+0x2a78] ;  /* 0x002a7800012e7983 */ /* 0x001f220000300a00 */
[C---:B---3--:R-:W-:Y:S01]  /*50ff0*/  HMMA.16816.F32 R20, R12.reuse, R22, R36 ;  /* 0x000000160c14723c */ /* 0x048fe20000001824 */
[----:B------:R-:W2:Y:S02]  /*51000*/  LDL R32, [R1+0x2118] ;  /* 0x0021180001207983 */ /* 0x000ea40000100800 */
[----:B------:R-:W3:Y:S01]  /*51010*/  LDL.LU.64 R38, [R1+0x2a70] ;  /* 0x002a700001267983 */ /* 0x000ee20000300a00 */
[----:B------:R-:W3:Y:S11]  /*51020*/  LDL.LU.64 R36, [R1+0x2a68] ;  /* 0x002a680001247983 */ /* 0x000ef60000300a00 */
[----:B------:R-:W-:Y:S08]  /*51030*/  @!UPT UIADD3 URZ, URZ, URZ, URZ ;  /* 0x0000003f3f3ff290 */ /* 0x000ff0000fffe03f */
[----:B------:R-:W-:Y:S01]  /*51040*/  STL.64 [R1+0x260], R20 ;  /* 0x0002601401007387 */ /* 0x000fe20000100a00 */
[----:B------:R0:W-:Y:S03]  /*51050*/  STL.64 [R1+0x268], R22 ;  /* 0x0002681601007387 */ /* 0x0001e60000100a00 */
[----:B0-----:R-:W2:Y:S01]  /*51060*/  LDL.LU.64 R22, [R1+0x2a60] ;  /* 0x002a600001167983 */ /* 0x001ea20000300a00 */
[C---:B----4-:R-:W-:Y:S03]  /*51070*/  HMMA.16816.F32 R44, R12.reuse, R46, R8 ;  /* 0x0000002e0c2c723c */ /* 0x050fe60000001808 */
[----:B------:R-:W4:Y:S01]  /*51080*/  LDL.LU.64 R10, [R1+0x2a58] ;  /* 0x002a5800010a7983 */ /* 0x000f220000300a00 */
[----:B------:R-:W2:Y:S11]  /*51090*/  LDL.LU.64 R8, [R1+0x2a50] ;  /* 0x002a500001087983 */ /* 0x000eb60000300a00 */
[----:B------:R-:W-:Y:S08]  /*510a0*/  @!UPT UIADD3 URZ, URZ, URZ, URZ ;  /* 0x0000003f3f3ff290 */ /* 0x000ff0000fffe03f */
[----:B------:R-:W-:Y:S01]  /*510b0*/  STL.64 [R1+0x250], R44 ;  /* 0x0002502c01007387 */ /* 0x000fe20000100a00 */
[----:B------:R0:W-:Y:S03]  /*510c0*/  STL.64 [R1+0x258], R46 ;  /* 0x0002582e01007387 */ /* 0x0001e60000100a00 */
[----:B0-----:R-:W3:Y:S02]  /*510d0*/  LDL.LU.64 R46, [R1+0x2a48] ;  /* 0x002a4800012e7983 */ /* 0x001ee40000300a00 */
[----:B---3--:R-:W-:Y:S02]  /*510e0*/  HMMA.16816.F32 R12, R12, R46, R36 ;  /* 0x0000002e0c0c723c */ /* 0x008fe40000001824 */
[----:B------:R-:W4:Y:S01]  /*510f0*/  LDL.LU.64 R38, [R1+0x2a40] ;  /* 0x002a400001267983 */ /* 0x000f220000300a00 */
[----:B------:R-:W4:Y:S11]  /*51100*/  LDL.LU.64 R36, [R1+0x2a38] ;  /* 0x002a380001247983 */ /* 0x000f360000300a00 */
[----:B------:R-:W-:Y:S09]  /*51110*/  @!UPT UIADD3 URZ, URZ, URZ, URZ ;  /* 0x0000003f3f3ff290 */ /* 0x000ff2000fffe03f */
[----:B------:R0:W-:Y:S01]  /*51120*/  STL.64 [R1+0x1f0], R12 ;  /* 0x0001f00c01007387 */ /* 0x0001e20000100a00 */
[----:B------:R1:W-:Y:S03]  /*51130*/  STL.64 [R1+0x1f8], R14 ;  /* 0x0001f80e01007387 */ /* 0x0003e60000100a00 */
[----:B0-----:R-:W3:Y:S01]  /*51140*/  LDL.LU R12, [R1+0x190] ;  /* 0x00019000010c7983 */ /* 0x001ee20000300800 */
[----:B------:R-:W3:Y:S02]  /*51150*/  LDL.LU R13, [R1+0x194] ;  /* 0x00019400010d7983 */ /* 0x000ee40000300800 */
[----:B-1----:R-:W3:Y:S02]  /*51160*/  LDL.LU R14, [R1+0x198] ;  /* 0x00019800010e7983 */ /* 0x002ee40000300800 */
[----:B------:R-:W3:Y:S01]  /*51170*/  LDL.LU R15, [R1+0x19c] ;  /* 0x00019c00010f7983 */ /* 0x000ee20000300800 */
[----:B------:R0:W-:Y:S01]  /*51180*/  STL.64 [R1+0x2988], R46 ;  /* 0x0029882e01007387 */ /* 0x0001e20000100a00 */
[----:B------:R-:W2:Y:S02]  /*51190*/  LDL.LU R44, [R1+0x1a0] ;  /* 0x0001a000012c7983 */ /* 0x000ea40000300800 */
[----:B------:R-:W3:Y:S01]  /*511a0*/  LDL.LU R45, [R1+0x1a4] ;  /* 0x0001a400012d7983 */ /* 0x000ee20000300800 */
[----:B0-----:R-:W3:Y:S01]  /*511b0*/  LDL.LU R46, [R1+0x1a8] ;  /* 0x0001a800012e7983 */ /* 0x001ee20000300800 */
[----:B------:R-:W3:Y:S01]  /*511c0*/  LDL.LU R47, [R1+0x1ac] ;  /* 0x0001ac00012f7983 */ /* 0x000ee20000300800 */
[C---:B----4-:R-:W-:Y:S11]  /*511d0*/  HMMA.16816.F32 R16, R36.reuse, R10, R16 ;  /* 0x0000000a2410723c */ /* 0x050ff60000001810 */
[----:B------:R-:W-:Y:S11]  /*511e0*/  @!UPT UIADD3 URZ, URZ, URZ, URZ ;  /* 0x0000003f3f3ff290 */ /* 0x000ff6000fffe03f */
[----:B------:R-:W-:Y:S01]  /*511f0*/  @!UPT UIADD3 URZ, URZ, URZ, URZ ;  /* 0x0000003f3f3ff290 */ /* 0x000fe2000fffe03f */
[----:B------:R-:W-:Y:S01]  /*51200*/  STL.64 [R1+0x1e0], R16 ;  /* 0x0001e01001007387 */ /* 0x000fe20000100a00 */
[----:B------:R0:W-:Y:S03]  /*51210*/  STL.64 [R1+0x1e8], R18 ;  /* 0x0001e81201007387 */ /* 0x0001e60000100a00 */
[----:B0-----:R-:W4:Y:S01]  /*51220*/  LDL.LU.64 R18, [R1+0x2a30] ;  /* 0x002a300001127983 */ /* 0x001f220000300a00 */
[----:B------:R-:W-:Y:S02]  /*51230*/  STL.64 [R1+0x2980], R10 ;  /* 0x0029800a01007387 */ /* 0x000fe40000100a00 */
[----:B--2---:R4:W-:Y:S01]  /*51240*/  STL.64 [R1+0x2978], R8 ;  /* 0x0029780801007387 */ /* 0x0049e20000100a00 */
[C---:B---3--:R-:W-:Y:S08]  /*51250*/  HMMA.16816.F32 R12, R36.reuse, R22, R12 ;  /* 0x00000016240c723c */ /* 0x048ff0000000180c */
[C---:B----4-:R-:W-:Y:S01]  /*51260*/  HMMA.16816.F32 R8, R36.reuse, R18, R44 ;  /* 0x000000122408723c */ /* 0x050fe2000000182c */
[----:B------:R-:W-:Y:S11]  /*51270*/  STL.64 [R1+0x29d8], R18 ;  /* 0x0029d81201007387 */ /* 0x000ff60000100a00 */
[----:B------:R-:W-:Y:S11]  /*51280*/  @!UPT UIADD3 URZ, URZ, URZ, URZ ;  /* 0x0000003f3f3ff290 */ /* 0x000ff6000fffe03f */
[----:B------:R-:W-:Y:S01]  /*51290*/  STL.64 [R1+0x1d0], R8 ;  /* 0x0001d00801007387 */ /* 0x000fe20000100a00 */
[----:B------:R0:W-:Y:S02]  /*512a0*/  STL.64 [R1+0x1d8], R10 ;  /* 0x0001d80a01007387 */ /* 0x0001e40000100a00 */
[C---:B0-----:R-:W-:Y:S01]  /*512b0*/  HMMA.16816.F32 R8, R36.reuse, R26, R40 ;  /* 0x0000001a2408723c */ /* 0x041fe20000001828 */
[----:B------:R-:W-:Y:S01]  /*512c0*/  STL.64 [R1+0x2990], R22 ;  /* 0x0029901601007387 */ /* 0x000fe20000100a00 */
[----:B------:R-:W-:Y:S02]  /*512d0*/  STL.64 [R1+0x1c0], R12 ;  /* 0x0001c00c01007387 */ /* 0x000fe40000100a00 */
[----:B------:R0:W-:Y:S02]  /*512e0*/  STL.64 [R1+0x1c8], R14 ;  /* 0x0001c80e01007387 */ /* 0x0001e40000100a00 */
[----:B------:R-:W-:Y:S01]  /*512f0*/  STL.64 [R1+0x29a0], R26 ;  /* 0x0029a01a01007387 */ /* 0x000fe20000100a00 */
[----:B------:R-:W-:Y:S01]  /*51300*/  STL.64 [R1+0x2998], R24 ;  /* 0x0029981801007387 */ /* 0x000fe20000100a00 */
[C---:B0-----:R-:W-:Y:S11]  /*51310*/  HMMA.16816.F32 R12, R36.reuse, R30, R48 ;  /* 0x0000001e240c723c */ /* 0x041ff60000001830 */
[----:B------:R-:W-:Y:S04]  /*51320*/  @!UPT UIADD3 URZ, URZ, URZ, URZ ;  /* 0x0000003f3f3ff290 */ /* 0x000fe8000fffe03f */
[----:B------:R-:W-:Y:S01]  /*51330*/  STL.64 [R1+0x1b0], R8 ;  /* 0x0001b00801007387 */ /* 0x000fe20000100a00 */
[----:B------:R0:W-:Y:S02]  /*51340*/  STL.64 [R1+0x1b8], R10 ;  /* 0x0001b80a01007387 */ /* 0x0001e40000100a00 */
[C---:B0-----:R-:W-:Y:S01]  /*51350*/  HMMA.16816.F32 R8, R36.reuse, R34, R52 ;  /* 0x000000222408723c */ /* 0x041fe20000001834 */
[----:B------:R-:W-:Y:S04]  /*51360*/  STL.64 [R1+0x29a8], R30 ;  /* 0x0029a81e01007387 */ /* 0x000fe80000100a00 */
[----:B------:R-:W-:Y:S02]  /*51370*/  STL.64 [R1+0x1a0], R12 ;  /* 0x0001a00c01007387 */ /* 0x000fe40000100a00 */
[----:B------:R-:W-:Y:S02]  /*51380*/  STL.64 [R1+0x1a8], R14 ;  /* 0x0001a80e01007387 */ /* 0x000fe40000100a00 */
[----:B------:R-:W-:Y:S01]  /*51390*/  STL.64 [R1+0x29b8], R34 ;  /* 0x0029b82201007387 */ /* 0x000fe20000100a00 */
[----:B------:R-:W-:Y:S11]  /*513a0*/  STL.64 [R1+0x29b0], R32 ;  /* 0x0029b02001007387 */ /* 0x000ff60000100a00 */
[----:B------:R-:W-:Y:S02]  /*513b0*/  @!UPT UIADD3 URZ, URZ, URZ, URZ ;  /* 0x0000003f3f3ff290 */ /* 0x000fe4000fffe03f */
[----:B------:R-:W-:Y:S01]  /*513c0*/  STL.64 [R1+0x190], R8 ;  /* 0x0001900801007387 */ /* 0x000fe20000100a00 */
[----:B------:R0:W-:Y:S02]  /*513d0*/  STL.64 [R1+0x198], R10 ;  /* 0x0001980a01007387 */ /* 0x0001e40000100a00 */
[C---:B0-----:R-:W-:Y:S01]  /*513e0*/  HMMA.16816.F32 R8, R36.reuse, R6, R56 ;  /* 0x000000062408723c */ /* 0x041fe20000001838 */
[----:B------:R0:W-:Y:S01]  /*513f0*/  STL.64 [R1+0x29c0], R6 ;  /* 0x0029c00601007387 */ /* 0x0001e20000100a00 */
[----:B------:R-:W2:Y:S11]  /*51400*/  LDL.LU R52, [R1+0x10] ;  /* 0x0000100001347983 */ /* 0x000eb60000300800 */
[----:B------:R-:W-:Y:S10]  /*51410*/  @!UPT UIADD3 URZ, URZ, URZ, URZ ;  /* 0x0000003f3f3ff290 */ /* 0x000ff4000fffe03f */
[----:B------:R-:W-:Y:S01]  /*51420*/  STL.64 [R1+0x180], R8 ;  /* 0x0001800801007387 */ /* 0x000fe20000100a00 */
[----:B------:R-:W-:Y:S02]  /*51430*/  STL.64 [R1+0x188], R10 ;  /* 0x0001880a01007387 */ /* 0x000fe40000100a00 */
[----:B------:R-:W2:Y:S02]  /*51440*/  LDL.LU R53, [R1+0x14] ;  /* 0x0000140001357983 */ /* 0x000ea40000300800 */
[----:B------:R-:W3:Y:S01]  /*51450*/  LDL.LU R54, [R1+0x18] ;  /* 0x0000180001367983 */ /* 0x000ee20000300800 */
[----:B------:R-:W3:Y:S04]  /*51460*/  LDL.LU R55, [R1+0x1c] ;  /* 0x00001c0001377983 */ /* 0x000ee80000300800 */
[----:B---3--:R-:W-:Y:S01]  /*51470*/  STL.64 [R1+0x29d0], R54 ;  /* 0x0029d03601007387 */ /* 0x008fe20000100a00 */
[----:B--2---:R-:W-:Y:S02]  /*51480*/  STL.64 [R1+0x29c8], R52 ;  /* 0x0029c83401007387 */ /* 0x004fe40000100a00 */
        /* <DEDUP_REMOVED lines=8> */
[----:B0-----:R-:W3:Y:S01]  /*51510*/  LDL.LU R6, [R1+0x78] ;  /* 0x0000780001067983 */ /* 0x001ee20000300800 */
[----:B------:R-:W3:Y:S03]  /*51520*/  LDL.LU R7, [R1+0x7c] ;  /* 0x00007c0001077983 */ /* 0x000ee60000300800 */
[----:B---3--:R-:W-:Y:S01]  /*51530*/  STL.64 [R1+0x29f8], R6 ;  /* 0x0029f80601007387 */ /* 0x008fe20000100a00 */
[----:B--2---:R0:W-:Y:S03]  /*51540*/  STL.64 [R1+0x29f0], R4 ;  /* 0x0029f00401007387 */ /* 0x0041e60000100a00 */
[----:B0-----:R-:W2:Y:S01]  /*51550*/  LDL.LU R4, [R1+0x90] ;  /* 0x0000900001047983 */ /* 0x001ea20000300800 */
[----:B------:R-:W2:Y:S02]  /*51560*/  LDL.LU R5, [R1+0x94] ;  /* 0x0000940001057983 */ /* 0x000ea40000300800 */
[----:B------:R-:W3:Y:S02]  /*51570*/  LDL.LU R6, [R1+0x98] ;  /* 0x0000980001067983 */ /* 0x000ee40000300800 */
[----:B------:R-:W3:Y:S01]  /*51580*/  LDL.LU R7, [R1+0x9c] ;  /* 0x00009c0001077983 */ /* 0x000ee20000300800 */
[----:B------:R-:W4:Y:S01]  /*51590*/  LDL.LU R40, [R1+0xa0] ;  /* 0x0000a00001287983 */ /* 0x000f220000300800 */
[----:B------:R-:W4:Y:S02]  /*515a0*/  LDL.LU R41, [R1+0xa4] ;  /* 0x0000a40001297983 */ /* 0x000f240000300800 */
[----:B------:R-:W2:Y:S02]  /*515b0*/  LDL.LU R42, [R1+0xa8] ;  /* 0x0000a800012a7983 */ /* 0x000ea40000300800 */
[----:B------:R-:W2:Y:S01]  /*515c0*/  LDL.LU R43, [R1+0xac] ;  /* 0x0000ac00012b7983 */ /* 0x000ea20000300800 */
[----:B------:R-:W3:Y:S01]  /*515d0*/  LDL.LU R12, [R1+0xc0] ;  /* 0x0000c000010c7983 */ /* 0x000ee20000300800 */
[----:B------:R-:W3:Y:S02]  /*515e0*/  LDL.LU R13, [R1+0xc4] ;  /* 0x0000c400010d7983 */ /* 0x000ee40000300800 */
[----:B------:R-:W3:Y:S02]  /*515f0*/  LDL.LU R14, [R1+0xc8] ;  /* 0x0000c800010e7983 */ /* 0x000ee40000300800 */
[----:B------:R-:W3:Y:S01]  /*51600*/  LDL.LU R15, [R1+0xcc] ;  /* 0x0000cc00010f7983 */ /* 0x000ee20000300800 */
[----:B--2---:R0:W-:Y:S01]  /*51610*/  STL.64 [R1+0x2a18], R42 ;  /* 0x002a182a01007387 */ /* 0x0041e20000100a00 */
[----:B----4-:R-:W-:Y:S03]  /*51620*/  STL.64 [R1+0x2a10], R40 ;  /* 0x002a102801007387 */ /* 0x010fe60000100a00 */
[----:B0-----:R-:W2:Y:S04]  /*51630*/  LDL.LU.64 R42, [R1+0x148] ;  /* 0x00014800012a7983 */ /* 0x001ea80000300a00 */
[----:B--2---:R0:W-:Y:S04]  /*51640*/  STL.64 [R1+0x2a28], R42 ;  /* 0x002a282a01007387 */ /* 0x0041e80000100a00 */
[----:B0-----:R-:W2:Y:S01]  /*51650*/  LDL.LU.64 R42, [R1+0x158] ;  /* 0x00015800012a7983 */ /* 0x001ea20000300a00 */
[----:B---3--:R0:W-:Y:S02]  /*51660*/  STL.64 [R1+0x2a08], R6 ;  /* 0x002a080601007387 */ /* 0x0081e40000100a00 */
[----:B------:R1:W-:Y:S01]  /*51670*/  STL.64 [R1+0x2a00], R4 ;  /* 0x002a000401007387 */ /* 0x0003e20000100a00 */
[----:B0-----:R-:W3:Y:S01]  /*51680*/  LDL.LU.64 R6, [R1+0x138] ;  /* 0x0001380001067983 */ /* 0x001ee20000300a00 */
[----:B--2---:R-:W-:Y:S03]  /*51690*/  HMMA.16816.F32 R12, R36, R42, R12 ;  /* 0x0000002a240c723c */ /* 0x004fe6000000180c */
[----:B---3--:R0:W-:Y:S01]  /*516a0*/  STL.64 [R1+0x2a20], R6 ;  /* 0x002a200601007387 */ /* 0x0081e20000100a00 */
[----:B-1----:R-:W2:Y:S02]  /*516b0*/  LDL.LU R4, [R1+0xb0] ;  /* 0x0000b00001047983 */ /* 0x002ea40000300800 */
[----:B------:R-:W2:Y:S01]  /*516c0*/  LDL.LU R5, [R1+0xb4] ;  /* 0x0000b40001057983 */ /* 0x000ea20000300800 */
[----:B0-----:R-:W2:Y:S01]  /*516d0*/  LDL.LU R6, [R1+0xb8] ;  /* 0x0000b80001067983 */ /* 0x001ea20000300800 */
[----:B------:R-:W2:Y:S02]  /*516e0*/  LDL.LU R7, [R1+0xbc] ;  /* 0x0000bc0001077983 */ /* 0x000ea40000300800 */
[----:B------:R-:W3:Y:S02]  /*516f0*/  LDL.LU.64 R22, [R1+0x128] ;  /* 0x0001280001167983 */ /* 0x000ee40000300a00 */
[----:B------:R-:W4:Y:S01]  /*51700*/  LDL.LU R16, [R1+0x80] ;  /* 0x0000800001107983 */ /* 0x000f220000300800 */
[----:B------:R-:W4:Y:S01]  /*51710*/  LDL.LU R17, [R1+0x84] ;  /* 0x0000840001117983 */ /* 0x000f220000300800 */
[----:B------:R-:W4:Y:S02]  /*51720*/  LDL.LU R18, [R1+0x88] ;  /* 0x0000880001127983 */ /* 0x000f240000300800 */
[----:B------:R-:W4:Y:S02]  /*51730*/  LDL.LU R19, [R1+0x8c] ;  /* 0x00008c0001137983 */ /* 0x000f240000300800 */
[----:B------:R-:W4:Y:S01]  /*51740*/  LDL.LU.64 R54, [R1+0x118] ;  /* 0x0001180001367983 */ /* 0x000f220000300a00 */
[----:B------:R-:W2:Y:S01]  /*51750*/  LDL.LU.64 R34, [R1+0x108] ;  /* 0x0001080001227983 */ /* 0x000ea20000300a00 */
[----:B------:R-:W2:Y:S02]  /*51760*/  LDL.LU R28, [R1+0x60] ;  /* 0x00006000011c7983 */ /* 0x000ea40000300800 */
[----:B------:R-:W2:Y:S02]  /*51770*/  LDL.LU R29, [R1+0x64] ;  /* 0x00006400011d7983 */ /* 0x000ea40000300800 */
[----:B------:R-:W2:Y:S01]  /*51780*/  LDL.LU R30, [R1+0x68] ;  /* 0x00006800011e7983 */ /* 0x000ea20000300800 */
[----:B------:R-:W2:Y:S01]  /*51790*/  LDL.LU R31, [R1+0x6c] ;  /* 0x00006c00011f7983 */ /* 0x000ea20000300800 */
[----:B------:R-:W2:Y:S02]  /*517a0*/  LDL.LU.64 R26, [R1+0xf8] ;  /* 0x0000f800011a7983 */ /* 0x000ea40000300a00 */
[----:B------:R-:W2:Y:S02]  /*517b0*/  LDL.LU.64 R46, [R1+0xe8] ;  /* 0x0000e800012e7983 */ /* 0x000ea40000300a00 */
        /* <DEDUP_REMOVED lines=8> */
[----:B------:R-:W2:Y:S01]  /*51840*/  LDL.LU R56, [R1] ;  /* 0x0000000001387983 */ /* 0x000ea20000300800 */
[----:B------:R-:W2:Y:S01]  /*51850*/  LDL.LU R57, [R1+0x4] ;  /* 0x0000040001397983 */ /* 0x000ea20000300800 */
[----:B------:R-:W2:Y:S02]  /*51860*/  LDL.LU R58, [R1+0x8] ;  /* 0x00000800013a7983 */ /* 0x000ea40000300800 */
[----:B------:R0:W-:Y:S02]  /*51870*/  STL.64 [R1+0x540], R12 ;  /* 0x0005400c01007387 */ /* 0x0001e40000100a00 */
[----:B------:R1:W-:Y:S02]  /*51880*/  STL.64 [R1+0x548], R14 ;  /* 0x0005480e01007387 */ /* 0x0003e40000100a00 */
[----:B0-----:R-:W-:-:S02]  /*51890*/  IMAD.MOV.U32 R13, RZ, RZ, R42 ;  /* 0x000000ffff0d7224 */ /* 0x001fc400078e002a */
[----:B------:R-:W-:Y:S02]  /*518a0*/  IMAD.MOV.U32 R12, RZ, RZ, R43 ;  /* 0x000000ffff0c7224 */ /* 0x000fe400078e002b */
[----:B------:R-:W2:Y:S02]  /*518b0*/  LDL.LU.64 R42, [R1+0x2a28] ;  /* 0x002a2800012a7983 */ /* 0x000ea40000300a00 */
[C---:B--2---:R-:W-:Y:S01]  /*518c0*/  HMMA.16816.F32 R4, R36.reuse, R42, R4 ;  /* 0x0000002a2404723c */ /* 0x044fe20000001804 */
[----:B-1----:R-:W-:Y:S02]  /*518d0*/  IMAD.MOV.U32 R15, RZ, RZ, R42 ;  /* 0x000000ffff0f7224 */ /* 0x002fe400078e002a */
[----:B------:R-:W-:Y:S11]  /*518e0*/  IMAD.MOV.U32 R14, RZ, RZ, R43 ;  /* 0x000000ffff0e7224 */ /* 0x000ff600078e002b */
[----:B------:R-:W-:Y:S09]  /*518f0*/  @!UPT UIADD3 URZ, URZ, URZ, URZ ;  /* 0x0000003f3f3ff290 */ /* 0x000ff2000fffe03f */
[----:B------:R-:W-:Y:S01]  /*51900*/  STL.64 [R1+0x530], R4 ;  /* 0x0005300401007387 */ /* 0x000fe20000100a00 */
[----:B------:R0:W-:Y:S03]  /*51910*/  STL.64 [R1+0x538], R6 ;  /* 0x0005380601007387 */ /* 0x0001e60000100a00 */
[----:B0-----:R-:W2:Y:S01]  /*51920*/  LDL.LU.64 R6, [R1+0x2a20] ;  /* 0x002a200001067983 */ /* 0x001ea20000300a00 */
[----:B------:R-:W2:Y:S02]  /*51930*/  LDL.LU.64 R42, [R1+0x2a18] ;  /* 0x002a1800012a7983 */ /* 0x000ea40000300a00 */
[----:B------:R-:W2:Y:S02]  /*51940*/  LDL.LU.64 R40, [R1+0x2a10] ;  /* 0x002a100001287983 */ /* 0x000ea40000300a00 */
[----:B--2---:R-:W-:Y:S11]  /*51950*/  HMMA.16816.F32 R40, R36, R6, R40 ;  /* 0x000000062428723c */ /* 0x004ff60000001828 */
[----:B------:R-:W-:Y:S11]  /*51960*/  @!UPT UIADD3 URZ, URZ, URZ, URZ ;  /* 0x0000003f3f3ff290 */ /* 0x000ff6000fffe03f */
[----:B------:R-:W-:Y:S01]  /*51970*/  @!UPT UIADD3 URZ, URZ, URZ, URZ ;  /* 0x0000003f3f3ff290 */ /* 0x000fe2000fffe03f */
[----:B------:R0:W-:Y:S01]  /*51980*/  STL.64 [R1+0x520], R40 ;  /* 0x0005202801007387 */ /* 0x0001e20000100a00 */
[----:B------:R3:W-:Y:S02]  /*51990*/  STL.64 [R1+0x528], R42 ;  /* 0x0005282a01007387 */ /* 0x0007e40000100a00 */
[----:B0-----:R-:W-:Y:S02]  /*519a0*/  IMAD.MOV.U32 R41, RZ, RZ, R6 ;  /* 0x000000ffff297224 */ /* 0x001fe400078e0006 */
[----:B------:R-:W-:Y:S02]  /*519b0*/  IMAD.MOV.U32 R40, RZ, RZ, R7 ;  /* 0x000000ffff287224 */ /* 0x000fe400078e0007 */
[----:B------:R-:W2:Y:S01]  /*519c0*/  LDL.LU.64 R6, [R1+0x2a08] ;  /* 0x002a080001067983 */ /* 0x000ea20000300a00 */
[----:B------:R-:W2:Y:S02]  /*519d0*/  LDL.LU.64 R4, [R1+0x2a00] ;  /* 0x002a000001047983 */ /* 0x000ea40000300a00 */
[----:B---3--:R-:W-:-:S02]  /*519e0*/  IMAD.MOV.U32 R43, RZ, RZ, R22 ;  /* 0x000000ffff2b7224 */ /* 0x008fc400078e0016 */
        /* <DEDUP_REMOVED lines=8> */
[----:B------:R-:W3:Y:S02]  /*51a70*/  LDL.LU.64 R22, [R1+0x29e8] ;  /* 0x0029e80001167983 */ /* 0x000ee40000300a00 */
[----:B------:R-:W3:Y:S01]  /*51a80*/  LDL.LU.64 R20, [R1+0x29e0] ;  /* 0x0029e00001147983 */ /* 0x000ee20000300a00 */
[C---:B----4-:R-:W-:Y:S08]  /*51a90*/  HMMA.16816.F32 R16, R36.reuse, R54, R16 ;  /* 0x000000362410723c */ /* 0x050ff00000001810 */
[----:B------:R-:W-:Y:S01]  /*51aa0*/  HMMA.16816.F32 R28, R36, R26, R28 ;  /* 0x0000001a241c723c */ /* 0x000fe2000000181c */
[----:B------:R-:W-:-:S02]  /*51ab0*/  IMAD.MOV.U32 R59, RZ, RZ, R0 ;  /* 0x000000ffff3b7224 */ /* 0x000fc400078e0000 */
[----:B------:R-:W-:Y:S02]  /*51ac0*/  IMAD.MOV.U32 R2, RZ, RZ, R34 ;  /* 0x000000ffff027224 */ /* 0x000fe400078e0022 */
[----:B------:R-:W-:-:S10]  /*51ad0*/  IMAD.MOV.U32 R0, RZ, RZ, R35 ;  /* 0x000000ffff007224 */ /* 0x000fd400078e0023 */
[----:B------:R0:W-:Y:S01]  /*51ae0*/  STL.64 [R1+0x500], R16 ;  /* 0x0005001001007387 */ /* 0x0001e20000100a00 */
[----:B------:R1:W-:Y:S02]  /*51af0*/  STL.64 [R1+0x508], R18 ;  /* 0x0005081201007387 */ /* 0x0003e40000100a00 */
[----:B0-----:R-:W-:Y:S01]  /*51b00*/  IMAD.MOV.U32 R16, RZ, RZ, R54 ;  /* 0x000000ffff107224 */ /* 0x001fe200078e0036 */
[----:B-1----:R-:W4:Y:S01]  /*51b10*/  LDL.LU.64 R18, [R1+0x29d8] ;  /* 0x0029d80001127983 */ /* 0x002f220000300a00 */
[----:B------:R-:W-:Y:S02]  /*51b20*/  IMAD.MOV.U32 R17, RZ, RZ, R55 ;  /* 0x000000ffff117224 */ /* 0x000fe400078e0037 */
[----:B------:R-:W4:Y:S02]  /*51b30*/  LDL.LU.64 R54, [R1+0x29d0] ;  /* 0x0029d00001367983 */ /* 0x000f240000300a00 */
[----:B------:R-:W4:Y:S01]  /*51b40*/  LDL.LU.64 R52, [R1+0x29c8] ;  /* 0x0029c80001347983 */ /* 0x000f220000300a00 */
[C---:B--2---:R-:W-:Y:S08]  /*51b50*/  HMMA.16816.F32 R4, R36.reuse, R34, R4 ;  /* 0x000000222404723c */ /* 0x044ff00000001804 */
[----:B---3--:R-:W-:Y:S11]  /*51b60*/  HMMA.16816.F32 R20, R36, R46, R20 ;  /* 0x0000002e2414723c */ /* 0x008ff60000001814 */
[----:B------:R-:W-:Y:S04]  /*51b70*/  @!UPT UIADD3 URZ, URZ, URZ, URZ ;  /* 0x0000003f3f3ff290 */ /* 0x000fe8000fffe03f */
[----:B------:R-:W-:Y:S01]  /*51b80*/  STL.64 [R1+0x4f0], R4 ;  /* 0x0004f00401007387 */ /* 0x000fe20000100a00 */
[----:B------:R0:W-:Y:S03]  /*51b90*/  STL.64 [R1+0x4f8], R6 ;  /* 0x0004f80601007387 */ /* 0x0001e60000100a00 */
[----:B0-----:R-:W2:Y:S01]  /*51ba0*/  LDL.LU.64 R6, [R1+0x29c0] ;  /* 0x0029c00001067983 */ /* 0x001ea20000300a00 */
[----:B------:R-:W3:Y:S02]  /*51bb0*/  LDL.LU.64 R34, [R1+0x29b8] ;  /* 0x0029b80001227983 */ /* 0x000ee40000300a00 */
[----:B------:R-:W2:Y:S02]  /*51bc0*/  LDL.LU.64 R32, [R1+0x29b0] ;  /* 0x0029b00001207983 */ /* 0x000ea40000300a00 */
[----:B------:R-:W-:Y:S01]  /*51bd0*/  STL.64 [R1+0x4e0], R28 ;  /* 0x0004e01c01007387 */ /* 0x000fe20000100a00 */
[----:B------:R0:W-:Y:S01]  /*51be0*/  STL.64 [R1+0x4e8], R30 ;  /* 0x0004e81e01007387 */ /* 0x0001e20000100a00 */
[----:B------:R-:W-:-:S02]  /*51bf0*/  IMAD.MOV.U32 R5, RZ, RZ, R26 ;  /* 0x000000ffff057224 */ /* 0x000fc400078e001a */
[----:B------:R-:W-:Y:S01]  /*51c00*/  IMAD.MOV.U32 R4, RZ, RZ, R27 ;  /* 0x000000ffff047224 */ /* 0x000fe200078e001b */
[----:B0-----:R-:W2:Y:S01]  /*51c10*/  LDL.LU.64 R30, [R1+0x29a8] ;  /* 0x0029a800011e7983 */ /* 0x001ea20000300a00 */
[----:B------:R-:W2:Y:S02]  /*51c20*/  LDL.LU.64 R26, [R1+0x29a0] ;  /* 0x0029a000011a7983 */ /* 0x000ea40000300a00 */
[----:B------:R-:W2:Y:S02]  /*51c30*/  LDL.LU.64 R24, [R1+0x2998] ;  /* 0x0029980001187983 */ /* 0x000ea40000300a00 */
[----:B------:R0:W-:Y:S01]  /*51c40*/  STL.64 [R1+0x4d0], R20 ;  /* 0x0004d01401007387 */ /* 0x0001e20000100a00 */
[----:B------:R1:W-:Y:S01]  /*51c50*/  STL.64 [R1+0x4d8], R22 ;  /* 0x0004d81601007387 */ /* 0x0003e20000100a00 */
[----:B0-----:R-:W-:-:S03]  /*51c60*/  IMAD.MOV.U32 R21, RZ, RZ, R46 ;  /* 0x000000ffff157224 */ /* 0x001fc600078e002e */
[----:B-1----:R-:W2:Y:S01]  /*51c70*/  LDL.LU.64 R22, [R1+0x2990] ;  /* 0x0029900001167983 */ /* 0x002ea20000300a00 */
[----:B------:R-:W-:Y:S02]  /*51c80*/  IMAD.MOV.U32 R20, RZ, RZ, R47 ;  /* 0x000000ffff147224 */ /* 0x000fe400078e002f */
[----:B------:R-:W2:Y:S02]  /*51c90*/  LDL.LU.64 R46, [R1+0x2988] ;  /* 0x00298800012e7983 */ /* 0x000ea40000300a00 */
[----:B--2---:R-:W-:Y:S01]  /*51ca0*/  HMMA.16816.F32 R36, R36, R46, R8 ;  /* 0x0000002e2424723c */ /* 0x004fe20000001808 */
[----:B------:R-:W2:Y:S01]  /*51cb0*/  LDL.LU.64 R10, [R1+0x2980] ;  /* 0x00298000010a7983 */ /* 0x000ea20000300a00 */
[----:B------:R-:W2:Y:S02]  /*51cc0*/  LDL.LU.64 R8, [R1+0x2978] ;  /* 0x0029780001087983 */ /* 0x000ea40000300a00 */
[----:B------:R-:W-:Y:S02]  /*51cd0*/  IMAD.MOV.U32 R29, RZ, RZ, R46 ;  /* 0x000000ffff1d7224 */ /* 0x000fe400078e002e */
[----:B------:R-:W-:Y:S11]  /*51ce0*/  IMAD.MOV.U32 R28, RZ, RZ, R47 ;  /* 0x000000ffff1c7224 */ /* 0x000ff600078e002f */
[----:B------:R-:W-:Y:S06]  /*51cf0*/  @!UPT UIADD3 URZ, URZ, URZ, URZ ;  /* 0x0000003f3f3ff290 */ /* 0x000fec000fffe03f */
[----:B------:R-:W-:Y:S01]  /*51d00*/  STL.64 [R1+0x4c0], R36 ;  /* 0x0004c02401007387 */ /* 0x000fe20000100a00 */
[----:B------:R0:W-:Y:S02]  /*51d10*/  STL.64 [R1+0x4c8], R38 ;  /* 0x0004c82601007387 */ /* 0x0001e40000100a00 */
[----:B------:R-:W2:Y:S02]  /*51d20*/  LDL.LU.64 R46, [R1+0x2970] ;  /* 0x00297000012e7983 */ /* 0x000ea40000300a00 */
[----:B------:R-:W2:Y:S01]  /*51d30*/  LDL.LU.64 R44, [R1+0x2968] ;  /* 0x00296800012c7983 */ /* 0x000ea20000300a00 */
[----:B0-----:R-:W3:Y:S01]  /*51d40*/  LDL R39, [R1+0x8fc] ;  /* 0x0008fc0001277983 */ /* 0x001ee20000100800 */
[C---:B--2---:R-:W-:Y:S08]  /*51d50*/  HMMA.16816.F32 R48, R44.reuse, R10, R48 ;  /* 0x0000000a2c30723c */ /* 0x044ff00000001830 */
[C---:B----4-:R-:W-:Y:S08]  /*51d60*/  HMMA.16816.F32 R52, R44.reuse, R18, R52 ;  /* 0x000000122c34723c */ /* 0x050ff00000001834 */
[C---:B------:R-:W-:Y:S01]  /*51d70*/  HMMA.16816.F32 R56, R44.reuse, R22, R56 ;  /* 0x000000162c38723c */ /* 0x040fe20000001838 */
[----:B---3--:R-:W0:Y:S06]  /*51d80*/  LDSM.16.MT88.4 R36, [R39+0xb000] ;  /* 0x00b000002724783b */ /* 0x008e2c0000004200 */
[----:B------:R-:W-:Y:S01]  /*51d90*/  STL.64 [R1+0x4b0], R48 ;  /* 0x0004b03001007387 */ /* 0x000fe20000100a00 */
[----:B------:R1:W-:Y:S03]  /*51da0*/  STL.64 [R1+0x4b8], R50 ;  /* 0x0004b83201007387 */ /* 0x0003e60000100a00 */
[----:B-1----:R-:W2:Y:S01]  /*51db0*/  LDL.LU.64 R50, [R1+0x2960] ;  /* 0x0029600001327983 */ /* 0x002ea20000300a00 */
[----:B------:R-:W2:Y:S03]  /*51dc0*/  LDL.LU.64 R48, [R1+0x2958] ;  /* 0x0029580001307983 */ /* 0x000ea60000300a00 */
[----:B------:R-:W-:Y:S02]  /*51dd0*/  STL.64 [R1+0x4a0], R52 ;  /* 0x0004a03401007387 */ /* 0x000fe40000100a00 */
[----:B------:R1:W-:Y:S02]  /*51de0*/  STL.64 [R1+0x4a8], R54 ;  /* 0x0004a83601007387 */ /* 0x0003e40000100a00 */
[----:B-1----:R-:W3:Y:S01]  /*51df0*/  LDL.LU.64 R54, [R1+0x2950] ;  /* 0x0029500001367983 */ /* 0x002ee20000300a00 */
[----:B------:R-:W3:Y:S03]  /*51e00*/  LDL.LU.64 R52, [R1+0x2948] ;  /* 0x0029480001347983 */ /* 0x000ee60000300a00 */
[----:B------:R-:W-:Y:S02]  /*51e10*/  STL.64 [R1+0x490], R56 ;  /* 0x0004903801007387 */ /* 0x000fe40000100a00 */
[----:B------:R1:W-:Y:S02]  /*51e20*/  STL.64 [R1+0x498], R58 ;  /* 0x0004983a01007387 */ /* 0x0003e40000100a00 */
[----:B-1----:R-:W4:Y:S01]  /*51e30*/  LDL.LU.64 R58, [R1+0x2940] ;  /* 0x00294000013a7983 */ /* 0x002f220000300a00 */
[----:B------:R-:W4:Y:S02]  /*51e40*/  LDL.LU.64 R56, [R1+0x2938] ;  /* 0x0029380001387983 */ /* 0x000f240000300a00 */
[C---:B----4-:R-:W-:Y:S08]  /*51e50*/  HMMA.16816.F32 R56, R44.reuse, R26, R56 ;  /* 0x0000001a2c38723c */ /* 0x050ff00000001838 */
[C---:B--2---:R-:W-:Y:S11]  /*51e60*/  HMMA.16816.F32 R48, R44.reuse, R34, R48 ;  /* 0x000000222c30723c */ /* 0x044ff60000001830 */
[----:B------:R-:W-:Y:S04]  /*51e70*/  @!UPT UIADD3 URZ, URZ, URZ, URZ ;  /* 0x0000003f3f3ff290 */ /* 0x000fe8000fffe03f */
[----:B------:R-:W-:Y:S01]  /*51e80*/  STL.64 [R1+0x480], R56 ;  /* 0x0004803801007387 */ /* 0x000fe20000100a00 */
[----:B------:R3:W-:Y:S02]  /*51e90*/  STL.64 [R1+0x488], R58 ;  /* 0x0004883a01007387 */ /* 0x0007e40000100a00 */
[C---:B---3--:R-:W-:Y:S01]  /*51ea0*/  HMMA.16816.F32 R56, R44.reuse, R30, R52 ;  /* 0x0000001e2c38723c */ /* 0x048fe20000001834 */
[----:B------:R-:W2:Y:S11]  /*51eb0*/  LDL.LU R52, [R1+0x420] ;  /* 0x0004200001347983 */ /* 0x000eb60000300800 */
[----:B------:R-:W-:Y:S11]  /*51ec0*/  @!UPT UIADD3 URZ, URZ, URZ, URZ ;  /* 0x0000003f3f3ff290 */ /* 0x000ff6000fffe03f */
[----:B------:R-:W-:Y:S01]  /*51ed0*/  STL.64 [R1+0x470], R56 ;  /* 0x0004703801007387 */ /* 0x000fe20000100a00 */
[----:B------:R-:W-:Y:S02]  /*51ee0*/  STL.64 [R1+0x478], R58 ;  /* 0x0004783a01007387 */ /* 0x000fe40000100a00 */
[----:B------:R-:W2:Y:S02]  /*51ef0*/  LDL.LU R53, [R1+0x424] ;  /* 0x0004240001357983 */ /* 0x000ea40000300800 */
[----:B------:R-:W2:Y:S01]  /*51f00*/  LDL.LU R54, [R1+0x428] ;  /* 0x0004280001367983 */ /* 0x000ea20000300800 */
[----:B------:R-:W2:Y:S01]  /*51f10*/  LDL.LU R55, [R1+0x42c] ;  /* 0x00042c0001377983 */ /* 0x000ea20000300800 */
[----:B0-----:R-:W-:Y:S02]  /*51f20*/  STL.64 [R1+0x2890], R38 ;  /* 0x0028902601007387 */ /* 0x001fe40000100a00 */
[----:B------:R-:W-:Y:S02]  /*51f30*/  STL.64 [R1+0x170], R48 ;  /* 0x0001703001007387 */ /* 0x000fe40000100a00 */
[----:B------:R-:W-:Y:S02]  /*51f40*/  STL.64 [R1+0x178], R50 ;  /* 0x0001783201007387 */ /* 0x000fe40000100a00 */
[----:B------:R-:W0:Y:S04]  /*51f50*/  LDSM.16.M88.4 R48, [R32+0x80] ;  /* 0x000080002030783b */ /* 0x000e280000000200 */
[----:B------:R-:W-:Y:S02]  /*51f60*/  STL.64 [R1+0x2888], R36 ;  /* 0x0028882401007387 */ /* 0x000fe40000100a00 */
[----:B------:R-:W1:Y:S02]  /*51f70*/  LDSM.16.M88.4 R36, [R32+0x880] ;  /* 0x000880002024783b */ /* 0x000e640000000200 */
[----:B------:R-:W3:Y:S04]  /*51f80*/  LDSM.16.M88.4 R56, [R32+0x1080] ;  /* 0x001080002038783b */ /* 0x000ee80000000200 */
[----:B0-----:R-:W-:Y:S01]  /*51f90*/  STL.64 [R1+0x40], R48 ;  /* 0x0000403001007387 */ /* 0x001fe20000100a00 */
[----:B------:R-:W-:Y:S02]  /*51fa0*/  STL.64 [R1+0x48], R50 ;  /* 0x0000483201007387 */ /* 0x000fe40000100a00 */
[----:B-1----:R-:W-:Y:S02]  /*51fb0*/  STL.64 [R1+0x30], R36 ;  /* 0x0000302401007387 */ /* 0x002fe40000100a00 */
[----:B------:R-:W-:Y:S01]  /*51fc0*/  STL.64 [R1+0x38], R38 ;  /* 0x0000382601007387 */ /* 0x000fe20000100a00 */
[----:B------:R-:W0:Y:S04]  /*51fd0*/  LDSM.16.M88.4 R48, [R32+0x1880] ;  /* 0x001880002030783b */ /* 0x000e280000000200 */
[----:B---3--:R-:W-:Y:S01]  /*51fe0*/  STL.64 [R1+0x20], R56 ;  /* 0x0000203801007387 */ /* 0x008fe20000100a00 */
[----:B------:R-:W-:Y:S02]  /*51ff0*/  STL.64 [R1+0x28], R58 ;  /* 0x0000283a01007387 */ /* 0x000fe40000100a00 */
[----:B------:R-:W1:Y:S01]  /*52000*/  LDSM.16.M88.4 R56, [R32+0x2880] ;  /* 0x002880002038783b */ /* 0x000e620000000200 */
[----:B------:R-:W3:Y:S04]  /*52010*/  LDSM.16.M88.4 R36, [R32+0x2080] ;  /* 0x002080002024783b */ /* 0x000ee80000000200 */
[----:B0-----:R-:W-:Y:S01]  /*52020*/  STL.64 [R1+0x10], R48 ;  /* 0x0000103001007387 */ /* 0x001fe20000100a00 */
[----:B------:R-:W-:Y:S02]  /*52030*/  STL.64 [R1+0x18], R50 ;  /* 0x0000183201007387 */ /* 0x000fe40000100a00 */
[----:B-1----:R-:W-:Y:S02]  /*52040*/  STL [R1+0x25a4], R58 ;  /* 0x0025a43a01007387 */ /* 0x002fe40000100800 */
[----:B------:R-:W-:Y:S01]  /*52050*/  LDSM.16.M88.4 R48, [R32+0x3880] ;  /* 0x003880002030783b */ /* 0x000fe20000000200 */
[----:B---3--:R-:W-:Y:S03]  /*52060*/  STL.64 [R1], R36 ;  /* 0x0000002401007387 */ /* 0x008fe60000100a00 */
[----:B------:R-:W-:Y:S02]  /*52070*/  STL.64 [R1+0x8], R38 ;  /* 0x0000082601007387 */ /* 0x000fe40000100a00 */
[----:B------:R-:W-:Y:S02]  /*52080*/  STL [R1+0x25a0], R59 ;  /* 0x0025a03b01007387 */ /* 0x000fe40000100800 */
[----:B------:R0:W-:Y:S02]  /*52090*/  STL.64 [R1+0x2818], R56 ;  /* 0x0028183801007387 */ /* 0x0001e40000100a00 */
[----:B0-----:R-:W3:Y:S01]  /*520a0*/  LDL.64 R56, [R1+0x40] ;  /* 0x0000400001387983 */ /* 0x001ee20000100a00 */
[----:B--2---:R-:W-:Y:S03]  /*520b0*/  HMMA.16816.F32 R36, R44, R6, R52 ;  /* 0x000000062c24723c */ /* 0x004fe60000001834 */
[----:B------:R-:W0:Y:S04]  /*520c0*/  LDSM.16.M88.4 R52, [R32+0x3080] ;  /* 0x003080002034783b */ /* 0x000e280000000200 */
[----:B---3--:R-:W-:Y:S11]  /*520d0*/  STL.64 [R1+0x2898], R56 ;  /* 0x0028983801007387 */ /* 0x008ff60000100a00 */
[----:B------:R-:W-:Y:S05]  /*520e0*/  @!UPT UIADD3 URZ, URZ, URZ, URZ ;  /* 0x0000003f3f3ff290 */ /* 0x000fea000fffe03f */
[----:B------:R-:W-:Y:S02]  /*520f0*/  STL.64 [R1+0x160], R36 ;  /* 0x0001602401007387 */ /* 0x000fe40000100a00 */
[----:B------:R-:W-:Y:S02]  /*52100*/  STL.64 [R1+0x168], R38 ;  /* 0x0001682601007387 */ /* 0x000fe40000100a00 */
[----:B0-----:R-:W-:Y:S01]  /*52110*/  STL [R1+0x25ac], R54 ;  /* 0x0025ac3601007387 */ /* 0x001fe20000100800 */
[----:B------:R-:W-:Y:S01]  /*52120*/  STL [R1+0x25a8], R55 ;  /* 0x0025a83701007387 */ /* 0x000fe20000100800 */
[----:B------:R0:W-:Y:S03]  /*52130*/  STL.64 [R1+0x2820], R52 ;  /* 0x0028203401007387 */ /* 0x0001e60000100a00 */
[----:B0-----:R-:W2:Y:S01]  /*52140*/  LDL.LU R52, [R1+0x410] ;  /* 0x0004100001347983 */ /* 0x001ea20000300800 */
[----:B------:R-:W-:-:S02]  /*52150*/  IMAD.MOV.U32 R54, RZ, RZ, R9 ;  /* 0x000000ffff367224 */ /* 0x000fc400078e0009 */
[----:B------:R-:W-:Y:S02]  /*52160*/  IMAD.MOV.U32 R55, RZ, RZ, R8 ;  /* 0x000000ffff377224 */ /* 0x000fe400078e0008 */
[----:B------:R-:W-:Y:S02]  /*52170*/  IMAD.MOV.U32 R53, RZ, RZ, R33 ;  /* 0x000000ffff357224 */ /* 0x000fe400078e0021 */
[----:B------:R-:W3:Y:S01]  /*52180*/  LDL.LU R33, [R1+0x2934] ;  /* 0x0029340001217983 */ /* 0x000ee20000300800 */
[----:B------:R-:W4:Y:S02]  /*52190*/  LDL.LU R9, [R1+0x2930] ;  /* 0x0029300001097983 */ /* 0x000f240000300800 */
[----:B------:R-:W3:Y:S02]  /*521a0*/  LDL.LU R8, [R1+0x292c] ;  /* 0x00292c0001087983 */ /* 0x000ee40000300800 */
[----:B------:R-:W-:Y:S01]  /*521b0*/  STL.64 [R1+0x28a8], R54 ;  /* 0x0028a83601007387 */ /* 0x000fe20000100a00 */
[----:B--2---:R-:W-:Y:S01]  /*521c0*/  STL.64 [R1+0x28a0], R52 ;  /* 0x0028a03401007387 */ /* 0x004fe20000100a00 */
[----:B------:R0:W-:Y:S02]  /*521d0*/  STL [R1+0x2578], R50 ;  /* 0x0025783201007387 */ /* 0x0001e40000100800 */
[----:B------:R1:W-:Y:S02]  /*521e0*/  STL [R1+0x2574], R51 ;  /* 0x0025743301007387 */ /* 0x0003e40000100800 */
[----:B0-----:R-:W-:-:S02]  /*521f0*/  IMAD.MOV.U32 R50, RZ, RZ, R29 ;  /* 0x000000ffff327224 */ /* 0x001fc400078e001d */
[----:B-1----:R-:W-:Y:S02]  /*52200*/  IMAD.MOV.U32 R51, RZ, RZ, R28 ;  /* 0x000000ffff337224 */ /* 0x002fe400078e001c */
[----:B------:R-:W0:Y:S04]  /*52210*/  LDSM.16.M88.4 R28, [R32+0x4080] ;  /* 0x00408000201c783b */ /* 0x000e280000000200 */
[----:B------:R-:W-:Y:S01]  /*52220*/  STL.64 [R1+0x2810], R48 ;  /* 0x0028103001007387 */ /* 0x000fe20000100a00 */
[----:B------:R-:W-:Y:S03]  /*52230*/  STL.64 [R1+0x28b0], R50 ;  /* 0x0028b03201007387 */ /* 0x000fe60000100a00 */
[----:B0-----:R-:W-:Y:S01]  /*52240*/  STL [R1+0x257c], R30 ;  /* 0x00257c1e01007387 */ /* 0x001fe20000100800 */
[----:B------:R-:W-:Y:S02]  /*52250*/  STL [R1+0x2570], R31 ;  /* 0x0025701f01007387 */ /* 0x000fe40000100800 */
[----:B------:R0:W-:Y:S02]  /*52260*/  STL.64 [R1+0x2828], R28 ;  /* 0x0028281c01007387 */ /* 0x0001e40000100a00 */
[----:B0-----:R-:W2:Y:S01]  /*52270*/  LDL.LU R28, [R1+0x430] ;  /* 0x00043000011c7983 */ /* 0x001ea20000300800 */
[----:B------:R-:W2:Y:S02]  /*52280*/  LDL.LU R29, [R1+0x434] ;  /* 0x00043400011d7983 */ /* 0x000ea40000300800 */
[----:B------:R-:W-:-:S02]  /*52290*/  IMAD.MOV.U32 R30, RZ, RZ, R25 ;  /* 0x000000ffff1e7224 */ /* 0x000fc400078e0019 */
[----:B------:R-:W-:Y:S02]  /*522a0*/  IMAD.MOV.U32 R31, RZ, RZ, R24 ;  /* 0x000000ffff1f7224 */ /* 0x000fe400078e0018 */
[----:B------:R-:W0:Y:S04]  /*522b0*/  LDSM.16.M88.4 R24, [R32+0x4880] ;  /* 0x004880002018783b */ /* 0x000e280000000200 */
[----:B------:R-:W-:Y:S04]  /*522c0*/  STL.64 [R1+0x28c0], R30 ;  /* 0x0028c01e01007387 */ /* 0x000fe80000100a00 */
[----:B--2---:R-:W-:Y:S01]  /*522d0*/  STL.64 [R1+0x28b8], R28 ;  /* 0x0028b81c01007387 */ /* 0x004fe20000100a00 */
[----:B0-----:R-:W-:Y:S02]  /*522e0*/  STL [R1+0x256c], R26 ;  /* 0x00256c1a01007387 */ /* 0x001fe40000100800 */
[----:B------:R0:W-:Y:S02]  /*522f0*/  STL [R1+0x2568], R27 ;  /* 0x0025681b01007387 */ /* 0x0001e40000100800 */
[----:B0-----:R-:W2:Y:S01]  /*52300*/  LDL R27, [R1+0x904] ;  /* 0x00090400011b7983 */ /* 0x001ea20000100800 */
[----:B------:R-:W-:-:S03]  /*52310*/  IMAD.MOV.U32 R26, RZ, RZ, R21 ;  /* 0x000000ffff1a7224 */ /* 0x000fc600078e0015 */
[----:B--2---:R0:W-:Y:S02]  /*52320*/  STL [R1+0x2838], R27 ;  /* 0x0028381b01007387 */ /* 0x0041e40000100800 */
[----:B0-----:R-:W-:Y:S02]  /*52330*/  IMAD.MOV.U32 R27, RZ, RZ, R20 ;  /* 0x000000ffff1b7224 */ /* 0x001fe400078e0014 */
[----:B------:R-:W0:Y:S04]  /*52340*/  LDSM.16.M88.4 R20, [R32+0x5080] ;  /* 0x005080002014783b */ /* 0x000e280000000200 */
[----:B------:R-:W-:Y:S01]  /*52350*/  STL.64 [R1+0x2830], R24 ;  /* 0x0028301801007387 */ /* 0x000fe20000100a00 */
[----:B------:R-:W-:Y:S03]  /*52360*/  STL.64 [R1+0x28c8], R26 ;  /* 0x0028c81a01007387 */ /* 0x000fe60000100a00 */
[----:B0-----:R4:W-:Y:S01]  /*52370*/  STL [R1+0x255c], R22 ;  /* 0x00255c1601007387 */ /* 0x0019e20000100800 */
[----:B------:R-:W-:Y:S02]  /*52380*/  STL [R1+0x2558], R23 ;  /* 0x0025581701007387 */ /* 0x000fe40000100800 */
[----:B------:R0:W-:Y:S02]  /*52390*/  STL.64 [R1+0x27f8], R20 ;  /* 0x0027f81401007387 */ /* 0x0001e40000100a00 */
[----:B----4-:R-:W-:Y:S01]  /*523a0*/  IMAD.MOV.U32 R22, RZ, RZ, R9 ;  /* 0x000000ffff167224 */ /* 0x010fe200078e0009 */
[----:B0-----:R-:W2:Y:S01]  /*523b0*/  LDL.LU R20, [R1+0x570] ;  /* 0x0005700001147983 */ /* 0x001ea20000300800 */
[----:B---3--:R-:W-:-:S02]  /*523c0*/  IMAD.MOV.U32 R21, RZ, RZ, R8 ;  /* 0x000000ffff157224 */ /* 0x008fc400078e0008 */
[----:B------:R-:W3:Y:S02]  /*523d0*/  LDL.LU R8, [R1+0x2928] ;  /* 0x0029280001087983 */ /* 0x000ee40000300800 */
[----:B------:R-:W4:Y:S01]  /*523e0*/  LDL.LU R9, [R1+0x2924] ;  /* 0x0029240001097983 */ /* 0x000f220000300800 */
[----:B------:R-:W2:Y:S04]  /*523f0*/  LDL.LU R23, [R1+0x57c] ;  /* 0x00057c0001177983 */ /* 0x000ea80000300800 */
[----:B--2---:R-:W-:Y:S01]  /*52400*/  STL.64 [R1+0x28d8], R22 ;  /* 0x0028d81601007387 */ /* 0x004fe20000100a00 */
[----:B------:R-:W-:Y:S02]  /*52410*/  STL.64 [R1+0x28d0], R20 ;  /* 0x0028d01401007387 */ /* 0x000fe40000100a00 */
[----:B------:R-:W2:Y:S02]  /*52420*/  LDL.LU R36, [R1+0x590] ;  /* 0x0005900001247983 */ /* 0x000ea40000300800 */
[----:B------:R-:W2:Y:S02]  /*52430*/  LDL.LU R37, [R1+0x594] ;  /* 0x0005940001257983 */ /* 0x000ea40000300800 */
[----:B---3--:R-:W-:-:S02]  /*52440*/  IMAD.MOV.U32 R38, RZ, RZ, R8 ;  /* 0x000000ffff267224 */ /* 0x008fc400078e0008 */
[----:B----4-:R-:W-:Y:S01]  /*52450*/  IMAD.MOV.U32 R39, RZ, RZ, R9 ;  /* 0x000000ffff277224 */ /* 0x010fe200078e0009 */
[----:B------:R-:W3:Y:S01]  /*52460*/  LDL.LU R8, [R1+0x2920] ;  /* 0x0029200001087983 */ /* 0x000ee20000300800 */
[----:B------:R-:W4:Y:S02]  /*52470*/  LDL.LU R9, [R1+0x291c] ;  /* 0x00291c0001097983 */ /* 0x000f240000300800 */
[----:B------:R-:W-:Y:S02]  /*52480*/  IMAD.MOV.U32 R58, RZ, RZ, R16 ;  /* 0x000000ffff3a7224 */ /* 0x000fe400078e0010 */
[----:B------:R-:W-:Y:S01]  /*52490*/  IMAD.MOV.U32 R59, RZ, RZ, R17 ;  /* 0x000000ffff3b7224 */ /* 0x000fe200078e0011 */
[----:B------:R0:W-:Y:S04]  /*524a0*/  STL.64 [R1+0x28e8], R38 ;  /* 0x0028e82601007387 */ /* 0x0001e80000100a00 */
[----:B--2---:R-:W-:Y:S01]  /*524b0*/  STL.64 [R1+0x28e0], R36 ;  /* 0x0028e02401007387 */ /* 0x004fe20000100a00 */
[----:B------:R-:W2:Y:S02]  /*524c0*/  LDL.LU R16, [R1+0x2918] ;  /* 0x0029180001107983 */ /* 0x000ea40000300800 */
[----:B------:R-:W2:Y:S02]  /*524d0*/  LDL.LU R17, [R1+0x2914] ;  /* 0x0029140001117983 */ /* 0x000ea40000300800 */
[----:B------:R1:W-:Y:S01]  /*524e0*/  STL.64 [R1+0x28f0], R58 ;  /* 0x0028f03a01007387 */ /* 0x0003e20000100a00 */
[----:B------:R-:W2:Y:S01]  /*524f0*/  LDL.LU R52, [R1+0x5a0] ;  /* 0x0005a00001347983 */ /* 0x000ea20000300800 */
[----:B------:R-:W2:Y:S02]  /*52500*/  LDL.LU R53, [R1+0x5a4] ;  /* 0x0005a40001357983 */ /* 0x000ea40000300800 */
[----:B------:R-:W2:Y:S02]  /*52510*/  LDL.LU R54, [R1+0x5a8] ;  /* 0x0005a80001367983 */ /* 0x000ea40000300800 */
[----:B------:R-:W2:Y:S02]  /*52520*/  LDL.LU R55, [R1+0x5ac] ;  /* 0x0005ac0001377983 */ /* 0x000ea40000300800 */
[----:B------:R-:W-:-:S02]  /*52530*/  IMAD.MOV.U32 R50, RZ, RZ, R43 ;  /* 0x000000ffff327224 */ /* 0x000fc400078e002b */
[----:B------:R-:W-:Y:S02]  /*52540*/  IMAD.MOV.U32 R51, RZ, RZ, R42 ;  /* 0x000000ffff337224 */ /* 0x000fe400078e002a */
[----:B0-----:R-:W-:Y:S02]  /*52550*/  IMAD.MOV.U32 R38, RZ, RZ, R15 ;  /* 0x000000ffff267224 */ /* 0x001fe400078e000f */
[----:B------:R-:W-:Y:S02]  /*52560*/  IMAD.MOV.U32 R39, RZ, RZ, R14 ;  /* 0x000000ffff277224 */ /* 0x000fe400078e000e */
[----:B----4-:R-:W-:Y:S02]  /*52570*/  IMAD.MOV.U32 R30, RZ, RZ, R9 ;  /* 0x000000ffff1e7224 */ /* 0x010fe400078e0009 */
[----:B---3--:R-:W-:Y:S02]  /*52580*/  IMAD.MOV.U32 R31, RZ, RZ, R8 ;  /* 0x000000ffff1f7224 */ /* 0x008fe400078e0008 */
[----:B------:R-:W-:Y:S01]  /*52590*/  LDSM.16.M88.4 R8, [R32+0x6880] ;  /* 0x006880002008783b */ /* 0x000fe20000000200 */
[----:B------:R-:W-:-:S02]  /*525a0*/  IMAD.MOV.U32 R26, RZ, RZ, R41 ;  /* 0x000000ffff1a7224 */ /* 0x000fc400078e0029 */
[----:B------:R-:W-:Y:S02]  /*525b0*/  IMAD.MOV.U32 R27, RZ, RZ, R40 ;  /* 0x000000ffff1b7224 */ /* 0x000fe400078e0028 */
[----:B------:R-:W-:Y:S04]  /*525c0*/  LDSM.16.M88.4 R40, [R32+0x7880] ;  /* 0x007880002028783b */ /* 0x000fe80000000200 */
[----:B--2---:R-:W-:Y:S01]  /*525d0*/  STL.64 [R1+0x2900], R54 ;  /* 0x0029003601007387 */ /* 0x004fe20000100a00 */
[----:B------:R-:W-:Y:S02]  /*525e0*/  STL.64 [R1+0x28f8], R52 ;  /* 0x0028f83401007387 */ /* 0x000fe40000100a00 */
[----:B------:R0:W-:Y:S02]  /*525f0*/  STL.64 [R1+0x2908], R50 ;  /* 0x0029083201007387 */ /* 0x0001e40000100a00 */
[----:B------:R-:W2:Y:S01]  /*52600*/  LDL.LU R20, [R1+0x5c0] ;  /* 0x0005c00001147983 */ /* 0x000ea20000300800 */
[----:B------:R-:W2:Y:S01]  /*52610*/  LDL.LU R21, [R1+0x5c4] ;  /* 0x0005c40001157983 */ /* 0x000ea20000300800 */
[----:B------:R-:W2:Y:S02]  /*52620*/  LDL.LU R22, [R1+0x5c8] ;  /* 0x0005c80001167983 */ /* 0x000ea40000300800 */
[----:B------:R-:W2:Y:S02]  /*52630*/  LDL.LU R23, [R1+0x5cc] ;  /* 0x0005cc0001177983 */ /* 0x000ea40000300800 */
[----:B------:R-:W3:Y:S01]  /*52640*/  LDL.LU R56, [R1+0x5d0] ;  /* 0x0005d00001387983 */ /* 0x000ee20000300800 */
[----:B------:R-:W3:Y:S01]  /*52650*/  LDL.LU R57, [R1+0x5d4] ;  /* 0x0005d40001397983 */ /* 0x000ee20000300800 */
[----:B-1----:R-:W3:Y:S02]  /*52660*/  LDL.LU R58, [R1+0x5d8] ;  /* 0x0005d800013a7983 */ /* 0x002ee40000300800 */
[----:B------:R-:W3:Y:S02]  /*52670*/  LDL.LU R59, [R1+0x5dc] ;  /* 0x0005dc00013b7983 */ /* 0x000ee40000300800 */
[----:B------:R-:W4:Y:S01]  /*52680*/  LDL.LU R48, [R1+0x5e0] ;  /* 0x0005e00001307983 */ /* 0x000f220000300800 */
[----:B------:R-:W4:Y:S01]  /*52690*/  LDL.LU R49, [R1+0x5e4] ;  /* 0x0005e40001317983 */ /* 0x000f220000300800 */
[----:B0-----:R-:W4:Y:S02]  /*526a0*/  LDL.LU R50, [R1+0x5e8] ;  /* 0x0005e80001327983 */ /* 0x001f240000300800 */
[----:B------:R-:W4:Y:S02]  /*526b0*/  LDL.LU R51, [R1+0x5ec] ;  /* 0x0005ec0001337983 */ /* 0x000f240000300800 */
[----:B------:R-:W-:-:S02]  /*526c0*/  IMAD.MOV.U32 R28, RZ, RZ, R17 ;  /* 0x000000ffff1c7224 */ /* 0x000fc400078e0011 */
[----:B------:R-:W-:Y:S02]  /*526d0*/  IMAD.MOV.U32 R29, RZ, RZ, R16 ;  /* 0x000000ffff1d7224 */ /* 0x000fe400078e0010 */
[----:B------:R-:W-:Y:S01]  /*526e0*/  IMAD.MOV.U32 R54, RZ, RZ, R13 ;  /* 0x000000ffff367224 */ /* 0x000fe200078e000d */
[----:B------:R-:W0:Y:S01]  /*526f0*/  LDSM.16.M88.4 R16, [R32+0x5880] ;  /* 0x005880002010783b */ /* 0x000e220000000200 */
[----:B------:R-:W-:Y:S02]  /*52700*/  IMAD.MOV.U32 R55, RZ, RZ, R12 ;  /* 0x000000ffff377224 */ /* 0x000fe400078e000c */
[----:B------:R-:W1:Y:S01]  /*52710*/  LDSM.16.M88.4 R12, [R32+0x6080] ;  /* 0x00608000200c783b */ /* 0x000e620000000200 */
[----:B0-----:R-:W-:Y:S03]  /*52720*/  STL [R1+0x2544], R18 ;  /* 0x0025441201007387 */ /* 0x001fe60000100800 */
[----:B------:R-:W-:Y:S02]  /*52730*/  STL [R1+0x2540], R19 ;  /* 0x0025401301007387 */ /* 0x000fe40000100800 */
[----:B-1----:R-:W-:Y:S02]  /*52740*/  STL [R1+0x253c], R14 ;  /* 0x00253c0e01007387 */ /* 0x002fe40000100800 */
[----:B------:R-:W-:Y:S01]  /*52750*/  STL [R1+0x2538], R15 ;  /* 0x0025380f01007387 */ /* 0x000fe20000100800 */
[----:B------:R0:W-:Y:S02]  /*52760*/  STL.64 [R1+0x2808], R10 ;  /* 0x0028080a01007387 */ /* 0x0001e40000100a00 */
[----:B0-----:R-:W-:-:S02]  /*52770*/  IMAD.MOV.U32 R10, RZ, RZ, R5 ;  /* 0x000000ffff0a7224 */ /* 0x001fc400078e0005 */
[----:B------:R-:W-:Y:S02]  /*52780*/  IMAD.MOV.U32 R11, RZ, RZ, R4 ;  /* 0x000000ffff0b7224 */ /* 0x000fe400078e0004 */
[----:B------:R-:W0:Y:S02]  /*52790*/  LDSM.16.M88.4 R4, [R32+0x7080] ;  /* 0x007080002004783b */ /* 0x000e240000000200 */
[----:B------:R-:W1:Y:S02]  /*527a0*/  LDSM.16.MT88.4 R32, [R33+0xb000] ;  /* 0x00b000002120783b */ /* 0x000e640000004200 */
[----:B------:R-:W-:Y:S04]  /*527b0*/  STL.64 [R1+0x2800], R8 ;  /* 0x0028000801007387 */ /* 0x000fe80000100a00 */
[----:B0-----:R-:W-:Y:S01]  /*527c0*/  STL [R1+0x251c], R6 ;  /* 0x00251c0601007387 */ /* 0x001fe20000100800 */
[----:B------:R-:W-:Y:S02]  /*527d0*/  STL [R1+0x2518], R7 ;  /* 0x0025180701007387 */ /* 0x000fe40000100800 */
[----:B------:R0:W-:Y:S02]  /*527e0*/  STL.64 [R1+0x2870], R4 ;  /* 0x0028700401007387 */ /* 0x0001e40000100a00 */
[----:B0-----:R-:W2:Y:S01]  /*527f0*/  LDL.LU R4, [R1+0x580] ;  /* 0x0005800001047983 */ /* 0x001ea20000300800 */
[----:B------:R-:W2:Y:S02]  /*52800*/  LDL.LU R5, [R1+0x584] ;  /* 0x0005840001057983 */ /* 0x000ea40000300800 */
[----:B------:R-:W2:Y:S02]  /*52810*/  LDL.LU R6, [R1+0x588] ;  /* 0x0005880001067983 */ /* 0x000ea40000300800 */
[----:B------:R-:W2:Y:S01]  /*52820*/  LDL.LU R7, [R1+0x58c] ;  /* 0x00058c0001077983 */ /* 0x000ea20000300800 */
[----:B------:R-:W-:Y:S01]  /*52830*/  STL [R1+0x25dc], R42 ;  /* 0x0025dc2a01007387 */ /* 0x000fe20000100800 */
[----:B------:R-:W-:Y:S02]  /*52840*/  STL [R1+0x25d8], R43 ;  /* 0x0025d82b01007387 */ /* 0x000fe40000100800 */
[----:B-1----:R0:W-:Y:S02]  /*52850*/  STL.64 [R1+0x2848], R34 ;  /* 0x0028482201007387 */ /* 0x0021e40000100a00 */
[----:B------:R-:W-:Y:S02]  /*52860*/  STL.64 [R1+0x2840], R32 ;  /* 0x0028402001007387 */ /* 0x000fe40000100a00 */
[----:B0-----:R-:W-:-:S02]  /*52870*/  IMAD.MOV.U32 R34, RZ, RZ, R2 ;  /* 0x000000ffff227224 */ /* 0x001fc400078e0002 */
[----:B------:R-:W2:Y:S01]  /*52880*/  LDL.LU R2, [R1+0x2910] ;  /* 0x0029100001027983 */ /* 0x000ea20000300800 */
[C---:B----4-:R-:W-:Y:S03]  /*52890*/  HMMA.16816.F32 R52, R44.reuse, R54, R48 ;  /* 0x000000362c34723c */ /* 0x050fe60000001830 */
[----:B------:R-:W4:Y:S05]  /*528a0*/  LDL.LU.64 R50, [R1+0x2908] ;  /* 0x0029080001327983 */ /* 0x000f2a0000300a00 */
[C---:B---3--:R-:W-:Y:S11]  /*528b0*/  HMMA.16816.F32 R36, R44.reuse, R38, R56 ;  /* 0x000000262c24723c */ /* 0x048ff60000001838 */
[----:B------:R-:W-:Y:S04]  /*528c0*/  @!UPT UIADD3 URZ, URZ, URZ, URZ ;  /* 0x0000003f3f3ff290 */ /* 0x000fe8000fffe03f */
[----:B------:R-:W-:Y:S01]  /*528d0*/  STL.64 [R1+0xd0], R52 ;  /* 0x0000d03401007387 */ /* 0x000fe20000100a00 */
[----:B------:R0:W-:Y:S03]  /*528e0*/  STL.64 [R1+0xd8], R54 ;  /* 0x0000d83601007387 */ /* 0x0001e60000100a00 */
[----:B0-----:R-:W3:Y:S01]  /*528f0*/  LDL.LU.64 R54, [R1+0x2900] ;  /* 0x0029000001367983 */ /* 0x001ee20000300a00 */
[----:B------:R-:W3:Y:S02]  /*52900*/  LDL.LU.64 R52, [R1+0x28f8] ;  /* 0x0028f80001347983 */ /* 0x000ee40000300a00 */
[----:B------:R-:W3:Y:S02]  /*52910*/  LDL.LU.64 R58, [R1+0x28f0] ;  /* 0x0028f000013a7983 */ /* 0x000ee40000300a00 */
[----:B------:R-:W-:Y:S01]  /*52920*/  STL.64 [R1+0xc0], R36 ;  /* 0x0000c02401007387 */ /* 0x000fe20000100a00 */
[----:B------:R0:W-:Y:S04]  /*52930*/  STL.64 [R1+0xc8], R38 ;  /* 0x0000c82601007387 */ /* 0x0001e80000100a00 */
[----:B0-----:R-:W3:Y:S01]  /*52940*/  LDL.LU.64 R38, [R1+0x28e8] ;  /* 0x0028e80001267983 */ /* 0x001ee20000300a00 */
[----:B------:R-:W3:Y:S01]  /*52950*/  LDL.LU.64 R36, [R1+0x28e0] ;  /* 0x0028e00001247983 */ /* 0x000ee20000300a00 */
[C---:B--2---:R-:W-:Y:S02]  /*52960*/  HMMA.16816.F32 R24, R44.reuse, R26, R20 ;  /* 0x0000001a2c18723c */ /* 0x044fe40000001814 */
[----:B------:R-:W2:Y:S04]  /*52970*/  LDL.LU.64 R22, [R1+0x28d8] ;  /* 0x0028d80001167983 */ /* 0x000ea80000300a00 */
[----:B------:R-:W2:Y:S01]  /*52980*/  LDL.LU.64 R20, [R1+0x28d0] ;  /* 0x0028d00001147983 */ /* 0x000ea20000300a00 */
[----:B------:R-:W-:Y:S11]  /*52990*/  IMAD.MOV.U32 R35, RZ, RZ, R0 ;  /* 0x000000ffff237224 */ /* 0x000ff600078e0000 */
[----:B------:R-:W-:Y:S05]  /*529a0*/  @!UPT UIADD3 URZ, URZ, URZ, URZ ;  /* 0x0000003f3f3ff290 */ /* 0x000fea000fffe03f */
[----:B------:R-:W-:Y:S01]  /*529b0*/  STL.64 [R1+0xb0], R24 ;  /* 0x0000b01801007387 */ /* 0x000fe20000100a00 */
[----:B------:R0:W-:Y:S03]  /*529c0*/  STL.64 [R1+0xb8], R26 ;  /* 0x0000b81a01007387 */ /* 0x0001e60000100a00 */
[----:B0-----:R-:W2:Y:S01]  /*529d0*/  LDL.LU.64 R26, [R1+0x28c8] ;  /* 0x0028c800011a7983 */ /* 0x001ea20000300a00 */
[C---:B----4-:R-:W-:Y:S03]  /*529e0*/  HMMA.16816.F32 R48, R44.reuse, R50, R28 ;  /* 0x000000322c30723c */ /* 0x050fe6000000181c */
[----:B------:R-:W4:Y:S01]  /*529f0*/  LDL.LU.64 R30, [R1+0x28c0] ;  /* 0x0028c000011e7983 */ /* 0x000f220000300a00 */
[----:B------:R-:W4:Y:S04]  /*52a00*/  LDL.LU.64 R28, [R1+0x28b8] ;  /* 0x0028b800011c7983 */ /* 0x000f280000300a00 */
[C---:B---3--:R-:W-:Y:S11]  /*52a10*/  HMMA.16816.F32 R56, R44.reuse, R58, R52 ;  /* 0x0000003a2c38723c */ /* 0x048ff60000001834 */
[----:B------:R-:W-:Y:S04]  /*52a20*/  @!UPT UIADD3 URZ, URZ, URZ, URZ ;  /* 0x0000003f3f3ff290 */ /* 0x000fe8000fffe03f */
[----:B------:R-:W-:Y:S01]  /*52a30*/  STL.64 [R1+0xa0], R48 ;  /* 0x0000a03001007387 */ /* 0x000fe20000100a00 */
[----:B------:R0:W-:Y:S03]  /*52a40*/  STL.64 [R1+0xa8], R50 ;  /* 0x0000a83201007387 */ /* 0x0001e60000100a00 */
[----:B0-----:R-:W4:Y:S01]  /*52a50*/  LDL.LU.64 R50, [R1+0x28b0] ;  /* 0x0028b00001327983 */ /* 0x001f220000300a00 */
[----:B------:R-:W3:Y:S02]  /*52a60*/  LDL.LU.64 R54, [R1+0x28a8] ;  /* 0x0028a80001367983 */ /* 0x000ee40000300a00 */
[----:B------:R-:W3:Y:S01]  /*52a70*/  LDL.LU.64 R52, [R1+0x28a0] ;  /* 0x0028a00001347983 */ /* 0x000ee20000300a00 */
[C---:B------:R-:W-:Y:S01]  /*52a80*/  HMMA.16816.F32 R32, R44.reuse, R34, R36 ;  /* 0x000000222c20723c */ /* 0x040fe20000001824 */
[----:B------:R0:W-:Y:S01]  /*52a90*/  STL.64 [R1+0x90], R56 ;  /* 0x0000903801007387 */ /* 0x0001e20000100a00 */
[----:B------:R-:W-:Y:S03]  /*52aa0*/  STL.64 [R1+0x98], R58 ;  /* 0x0000983a01007387 */ /* 0x000fe60000100a00 */
[----:B0-----:R-:W3:Y:S01]  /*52ab0*/  LDL.LU.64 R56, [R1+0x2898] ;  /* 0x0028980001387983 */ /* 0x001ee20000300a00 */
[----:B------:R-:W3:Y:S02]  /*52ac0*/  LDL.LU.64 R38, [R1+0x2890] ;  /* 0x0028900001267983 */ /* 0x000ee40000300a00 */
[----:B------:R-:W3:Y:S01]  /*52ad0*/  LDL.LU.64 R36, [R1+0x2888] ;  /* 0x0028880001247983 */ /* 0x000ee20000300a00 */
[C---:B------:R-:W-:Y:S08]  /*52ae0*/  HMMA.16816.F32 R8, R44.reuse, R10, R4 ;  /* 0x0000000a2c08723c */ /* 0x040ff00000001804 */
[----:B--2---:R-:W-:Y:S06]  /*52af0*/  HMMA.16816.F32 R4, R44, R26, R20 ;  /* 0x0000001a2c04723c */ /* 0x004fec0000001814 */
[----:B------:R-:W-:Y:S01]  /*52b00*/  STL.64 [R1+0x80], R32 ;  /* 0x0000802001007387 */ /* 0x000fe20000100a00 */
[----:B------:R-:W-:Y:S08]  /*52b10*/  STL.64 [R1+0x88], R34 ;  /* 0x0000882201007387 */ /* 0x000ff00000100a00 */
[----:B------:R-:W-:Y:S01]  /*52b20*/  STL.64 [R1+0x70], R8 ;  /* 0x0000700801007387 */ /* 0x000fe20000100a00 */
[----:B------:R4:W-:Y:S07]  /*52b30*/  STL.64 [R1+0x78], R10 ;  /* 0x0000780a01007387 */ /* 0x0009ee0000100a00 */
[----:B------:R3:W-:Y:S01]  /*52b40*/  STL [R1+0x60], R4 ;  /* 0x0000600401007387 */ /* 0x0007e20000100800 */
[----:B------:R-:W-:-:S02]  /*52b50*/  IMAD.MOV.U32 R42, RZ, RZ, R5 ;  /* 0x000000ffff2a7224 */ /* 0x000fc400078e0005 */
[----:B------:R-:W-:Y:S02]  /*52b60*/  IMAD.MOV.U32 R43, RZ, RZ, R6 ;  /* 0x000000ffff2b7224 */ /* 0x000fe400078e0006 */
[----:B------:R-:W-:-:S05]  /*52b70*/  IMAD.MOV.U32 R0, RZ, RZ, R7 ;  /* 0x000000ffff007224 */ /* 0x000fca00078e0007 */
[----:B------:R0:W-:Y:S01]  /*52b80*/  STL [R1+0x2608], R0 ;  /* 0x0026080001007387 */ /* 0x0001e20000100800 */
[----:B------:R-:W-:Y:S02]  /*52b90*/  STL [R1+0x2604], R43 ;  /* 0x0026042b01007387 */ /* 0x000fe40000100800 */
[----:B------:R-:W-:Y:S02]  /*52ba0*/  STL [R1+0x2600], R42 ;  /* 0x0026002a01007387 */ /* 0x000fe40000100800 */
[----:B------:R-:W-:Y:S02]  /*52bb0*/  IMAD.MOV.U32 R20, RZ, RZ, R2 ;  /* 0x000000ffff147224 */ /* 0x000fe400078e0002 */
[----:B------:R-:W-:Y:S02]  /*52bc0*/  IMAD.MOV.U32 R21, RZ, RZ, R3 ;  /* 0x000000ffff157224 */ /* 0x000fe400078e0003 */
[----:B------:R-:W-:Y:S02]  /*52bd0*/  IMAD.MOV.U32 R22, RZ, RZ, R60 ;  /* 0x000000ffff167224 */ /* 0x000fe400078e003c */
[----:B------:R-:W-:Y:S01]  /*52be0*/  IMAD.MOV.U32 R23, RZ, RZ, R61 ;  /* 0x000000ffff177224 */ /* 0x000fe200078e003d */
[----:B----4-:R-:W-:Y:S08]  /*52bf0*/  HMMA.16816.F32 R8, R44, R50, R28 ;  /* 0x000000322c08723c */ /* 0x010ff0000000181c */
[----:B---3--:R-:W-:Y:S01]  /*52c00*/  HMMA.16816.F32 R4, R36, R56, R52 ;  /* 0x000000382404723c */ /* 0x008fe20000001834 */
[----:B------:R-:W-:Y:S11]  /*52c10*/  IMAD.MOV.U32 R18, RZ, RZ, R56 ;  /* 0x000000ffff127224 */ /* 0x000ff600078e0038 */
[----:B------:R-:W-:Y:S03]  /*52c20*/  @!UPT UIADD3 URZ, URZ, URZ, URZ ;  /* 0x0000003f3f3ff290 */ /* 0x000fe6000fffe03f */
[----:B------:R-:W-:Y:S01]  /*52c30*/  STL.64 [R1+0x50], R8 ;  /* 0x0000500801007387 */ /* 0x000fe20000100a00 */
[----:B------:R-:W-:Y:S07]  /*52c40*/  STL.64 [R1+0x58], R10 ;  /* 0x0000580a01007387 */ /* 0x000fee0000100a00 */
[----:B------:R1:W-:Y:S01]  /*52c50*/  STL [R1+0x2f0], R4 ;  /* 0x0002f00401007387 */ /* 0x0003e20000100800 */
[----:B------:R-:W-:Y:S02]  /*52c60*/  STL [R1+0x2858], R18 ;  /* 0x0028581201007387 */ /* 0x000fe40000100800 */
[----:B------:R-:W-:Y:S02]  /*52c70*/  STL.64 [R1+0x2850], R16 ;  /* 0x0028501001007387 */ /* 0x000fe40000100a00 */
[----:B------:R-:W2:Y:S01]  /*52c80*/  LDL.LU R2, [R1+0x2884] ;  /* 0x0028840001027983 */ /* 0x000ea20000300800 */
[----:B------:R-:W3:Y:S01]  /*52c90*/  LDL.LU R3, [R1+0x2880] ;  /* 0x0028800001037983 */ /* 0x000ee20000300800 */
[----:B------:R-:W4:Y:S02]  /*52ca0*/  LDL.LU R60, [R1+0x287c] ;  /* 0x00287c00013c7983 */ /* 0x000f240000300800 */
[----:B0-----:R-:W-:-:S02]  /*52cb0*/  IMAD.MOV.U32 R0, RZ, RZ, R5 ;  /* 0x000000ffff007224 */ /* 0x001fc400078e0005 */
[----:B------:R-:W3:Y:S01]  /*52cc0*/  LDL.LU R61, [R1+0x2878] ;  /* 0x00287800013d7983 */ /* 0x000ee20000300800 */
[----:B-1----:R-:W3:Y:S01]  /*52cd0*/  LDL.64 R4, [R1+0x30] ;  /* 0x0000300001047983 */ /* 0x002ee20000100a00 */
[----:B------:R-:W-:Y:S02]  /*52ce0*/  STL.64 [R1+0x2868], R22 ;  /* 0x0028681601007387 */ /* 0x000fe40000100a00 */
[----:B------:R0:W-:Y:S02]  /*52cf0*/  STL.64 [R1+0x2860], R20 ;  /* 0x0028601401007387 */ /* 0x0001e40000100a00 */
[----:B0-----:R-:W3:Y:S01]  /*52d00*/  LDL.LU R20, [R1+0x400] ;  /* 0x0004000001147983 */ /* 0x001ee20000300800 */
[----:B------:R-:W3:Y:S02]  /*52d10*/  LDL.LU R21, [R1+0x404] ;  /* 0x0004040001157983 */ /* 0x000ee40000300800 */
[----:B------:R-:W3:Y:S02]  /*52d20*/  LDL.LU R22, [R1+0x408] ;  /* 0x0004080001167983 */ /* 0x000ee40000300800 */
[----:B------:R-:W3:Y:S01]  /*52d30*/  LDL.LU R23, [R1+0x40c] ;  /* 0x00040c0001177983 */ /* 0x000ee20000300800 */
        /* <DEDUP_REMOVED lines=8> */
[----:B------:R-:W4:Y:S04]  /*52dc0*/  LDL.64 R32, [R1+0x20] ;  /* 0x0000200001207983 */ /* 0x000f280000100a00 */
[----:B------:R-:W4:Y:S01]  /*52dd0*/  LDL.64 R28, [R1+0x10] ;  /* 0x00001000011c7983 */ /* 0x000f220000100a00 */
[----:B------:R-:W-:-:S02]  /*52de0*/  IMAD.MOV.U32 R15, RZ, RZ, R57 ;  /* 0x000000ffff0f7224 */ /* 0x000fc400078e0039 */
[----:B------:R-:W4:Y:S02]  /*52df0*/  LDL.LU R56, [R1+0x3d0] ;  /* 0x0003d00001387983 */ /* 0x000f240000300800 */
[----:B------:R-:W4:Y:S01]  /*52e00*/  LDL.LU R57, [R1+0x3d4] ;  /* 0x0003d40001397983 */ /* 0x000f220000300800 */
[----:B------:R-:W4:Y:S01]  /*52e10*/  LDL.LU R58, [R1+0x3d8] ;  /* 0x0003d800013a7983 */ /* 0x000f220000300800 */
[----:B------:R-:W4:Y:S02]  /*52e20*/  LDL.LU R59, [R1+0x3dc] ;  /* 0x0003dc00013b7983 */ /* 0x000f240000300800 */
[----:B------:R-:W4:Y:S02]  /*52e30*/  LDL.64 R52, [R1] ;  /* 0x0000000001347983 */ /* 0x000f240000100a00 */
[----:B------:R-:W4:Y:S01]  /*52e40*/  LDL.LU R44, [R1+0x3c0] ;  /* 0x0003c000012c7983 */ /* 0x000f220000300800 */
[----:B------:R-:W4:Y:S01]  /*52e50*/  LDL.LU R45, [R1+0x3c4] ;  /* 0x0003c400012d7983 */ /* 0x000f220000300800 */
[----:B------:R-:W4:Y:S02]  /*52e60*/  LDL.LU R46, [R1+0x3c8] ;  /* 0x0003c800012e7983 */ /* 0x000f240000300800 */
[----:B------:R-:W-:-:S02]  /*52e70*/  IMAD.MOV.U32 R42, RZ, RZ, R7 ;  /* 0x000000ffff2a7224 */ /* 0x000fc400078e0007 */
[----:B------:R-:W4:Y:S02]  /*52e80*/  LDL.LU R47, [R1+0x3cc] ;  /* 0x0003cc00012f7983 */ /* 0x000f240000300800 */
[----:B------:R-:W-:Y:S01]  /*52e90*/  IMAD.MOV.U32 R43, RZ, RZ, R6 ;  /* 0x000000ffff2b7224 */ /* 0x000fe200078e0006 */
[----:B------:R-:W4:Y:S01]  /*52ea0*/  LDL.LU R8, [R1+0x460] ;  /* 0x0004600001087983 */ /* 0x000f220000300800 */
[----:B------:R-:W4:Y:S02]  /*52eb0*/  LDL.LU R9, [R1+0x464] ;  /* 0x0004640001097983 */ /* 0x000f240000300800 */
[----:B------:R-:W4:Y:S02]  /*52ec0*/  LDL.LU R10, [R1+0x468] ;  /* 0x00046800010a7983 */ /* 0x000f240000300800 */
[----:B------:R-:W4:Y:S01]  /*52ed0*/  LDL.LU R11, [R1+0x46c] ;  /* 0x00046c00010b7983 */ /* 0x000f220000300800 */
[----:B------:R0:W-:Y:S01]  /*52ee0*/  STL [R1+0x26c0], R42 ;  /* 0x0026c02a01007387 */ /* 0x0001e20000100800 */
[----:B------:R-:W-:Y:S02]  /*52ef0*/  STL [R1+0x26bc], R43 ;  /* 0x0026bc2b01007387 */ /* 0x000fe40000100800 */
[----:B------:R-:W-:Y:S02]  /*52f00*/  STL [R1+0x26b8], R0 ;  /* 0x0026b80001007387 */ /* 0x000fe40000100800 */
[----:B--2---:R-:W-:Y:S01]  /*52f10*/  IMAD.MOV.U32 R51, RZ, RZ, R2 ;  /* 0x000000ffff337224 */ /* 0x004fe200078e0002 */
[C---:B---3--:R-:W-:Y:S08]  /*52f20*/  HMMA.16816.F32 R20, R36.reuse, R4, R20 ;  /* 0x000000042414723c */ /* 0x048ff00000001814 */
[C---:B----4-:R-:W-:Y:S08]  /*52f30*/  HMMA.16816.F32 R16, R36.reuse, R32, R16 ;  /* 0x000000202410723c */ /* 0x050ff00000001810 */
[C---:B------:R-:W-:Y:S08]  /*52f40*/  HMMA.16816.F32 R24, R36.reuse, R28, R24 ;  /* 0x0000001c2418723c */ /* 0x040ff00000001818 */
[----:B------:R-:W-:Y:S01]  /*52f50*/  HMMA.16816.F32 R56, R36, R52, R56 ;  /* 0x000000342438723c */ /* 0x000fe20000001838 */
[----:B------:R-:W-:-:S02]  /*52f60*/  IMAD.MOV.U32 R50, RZ, RZ, R3 ;  /* 0x000000ffff327224 */ /* 0x000fc400078e0003 */
[----:B------:R-:W-:Y:S02]  /*52f70*/  IMAD.MOV.U32 R14, RZ, RZ, R4 ;  /* 0x000000ffff0e7224 */ /* 0x000fe400078e0004 */
[----:B------:R-:W-:Y:S02]  /*52f80*/  IMAD.MOV.U32 R7, RZ, RZ, R5 ;  /* 0x000000ffff077224 */ /* 0x000fe400078e0005 */
[----:B------:R-:W-:Y:S01]  /*52f90*/  IMAD.MOV.U32 R49, RZ, RZ, R60 ;  /* 0x000000ffff317224 */ /* 0x000fe200078e003c */
[----:B------:R-:W2:Y:S01]  /*52fa0*/  LDL.LU.64 R4, [R1+0x2870] ;  /* 0x0028700001047983 */ /* 0x000ea20000300a00 */
[----:B------:R-:W-:Y:S02]  /*52fb0*/  IMAD.MOV.U32 R2, RZ, RZ, R23 ;  /* 0x000000ffff027224 */ /* 0x000fe400078e0017 */
[----:B------:R-:W-:Y:S02]  /*52fc0*/  IMAD.MOV.U32 R3, RZ, RZ, R22 ;  /* 0x000000ffff037224 */ /* 0x000fe400078e0016 */
[----:B------:R-:W-:Y:S01]  /*52fd0*/  IMAD.MOV.U32 R60, RZ, RZ, R21 ;  /* 0x000000ffff3c7224 */ /* 0x000fe200078e0015 */
[----:B------:R1:W-:Y:S01]  /*52fe0*/  STL [R1+0x2e0], R20 ;  /* 0x0002e01401007387 */ /* 0x0003e20000100800 */
[----:B------:R-:W3:Y:S02]  /*52ff0*/  LDL.LU.64 R22, [R1+0x2868] ;  /* 0x0028680001167983 */ /* 0x000ee40000300a00 */
[----:B0-----:R-:W-:Y:S01]  /*53000*/  IMAD.MOV.U32 R42, RZ, RZ, R32 ;  /* 0x000000ffff2a7224 */ /* 0x001fe200078e0020 */
[----:B-1----:R-:W3:Y:S01]  /*53010*/  LDL.LU.64 R20, [R1+0x2860] ;  /* 0x0028600001147983 */ /* 0x002ee20000300a00 */
[----:B------:R-:W-:Y:S02]  /*53020*/  STL [R1+0x26cc], R2 ;  /* 0x0026cc0201007387 */ /* 0x000fe40000100800 */
[----:B------:R-:W-:Y:S02]  /*53030*/  STL [R1+0x26c8], R3 ;  /* 0x0026c80301007387 */ /* 0x000fe40000100800 */
[----:B------:R-:W-:Y:S01]  /*53040*/  STL [R1+0x26c4], R60 ;  /* 0x0026c43c01007387 */ /* 0x000fe20000100800 */
[----:B------:R-:W-:Y:S01]  /*53050*/  STL.64 [R1+0x2d0], R16 ;  /* 0x0002d01001007387 */ /* 0x000fe20000100a00 */
[----:B------:R0:W-:Y:S02]  /*53060*/  STL.64 [R1+0x2d8], R18 ;  /* 0x0002d81201007387 */ /* 0x0001e40000100a00 */
[----:B------:R-:W-:-:S02]  /*53070*/  IMAD.MOV.U32 R0, RZ, RZ, R29 ;  /* 0x000000ffff007224 */ /* 0x000fc400078e001d */
[----:B------:R-:W-:Y:S01]  /*53080*/  IMAD.MOV.U32 R6, RZ, RZ, R52 ;  /* 0x000000ffff067224 */ /* 0x000fe200078e0034 */
[----:B0-----:R-:W4:Y:S01]  /*53090*/  LDL.LU R18, [R1+0x2858] ;  /* 0x0028580001127983 */ /* 0x001f220000300800 */
[----:B------:R-:W2:Y:S02]  /*530a0*/  LDL.LU.64 R16, [R1+0x2850] ;  /* 0x0028500001107983 */ /* 0x000ea40000300a00 */
[----:B------:R-:W-:Y:S02]  /*530b0*/  IMAD.MOV.U32 R19, RZ, RZ, R33 ;  /* 0x000000ffff137224 */ /* 0x000fe400078e0021 */
[----:B------:R-:W2:Y:S01]  /*530c0*/  LDL.LU.64 R34, [R1+0x2848] ;  /* 0x0028480001227983 */ /* 0x000ea20000300a00 */
[----:B------:R-:W2:Y:S01]  /*530d0*/  LDL.LU.64 R32, [R1+0x2840] ;  /* 0x0028400001207983 */ /* 0x000ea20000300a00 */
[----:B------:R-:W-:Y:S02]  /*530e0*/  STL.64 [R1+0x2c0], R24 ;  /* 0x0002c01801007387 */ /* 0x000fe40000100a00 */
[----:B------:R0:W-:Y:S02]  /*530f0*/  STL.64 [R1+0x2c8], R26 ;  /* 0x0002c81a01007387 */ /* 0x0001e40000100a00 */
[----:B------:R-:W-:-:S02]  /*53100*/  IMAD.MOV.U32 R2, RZ, RZ, R28 ;  /* 0x000000ffff027224 */ /* 0x000fc400078e001c */
[----:B------:R-:W-:Y:S01]  /*53110*/  IMAD.MOV.U32 R3, RZ, RZ, R53 ;  /* 0x000000ffff037224 */ /* 0x000fe200078e0035 */
[----:B0-----:R-:W2:Y:S01]  /*53120*/  LDL.LU R27, [R1+0x2838] ;  /* 0x00283800011b7983 */ /* 0x001ea20000300800 */
[----:B------:R-:W2:Y:S02]  /*53130*/  LDL.LU.64 R24, [R1+0x2830] ;  /* 0x0028300001187983 */ /* 0x000ea40000300a00 */
[----:B------:R-:W3:Y:S02]  /*53140*/  LDL.LU.64 R28, [R1+0x2828] ;  /* 0x00282800011c7983 */ /* 0x000ee40000300a00 */
[----:B------:R-:W2:Y:S01]  /*53150*/  LDL.LU.64 R52, [R1+0x2820] ;  /* 0x0028200001347983 */ /* 0x000ea20000300a00 */
[----:B------:R0:W-:Y:S01]  /*53160*/  STL.64 [R1+0x2b0], R56 ;  /* 0x0002b03801007387 */ /* 0x0001e20000100a00 */
[----:B------:R-:W-:Y:S03]  /*53170*/  STL [R1+0x2b8], R58 ;  /* 0x0002b83a01007387 */ /* 0x000fe60000100800 */
[----:B0-----:R-:W2:Y:S01]  /*53180*/  LDL.LU.64 R56, [R1+0x2818] ;  /* 0x0028180001387983 */ /* 0x001ea20000300a00 */
[----:B------:R-:W-:Y:S01]  /*53190*/  IMAD.MOV.U32 R48, RZ, RZ, R61 ;  /* 0x000000ffff307224 */ /* 0x000fe200078e003d */
[C---:B--2---:R-:W-:Y:S11]  /*531a0*/  HMMA.16816.F32 R44, R36.reuse, R56, R44 ;  /* 0x00000038242c723c */ /* 0x044ff6000000182c */
[----:B------:R-:W-:Y:S11]  /*531b0*/  @!UPT UIADD3 URZ, URZ, URZ, URZ ;  /* 0x0000003f3f3ff290 */ /* 0x000ff6000fffe03f */
[----:B------:R-:W-:Y:S01]  /*531c0*/  @!UPT UIADD3 URZ, URZ, URZ, URZ ;  /* 0x0000003f3f3ff290 */ /* 0x000fe2000fffe03f */
[----:B------:R-:W-:Y:S01]  /*531d0*/  STL.64 [R1+0x2a0], R44 ;  /* 0x0002a02c01007387 */ /* 0x000fe20000100a00 */
[----:B------:R-:W-:Y:S02]  /*531e0*/  STL.64 [R1+0x2a8], R46 ;  /* 0x0002a82e01007387 */ /* 0x000fe40000100a00 */
[----:B------:R-:W0:Y:S01]  /*531f0*/  LDSM.16.MT88.4 R44, [R27+0xb000] ;  /* 0x00b000001b2c783b */ /* 0x000e220000004200 */
[C---:B------:R-:W-:Y:S01]  /*53200*/  HMMA.16816.F32 R48, R36.reuse, R52, R48 ;  /* 0x000000342430723c */ /* 0x040fe20000001830 */
[----:B0-----:R-:W-:Y:S02]  /*53210*/  STL.64 [R1+0x2760], R46 ;  /* 0x0027602e01007387 */ /* 0x001fe40000100a00 */
[----:B------:R0:W-:Y:S02]  /*53220*/  STL.64 [R1+0x2758], R44 ;  /* 0x0027582c01007387 */ /* 0x0001e40000100a00 */
[----:B0-----:R-:W2:Y:S01]  /*53230*/  LDL.LU R44, [R1+0x440] ;  /* 0x00044000012c7983 */ /* 0x001ea20000300800 */
[----:B------:R-:W2:Y:S02]  /*53240*/  LDL.LU R45, [R1+0x444] ;  /* 0x00044400012d7983 */ /* 0x000ea40000300800 */
[----:B------:R-:W2:Y:S02]  /*53250*/  LDL.LU R46, [R1+0x448] ;  /* 0x00044800012e7983 */ /* 0x000ea40000300800 */
[----:B------:R-:W2:Y:S01]  /*53260*/  LDL.LU R47, [R1+0x44c] ;  /* 0x00044c00012f7983 */ /* 0x000ea20000300800 */
[----:B------:R-:W-:Y:S11]  /*53270*/  STL [R1+0x2580], R27 ;  /* 0x0025801b01007387 */ /* 0x000ff60000100800 */
[----:B------:R-:W-:Y:S01]  /*53280*/  @!UPT UIADD3 URZ, URZ, URZ, URZ ;  /* 0x0000003f3f3ff290 */ /* 0x000fe2000fffe03f */
[----:B------:R0:W-:Y:S02]  /*53290*/  STL.64 [R1+0x290], R48 ;  /* 0x0002903001007387 */ /* 0x0001e40000100a00 */
[----:B------:R1:W-:Y:S01]  /*532a0*/  STL.64 [R1+0x298], R50 ;  /* 0x0002983201007387 */ /* 0x0003e20000100a00 */
[----:B0-----:R-:W4:Y:S01]  /*532b0*/  LDL.LU.64 R48, [R1+0x2810] ;  /* 0x0028100001307983 */ /* 0x001f220000300a00 */
[----:B---3--:R-:W-:Y:S01]  /*532c0*/  HMMA.16816.F32 R20, R36, R28, R20 ;  /* 0x0000001c2414723c */ /* 0x008fe20000001814 */
[----:B------:R-:W-:-:S07]  /*532d0*/  IMAD.MOV.U32 R61, RZ, RZ, R59 ;  /* 0x000000ffff3d7224 */ /* 0x000fce00078e003b */
[C---:B--2---:R-:W-:Y:S08]  /*532e0*/  HMMA.16816.F32 R44, R36.reuse, R24, R44 ;  /* 0x00000018242c723c */ /* 0x044ff0000000182c */
[----:B----4-:R-:W-:Y:S11]  /*532f0*/  HMMA.16816.F32 R8, R36, R48, R8 ;  /* 0x000000302408723c */ /* 0x010ff60000001808 */
[----:B------:R-:W-:Y:S05]  /*53300*/  @!UPT UIADD3 URZ, URZ, URZ, URZ ;  /* 0x0000003f3f3ff290 */ /* 0x000fea000fffe03f */
[----:B------:R-:W-:Y:S02]  /*53310*/  IMAD.MOV.U32 R54, RZ, RZ, R44 ;  /* 0x000000ffff367224 */ /* 0x000fe400078e002c */
[----:B------:R-:W-:Y:S02]  /*53320*/  IMAD.MOV.U32 R58, RZ, RZ, R46 ;  /* 0x000000ffff3a7224 */ /* 0x000fe400078e002e */
[----:B------:R-:W-:Y:S02]  /*53330*/  IMAD.MOV.U32 R59, RZ, RZ, R47 ;  /* 0x000000ffff3b7224 */ /* 0x000fe400078e002f */
[----:B------:R-:W-:Y:S01]  /*53340*/  IMAD.MOV.U32 R55, RZ, RZ, R45 ;  /* 0x000000ffff377224 */ /* 0x000fe200078e002d */
[----:B------:R0:W-:Y:S01]  /*53350*/  STL [R1+0x460], R8 ;  /* 0x0004600801007387 */ /* 0x0001e20000100800 */
[----:B------:R-:W-:Y:S02]  /*53360*/  IMAD.MOV.U32 R30, RZ, RZ, R10 ;  /* 0x000000ffff1e7224 */ /* 0x000fe400078e000a */
[----:B-1----:R-:W-:-:S02]  /*53370*/  IMAD.MOV.U32 R50, RZ, RZ, R11 ;  /* 0x000000ffff327224 */ /* 0x002fc400078e000b */
[----:B------:R-:W-:Y:S01]  /*53380*/  IMAD.MOV.U32 R27, RZ, RZ, R9 ;  /* 0x000000ffff1b7224 */ /* 0x000fe200078e0009 */
[----:B------:R-:W2:Y:S04]  /*53390*/  LDL.LU.64 R10, [R1+0x2808] ;  /* 0x00280800010a7983 */ /* 0x000ea80000300a00 */
[----:B0-----:R-:W3:Y:S01]  /*533a0*/  LDL.LU.64 R8, [R1+0x2800] ;  /* 0x0028000001087983 */ /* 0x001ee20000300a00 */
[----:B------:R0:W-:Y:S02]  /*533b0*/  STL.64 [R1+0x450], R20 ;  /* 0x0004501401007387 */ /* 0x0001e40000100a00 */
[----:B------:R-:W-:Y:S01]  /*533c0*/  STL.64 [R1+0x458], R22 ;  /* 0x0004581601007387 */ /* 0x000fe20000100a00 */
[----:B0-----:R-:W4:Y:S01]  /*533d0*/  LDL.LU.64 R20, [R1+0x27f8] ;  /* 0x0027f80001147983 */ /* 0x001f220000300a00 */
[----:B------:R-:W2:Y:S02]  /*533e0*/  LDL.LU R44, [R1+0x3a0] ;  /* 0x0003a000012c7983 */ /* 0x000ea40000300800 */
[----:B------:R-:W2:Y:S02]  /*533f0*/  LDL.LU R45, [R1+0x3a4] ;  /* 0x0003a400012d7983 */ /* 0x000ea40000300800 */
[----:B------:R-:W2:Y:S01]  /*53400*/  LDL.LU R46, [R1+0x3a8] ;  /* 0x0003a800012e7983 */ /* 0x000ea20000300800 */
[----:B------:R-:W2:Y:S01]  /*53410*/  LDL.LU R47, [R1+0x3ac] ;  /* 0x0003ac00012f7983 */ /* 0x000ea20000300800 */
[----:B------:R-:W-:Y:S02]  /*53420*/  STL.64 [R1+0x27b8], R58 ;  /* 0x0027b83a01007387 */ /* 0x000fe40000100a00 */
[----:B------:R0:W-:Y:S02]  /*53430*/  STL.64 [R1+0x27b0], R56 ;  /* 0x0027b03801007387 */ /* 0x0001e40000100a00 */
[----:B0-----:R-:W4:Y:S01]  /*53440*/  LDL.LU R56, [R1+0x550] ;  /* 0x0005500001387983 */ /* 0x001f220000300800 */
[----:B------:R-:W4:Y:S02]  /*53450*/  LDL.LU R57, [R1+0x554] ;  /* 0x0005540001397983 */ /* 0x000f240000300800 */
[----:B------:R-:W4:Y:S02]  /*53460*/  LDL.LU R58, [R1+0x558] ;  /* 0x00055800013a7983 */ /* 0x000f240000300800 */
[----:B------:R-:W4:Y:S01]  /*53470*/  LDL.LU R59, [R1+0x55c] ;  /* 0x00055c00013b7983 */ /* 0x000f220000300800 */
[----:B------:R-:W-:Y:S01]  /*53480*/  STL.64 [R1+0x27a8], R54 ;  /* 0x0027a83601007387 */ /* 0x000fe20000100a00 */
[----:B------:R-:W-:Y:S01]  /*53490*/  STL.64 [R1+0x27a0], R52 ;  /* 0x0027a03401007387 */ /* 0x000fe20000100a00 */
[----:B----4-:R-:W-:Y:S11]  /*534a0*/  HMMA.16816.F32 R56, R36, R20, R56 ;  /* 0x000000142438723c */ /* 0x010ff60000001838 */
[----:B------:R-:W-:Y:S11]  /*534b0*/  @!UPT UIADD3 URZ, URZ, URZ, URZ ;  /* 0x0000003f3f3ff290 */ /* 0x000ff6000fffe03f */
[----:B------:R-:W-:Y:S01]  /*534c0*/  @!UPT UIADD3 URZ, URZ, URZ, URZ ;  /* 0x0000003f3f3ff290 */ /* 0x000fe2000fffe03f */
[----:B------:R0:W-:Y:S01]  /*534d0*/  STL [R1+0x438], R58 ;  /* 0x0004383a01007387 */ /* 0x0001e20000100800 */
[----:B------:R-:W-:Y:S02]  /*534e0*/  IMAD.MOV.U32 R51, RZ, RZ, R56 ;  /* 0x000000ffff337224 */ /* 0x000fe400078e0038 */
[----:B------:R-:W-:Y:S02]  /*534f0*/  IMAD.MOV.U32 R31, RZ, RZ, R57 ;  /* 0x000000ffff1f7224 */ /* 0x000fe400078e0039 */
[----:B------:R-:W4:Y:S01]  /*53500*/  LDL.LU R56, [R1+0x340] ;  /* 0x0003400001387983 */ /* 0x000f220000300800 */
[----:B------:R-:W4:Y:S01]  /*53510*/  LDL.LU R57, [R1+0x344] ;  /* 0x0003440001397983 */ /* 0x000f220000300800 */
[----:B------:R-:W-:-:S03]  /*53520*/  IMAD.MOV.U32 R26, RZ, RZ, R59 ;  /* 0x000000ffff1a7224 */ /* 0x000fc600078e003b */
[----:B0-----:R-:W4:Y:S01]  /*53530*/  LDL.LU R58, [R1+0x348] ;  /* 0x00034800013a7983 */ /* 0x001f220000300800 */
[----:B------:R-:W4:Y:S02]  /*53540*/  LDL.LU R59, [R1+0x34c] ;  /* 0x00034c00013b7983 */ /* 0x000f240000300800 */
[----:B------:R-:W2:Y:S02]  /*53550*/  LDL.LU R52, [R1+0x380] ;  /* 0x0003800001347983 */ /* 0x000ea40000300800 */
[----:B------:R-:W2:Y:S01]  /*53560*/  LDL.LU R53, [R1+0x384] ;  /* 0x0003840001357983 */ /* 0x000ea20000300800 */
[----:B------:R-:W2:Y:S01]  /*53570*/  LDL.LU R54, [R1+0x388] ;  /* 0x0003880001367983 */ /* 0x000ea20000300800 */
[----:B------:R-:W2:Y:S02]  /*53580*/  LDL.LU R55, [R1+0x38c] ;  /* 0x00038c0001377983 */ /* 0x000ea40000300800 */
        /* <DEDUP_REMOVED lines=8> */
[----:B0-----:R-:W3:Y:S01]  /*53610*/  LDL.LU R28, [R1+0x390] ;  /* 0x00039000011c7983 */ /* 0x001ee20000300800 */
[----:B------:R-:W3:Y:S02]  /*53620*/  LDL.LU R29, [R1+0x394] ;  /* 0x00039400011d7983 */ /* 0x000ee40000300800 */
[----:B------:R-:W3:Y:S02]  /*53630*/  LDL.LU R30, [R1+0x398] ;  /* 0x00039800011e7983 */ /* 0x000ee40000300800 */
[----:B------:R-:W3:Y:S01]  /*53640*/  LDL.LU R31, [R1+0x39c] ;  /* 0x00039c00011f7983 */ /* 0x000ee20000300800 */
[----:B------:R-:W-:Y:S01]  /*53650*/  STL.64 [R1+0x27c8], R50 ;  /* 0x0027c83201007387 */ /* 0x000fe20000100a00 */
[----:B------:R-:W-:Y:S01]  /*53660*/  STL.64 [R1+0x27c0], R48 ;  /* 0x0027c03001007387 */ /* 0x000fe20000100a00 */
[C---:B--2---:R-:W-:Y:S11]  /*53670*/  HMMA.16816.F32 R24, R36.reuse, R16, R24 ;  /* 0x000000102418723c */ /* 0x044ff60000001818 */
[----:B------:R-:W-:Y:S11]  /*53680*/  @!UPT UIADD3 URZ, URZ, URZ, URZ ;  /* 0x0000003f3f3ff290 */ /* 0x000ff6000fffe03f */
[----:B------:R-:W-:Y:S01]  /*53690*/  @!UPT UIADD3 URZ, URZ, URZ, URZ ;  /* 0x0000003f3f3ff290 */ /* 0x000fe2000fffe03f */
[----:B------:R-:W-:Y:S01]  /*536a0*/  STL [R1+0x420], R24 ;  /* 0x0004201801007387 */ /* 0x000fe20000100800 */
[----:B------:R-:W-:Y:S02]  /*536b0*/  IMAD.MOV.U32 R22, RZ, RZ, R25 ;  /* 0x000000ffff167224 */ /* 0x000fe400078e0019 */
[----:B------:R0:W-:Y:S02]  /*536c0*/  STL [R1+0x42c], R27 ;  /* 0x00042c1b01007387 */ /* 0x0001e40000100800 */
[----:B------:R-:W-:Y:S01]  /*536d0*/  IMAD.MOV.U32 R23, RZ, RZ, R26 ;  /* 0x000000ffff177224 */ /* 0x000fe200078e001a */
[C---:B---3--:R-:W-:Y:S08]  /*536e0*/  HMMA.16816.F32 R28, R36.reuse, R8, R28 ;  /* 0x00000008241c723c */ /* 0x048ff0000000181c */
[C---:B0-----:R-:W-:Y:S01]  /*536f0*/  HMMA.16816.F32 R24, R36.reuse, R12, R44 ;  /* 0x0000000c2418723c */ /* 0x041fe2000000182c */
[----:B------:R-:W-:Y:S01]  /*53700*/  STL.64 [R1+0x27f0], R16 ;  /* 0x0027f01001007387 */ /* 0x000fe20000100a00 */
[----:B------:R0:W-:Y:S02]  /*53710*/  STL [R1+0x2564], R23 ;  /* 0x0025641701007387 */ /* 0x0001e40000100800 */
[----:B------:R1:W-:Y:S04]  /*53720*/  STL [R1+0x2560], R22 ;  /* 0x0025601601007387 */ /* 0x0003e80000100800 */
[----:B------:R-:W-:Y:S01]  /*53730*/  HMMA.16816.F32 R48, R36, R4, R52 ;  /* 0x000000042430723c */ /* 0x000fe20000001834 */
[----:B------:R-:W-:-:S07]  /*53740*/  IMAD.MOV.U32 R45, RZ, RZ, R19 ;  /* 0x000000ffff2d7224 */ /* 0x000fce00078e0013 */
[----:B0-----:R-:W-:Y:S02]  /*53750*/  IMAD.MOV.U32 R23, RZ, RZ, R30 ;  /* 0x000000ffff177224 */ /* 0x001fe400078e001e */
[----:B-1----:R-:W-:-:S05]  /*53760*/  IMAD.MOV.U32 R22, RZ, RZ, R31 ;  /* 0x000000ffff167224 */ /* 0x002fca00078e001f */
[----:B------:R0:W-:Y:S01]  /*53770*/  STL.64 [R1+0x410], R24 ;  /* 0x0004101801007387 */ /* 0x0001e20000100a00 */
[----:B------:R-:W-:Y:S02]  /*53780*/  STL.64 [R1+0x418], R26 ;  /* 0x0004181a01007387 */ /* 0x000fe40000100a00 */
[----:B------:R-:W2:Y:S02]  /*53790*/  LDL.LU R16, [R1+0x330] ;  /* 0x0003300001107983 */ /* 0x000ea40000300800 */
[----:B------:R-:W2:Y:S02]  /*537a0*/  LDL.LU R17, [R1+0x334] ;  /* 0x0003340001117983 */ /* 0x000ea40000300800 */
[----:B0-----:R-:W-:Y:S02]  /*537b0*/  IMAD.MOV.U32 R24, RZ, RZ, R18 ;  /* 0x000000ffff187224 */ /* 0x001fe400078e0012 */
[----:B------:R-:W2:Y:S01]  /*537c0*/  LDL.LU R18, [R1+0x338] ;  /* 0x0003380001127983 */ /* 0x000ea20000300800 */
[----:B------:R-:W2:Y:S02]  /*537d0*/  LDL.LU R19, [R1+0x33c] ;  /* 0x00033c0001137983 */ /* 0x000ea40000300800 */
[----:B------:R4:W-:Y:S02]  /*537e0*/  STL.64 [R1+0x400], R28 ;  /* 0x0004001c01007387 */ /* 0x0009e40000100a00 */
[----:B----4-:R-:W-:Y:S01]  /*537f0*/  HMMA.16816.F32 R28, R36, R40, R56 ;  /* 0x00000028241c723c */ /* 0x010fe20000001838 */
[----:B------:R-:W-:Y:S01]  /*53800*/  STL.64 [R1+0x2788], R10 ;  /* 0x0027880a01007387 */ /* 0x000fe20000100a00 */
[----:B------:R0:W-:Y:S03]  /*53810*/  STL.64 [R1+0x2780], R8 ;  /* 0x0027800801007387 */ /* 0x0001e60000100a00 */
[----:B0-----:R-:W3:Y:S01]  /*53820*/  LDL.LU R8, [R1+0x230] ;  /* 0x0002300001087983 */ /* 0x001ee20000300800 */
[----:B------:R-:W3:Y:S02]  /*53830*/  LDL.LU R9, [R1+0x234] ;  /* 0x0002340001097983 */ /* 0x000ee40000300800 */
[----:B------:R-:W3:Y:S02]  /*53840*/  LDL.LU R10, [R1+0x238] ;  /* 0x00023800010a7983 */ /* 0x000ee40000300800 */
[----:B------:R-:W3:Y:S01]  /*53850*/  LDL.LU R11, [R1+0x23c] ;  /* 0x00023c00010b7983 */ /* 0x000ee20000300800 */
[----:B------:R-:W-:Y:S01]  /*53860*/  STL.64 [R1+0x3f0], R48 ;  /* 0x0003f03001007387 */ /* 0x000fe20000100a00 */
[----:B------:R-:W-:Y:S11]  /*53870*/  STL.64 [R1+0x3f8], R50 ;  /* 0x0003f83201007387 */ /* 0x000ff60000100a00 */
[----:B------:R0:W-:Y:S01]  /*53880*/  STL.64 [R1+0x280], R28 ;  /* 0x0002801c01007387 */ /* 0x0001e20000100a00 */
[----:B------:R1:W-:Y:S02]  /*53890*/  STL.64 [R1+0x288], R30 ;  /* 0x0002881e01007387 */ /* 0x0003e40000100a00 */
[----:B------:R-:W-:Y:S01]  /*538a0*/  IMAD.MOV.U32 R44, RZ, RZ, R42 ;  /* 0x000000ffff2c7224 */ /* 0x000fe200078e002a */
[----:B0-----:R-:W4:Y:S01]  /*538b0*/  LDL.LU R28, [R1+0x220] ;  /* 0x00022000011c7983 */ /* 0x001f220000300800 */
[----:B------:R-:W4:Y:S02]  /*538c0*/  LDL.LU R29, [R1+0x224] ;  /* 0x00022400011d7983 */ /* 0x000f240000300800 */
[----:B-1----:R-:W4:Y:S02]  /*538d0*/  LDL.LU R30, [R1+0x228] ;  /* 0x00022800011e7983 */ /* 0x002f240000300800 */
[----:B------:R-:W4:Y:S01]  /*538e0*/  LDL.LU R31, [R1+0x22c] ;  /* 0x00022c00011f7983 */ /* 0x000f220000300800 */
[----:B------:R-:W4:Y:S01]  /*538f0*/  LDL.LU R56, [R1+0x210] ;  /* 0x0002100001387983 */ /* 0x000f220000300800 */
[----:B------:R-:W4:Y:S02]  /*53900*/  LDL.LU R57, [R1+0x214] ;  /* 0x0002140001397983 */ /* 0x000f240000300800 */
[----:B------:R-:W4:Y:S02]  /*53910*/  LDL.LU R58, [R1+0x218] ;  /* 0x00021800013a7983 */ /* 0x000f240000300800 */
[----:B------:R-:W4:Y:S01]  /*53920*/  LDL.LU R59, [R1+0x21c] ;  /* 0x00021c00013b7983 */ /* 0x000f220000300800 */
[----:B------:R0:W-:Y:S04]  /*53930*/  STL.64 [R1+0x2768], R40 ;  /* 0x0027682801007387 */ /* 0x0001e80000100a00 */
[----:B0-----:R-:W4:Y:S01]  /*53940*/  LDL.LU R40, [R1+0x240] ;  /* 0x0002400001287983 */ /* 0x001f220000300800 */
[----:B------:R-:W4:Y:S02]  /*53950*/  LDL.LU R41, [R1+0x244] ;  /* 0x0002440001297983 */ /* 0x000f240000300800 */
[----:B------:R-:W4:Y:S02]  /*53960*/  LDL.LU R42, [R1+0x248] ;  /* 0x00024800012a7983 */ /* 0x000f240000300800 */
[----:B------:R-:W4:Y:S02]  /*53970*/  LDL.LU R43, [R1+0x24c] ;  /* 0x00024c00012b7983 */ /* 0x000f240000300800 */
[----:B------:R-:W-:-:S02]  /*53980*/  IMAD.MOV.U32 R25, RZ, RZ, R15 ;  /* 0x000000ffff197224 */ /* 0x000fc400078e000f */
[----:B------:R-:W-:Y:S02]  /*53990*/  IMAD.MOV.U32 R36, RZ, RZ, R14 ;  /* 0x000000ffff247224 */ /* 0x000fe400078e000e */
[----:B------:R-:W-:Y:S02]  /*539a0*/  IMAD.MOV.U32 R37, RZ, RZ, R7 ;  /* 0x000000ffff257224 */ /* 0x000fe400078e0007 */
[----:B------:R-:W-:Y:S02]  /*539b0*/  IMAD.MOV.U32 R48, RZ, RZ, R2 ;  /* 0x000000ffff307224 */ /* 0x000fe400078e0002 */
[----:B------:R-:W-:Y:S02]  /*539c0*/  IMAD.MOV.U32 R49, RZ, RZ, R0 ;  /* 0x000000ffff317224 */ /* 0x000fe400078e0000 */
[----:B------:R-:W-:Y:S02]  /*539d0*/  IMAD.MOV.U32 R52, RZ, RZ, R6 ;  /* 0x000000ffff347224 */ /* 0x000fe400078e0006 */
[----:B------:R-:W-:Y:S01]  /*539e0*/  IMAD.MOV.U32 R53, RZ, RZ, R3 ;  /* 0x000000ffff357224 */ /* 0x000fe200078e0003 */
[C---:B--2---:R-:W-:Y:S01]  /*539f0*/  HMMA.16816.F32 R24, R32.reuse, R24, R16 ;  /* 0x000000182018723c */ /* 0x044fe20000001810 */
[----:B------:R-:W2:Y:S07]  /*53a00*/  LDL.LU.64 R16, [R1+0x27f0] ;  /* 0x0027f00001107983 */ /* 0x000eae0000300a00 */
[C---:B---3--:R-:W-:Y:S11]  /*53a10*/  HMMA.16816.F32 R8, R32.reuse, R44, R8 ;  /* 0x0000002c2008723c */ /* 0x048ff60000001808 */
[----:B------:R-:W-:Y:S04]  /*53a20*/  @!UPT UIADD3 URZ, URZ, URZ, URZ ;  /* 0x0000003f3f3ff290 */ /* 0x000fe8000fffe03f */
[----:B------:R-:W-:Y:S01]  /*53a30*/  STL.64 [R1+0x3e0], R24 ;  /* 0x0003e01801007387 */ /* 0x000fe20000100a00 */
[----:B------:R0:W-:Y:S03]  /*53a40*/  STL.64 [R1+0x3e8], R26 ;  /* 0x0003e81a01007387 */ /* 0x0001e60000100a00 */
[----:B0-----:R-:W3:Y:S01]  /*53a50*/  LDL.LU.64 R26, [R1+0x27e8] ;  /* 0x0027e800011a7983 */ /* 0x001ee20000300a00 */
[----:B------:R-:W2:Y:S01]  /*53a60*/  LDL.LU.64 R24, [R1+0x27e0] ;  /* 0x0027e00001187983 */ /* 0x000ea20000300a00 */
[C---:B----4-:R-:W-:Y:S08]  /*53a70*/  HMMA.16816.F32 R36, R32.reuse, R36, R40 ;  /* 0x000000242024723c */ /* 0x050ff00000001828 */
[----:B------:R-:W-:Y:S01]  /*53a80*/  HMMA.16816.F32 R48, R32, R48, R28 ;  /* 0x000000302030723c */ /* 0x000fe2000000181c */
[----:B------:R-:W-:-:S02]  /*53a90*/  IMAD.MOV.U32 R14, RZ, RZ, R9 ;  /* 0x000000ffff0e7224 */ /* 0x000fc400078e0009 */
[----:B------:R-:W-:Y:S11]  /*53aa0*/  IMAD.MOV.U32 R15, RZ, RZ, R10 ;  /* 0x000000ffff0f7224 */ /* 0x000ff600078e000a */
[----:B------:R-:W-:Y:S01]  /*53ab0*/  @!UPT UIADD3 URZ, URZ, URZ, URZ ;  /* 0x0000003f3f3ff290 */ /* 0x000fe2000fffe03f */
[----:B------:R0:W-:Y:S01]  /*53ac0*/  STL.64 [R1+0x3d0], R36 ;  /* 0x0003d02401007387 */ /* 0x0001e20000100a00 */
[----:B------:R-:W-:Y:S02]  /*53ad0*/  IMAD.MOV.U32 R19, RZ, RZ, R39 ;  /* 0x000000ffff137224 */ /* 0x000fe400078e0027 */
[----:B------:R-:W-:Y:S01]  /*53ae0*/  IMAD.MOV.U32 R18, RZ, RZ, R38 ;  /* 0x000000ffff127224 */ /* 0x000fe200078e0026 */
[----:B0-----:R-:W4:Y:S01]  /*53af0*/  LDL.LU R36, [R1+0x200] ;  /* 0x0002000001247983 */ /* 0x001f220000300800 */
[----:B------:R-:W4:Y:S02]  /*53b00*/  LDL.LU R37, [R1+0x204] ;  /* 0x0002040001257983 */ /* 0x000f240000300800 */
[----:B------:R-:W4:Y:S02]  /*53b10*/  LDL.LU R38, [R1+0x208] ;  /* 0x0002080001267983 */ /* 0x000f240000300800 */
[----:B------:R-:W4:Y:S01]  /*53b20*/  LDL.LU R39, [R1+0x20c] ;  /* 0x00020c0001277983 */ /* 0x000f220000300800 */
[----:B------:R-:W-:Y:S01]  /*53b30*/  STL [R1+0x254c], R19 ;  /* 0x00254c1301007387 */ /* 0x000fe20000100800 */
[----:B------:R-:W-:Y:S02]  /*53b40*/  STL [R1+0x2548], R18 ;  /* 0x0025481201007387 */ /* 0x000fe40000100800 */
[----:B------:R0:W-:Y:S02]  /*53b50*/  STL [R1+0x3c0], R8 ;  /* 0x0003c00801007387 */ /* 0x0001e40000100800 */
[----:B------:R1:W-:Y:S01]  /*53b60*/  STL [R1+0x3cc], R11 ;  /* 0x0003cc0b01007387 */ /* 0x0003e20000100800 */
[----:B0-----:R-:W2:Y:S01]  /*53b70*/  LDL.LU R8, [R1+0x320] ;  /* 0x0003200001087983 */ /* 0x001ea20000300800 */
[----:B------:R-:W2:Y:S02]  /*53b80*/  LDL.LU R9, [R1+0x324] ;  /* 0x0003240001097983 */ /* 0x000ea40000300800 */
[----:B------:R-:W2:Y:S02]  /*53b90*/  LDL.LU R10, [R1+0x328] ;  /* 0x00032800010a7983 */ /* 0x000ea40000300800 */
[----:B-1----:R-:W2:Y:S01]  /*53ba0*/  LDL.LU R11, [R1+0x32c] ;  /* 0x00032c00010b7983 */ /* 0x002ea20000300800 */
[----:B------:R-:W2:Y:S01]  /*53bb0*/  LDL R0, [R1+0x900] ;  /* 0x0009000001007983 */ /* 0x000ea20000100800 */
        /* <DEDUP_REMOVED lines=8> */
[----:B------:R-:W-:Y:S02]  /*53c40*/  STL [R1+0x2554], R15 ;  /* 0x0025540f01007387 */ /* 0x000fe40000100800 */
[----:B------:R-:W-:Y:S02]  /*53c50*/  STL [R1+0x2550], R14 ;  /* 0x0025500e01007387 */ /* 0x000fe40000100800 */
[----:B------:R-:W2:Y:S01]  /*53c60*/  LDL.LU.64 R30, [R1+0x27d8] ;  /* 0x0027d800011e7983 */ /* 0x000ea20000300a00 */
[----:B------:R-:W2:Y:S01]  /*53c70*/  LDL.LU.64 R28, [R1+0x27d0] ;  /* 0x0027d000011c7983 */ /* 0x000ea20000300a00 */
[----:B------:R-:W-:Y:S02]  /*53c80*/  STL.64 [R1+0x3b0], R48 ;  /* 0x0003b03001007387 */ /* 0x000fe40000100a00 */
[----:B------:R0:W-:Y:S01]  /*53c90*/  STL.64 [R1+0x3b8], R50 ;  /* 0x0003b83201007387 */ /* 0x0001e20000100a00 */
[C---:B------:R-:W-:Y:S01]  /*53ca0*/  HMMA.16816.F32 R52, R32.reuse, R52, R56 ;  /* 0x000000342034723c */ /* 0x040fe20000001838 */
[----:B0-----:R-:W2:Y:S01]  /*53cb0*/  LDL.LU.64 R50, [R1+0x27c8] ;  /* 0x0027c80001327983 */ /* 0x001ea20000300a00 */
[----:B------:R-:W2:Y:S02]  /*53cc0*/  LDL.LU.64 R48, [R1+0x27c0] ;  /* 0x0027c00001307983 */ /* 0x000ea40000300a00 */
[----:B------:R-:W2:Y:S02]  /*53cd0*/  LDL.LU.64 R58, [R1+0x27b8] ;  /* 0x0027b800013a7983 */ /* 0x000ea40000300a00 */
[----:B------:R-:W4:Y:S11]  /*53ce0*/  LDL.LU.64 R56, [R1+0x27b0] ;  /* 0x0027b00001387983 */ /* 0x000f360000300a00 */
[----:B------:R-:W-:Y:S07]  /*53cf0*/  @!UPT UIADD3 URZ, URZ, URZ, URZ ;  /* 0x0000003f3f3ff290 */ /* 0x000fee000fffe03f */
[----:B------:R-:W-:Y:S02]  /*53d00*/  IMAD.MOV.U32 R15, RZ, RZ, R52 ;  /* 0x000000ffff0f7224 */ /* 0x000fe400078e0034 */
[----:B------:R-:W-:Y:S02]  /*53d10*/  IMAD.MOV.U32 R14, RZ, RZ, R53 ;  /* 0x000000ffff0e7224 */ /* 0x000fe400078e0035 */
[----:B------:R-:W-:Y:S02]  /*53d20*/  IMAD.MOV.U32 R19, RZ, RZ, R54 ;  /* 0x000000ffff137224 */ /* 0x000fe400078e0036 */
[----:B------:R-:W-:Y:S02]  /*53d30*/  IMAD.MOV.U32 R18, RZ, RZ, R55 ;  /* 0x000000ffff127224 */ /* 0x000fe400078e0037 */
[----:B------:R-:W2:Y:S01]  /*53d40*/  LDL.LU.64 R54, [R1+0x27a8] ;  /* 0x0027a80001367983 */ /* 0x000ea20000300a00 */
[----:B------:R-:W2:Y:S02]  /*53d50*/  LDL.LU.64 R52, [R1+0x27a0] ;  /* 0x0027a00001347983 */ /* 0x000ea40000300a00 */
[----:B------:R-:W-:Y:S02]  /*53d60*/  STL.64 [R1+0x2798], R14 ;  /* 0x0027980e01007387 */ /* 0x000fe40000100a00 */
[----:B------:R0:W-:Y:S02]  /*53d70*/  STL.64 [R1+0x2790], R12 ;  /* 0x0027900c01007387 */ /* 0x0001e40000100a00 */
[----:B0-----:R-:W3:Y:S01]  /*53d80*/  LDL.LU R12, [R1+0x360] ;  /* 0x00036000010c7983 */ /* 0x001ee20000300800 */
[----:B------:R-:W3:Y:S02]  /*53d90*/  LDL.LU R13, [R1+0x364] ;  /* 0x00036400010d7983 */ /* 0x000ee40000300800 */
[----:B------:R-:W3:Y:S02]  /*53da0*/  LDL.LU R14, [R1+0x368] ;  /* 0x00036800010e7983 */ /* 0x000ee40000300800 */
[----:B------:R-:W3:Y:S01]  /*53db0*/  LDL.LU R15, [R1+0x36c] ;  /* 0x00036c00010f7983 */ /* 0x000ee20000300800 */
[C---:B----4-:R-:W-:Y:S11]  /*53dc0*/  HMMA.16816.F32 R36, R32.reuse, R56, R36 ;  /* 0x000000382024723c */ /* 0x050ff60000001824 */
[----:B------:R-:W-:Y:S11]  /*53dd0*/  @!UPT UIADD3 URZ, URZ, URZ, URZ ;  /* 0x0000003f3f3ff290 */ /* 0x000ff6000fffe03f */
[----:B------:R-:W-:Y:S02]  /*53de0*/  @!UPT UIADD3 URZ, URZ, URZ, URZ ;  /* 0x0000003f3f3ff290 */ /* 0x000fe4000fffe03f */
[----:B------:R-:W-:Y:S02]  /*53df0*/  IMAD.MOV.U32 R6, RZ, RZ, R37 ;  /* 0x000000ffff067224 */ /* 0x000fe400078e0025 */
[----:B------:R-:W-:Y:S01]  /*53e00*/  IMAD.MOV.U32 R7, RZ, RZ, R38 ;  /* 0x000000ffff077224 */ /* 0x000fe200078e0026 */
[----:B------:R-:W-:Y:S01]  /*53e10*/  STL [R1+0x390], R36 ;  /* 0x0003902401007387 */ /* 0x000fe20000100800 */
[----:B------:R-:W-:Y:S02]  /*53e20*/  STL [R1+0x39c], R39 ;  /* 0x00039c2701007387 */ /* 0x000fe40000100800 */
[----:B--2---:R-:W0:Y:S01]  /*53e30*/  LDSM.16.MT88.4 R36, [R0+0xb000] ;  /* 0x00b000000024783b */ /* 0x004e220000004200 */
[----:B------:R-:W-:Y:S03]  /*53e40*/  STL.64 [R1+0x2778], R6 ;  /* 0x0027780601007387 */ /* 0x000fe60000100a00 */
[----:B------:R1:W-:Y:S02]  /*53e50*/  STL.64 [R1+0x2770], R4 ;  /* 0x0027700401007387 */ /* 0x0003e40000100a00 */
[----:B-1----:R-:W2:Y:S01]  /*53e60*/  LDL.LU R4, [R1+0x370] ;  /* 0x0003700001047983 */ /* 0x002ea20000300800 */
[----:B------:R-:W2:Y:S02]  /*53e70*/  LDL.LU R5, [R1+0x374] ;  /* 0x0003740001057983 */ /* 0x000ea40000300800 */
[----:B------:R-:W2:Y:S02]  /*53e80*/  LDL.LU R6, [R1+0x378] ;  /* 0x0003780001067983 */ /* 0x000ea40000300800 */
[----:B------:R-:W2:Y:S01]  /*53e90*/  LDL.LU R7, [R1+0x37c] ;  /* 0x00037c0001077983 */ /* 0x000ea20000300800 */
[----:B------:R-:W-:Y:S01]  /*53ea0*/  STL.64 [R1+0x2718], R58 ;  /* 0x0027183a01007387 */ /* 0x000fe20000100a00 */
[----:B------:R-:W-:Y:S03]  /*53eb0*/  STL.64 [R1+0x2710], R56 ;  /* 0x0027103801007387 */ /* 0x000fe60000100a00 */
[----:B0-----:R-:W-:Y:S01]  /*53ec0*/  STL.64 [R1+0x26b0], R38 ;  /* 0x0026b02601007387 */ /* 0x001fe20000100a00 */
[----:B------:R-:W-:Y:S02]  /*53ed0*/  STL.64 [R1+0x26a8], R36 ;  /* 0x0026a82401007387 */ /* 0x000fe40000100a00 */
[----:B------:R-:W-:Y:S02]  /*53ee0*/  STL.64 [R1+0x2728], R54 ;  /* 0x0027283601007387 */ /* 0x000fe40000100a00 */
[----:B------:R-:W-:Y:S01]  /*53ef0*/  STL.64 [R1+0x2720], R52 ;  /* 0x0027203401007387 */ /* 0x000fe20000100a00 */
[C---:B--2---:R-:W-:Y:S11]  /*53f00*/  HMMA.16816.F32 R4, R32.reuse, R52, R4 ;  /* 0x000000342004723c */ /* 0x044ff60000001804 */
[----:B------:R-:W-:Y:S11]  /*53f10*/  @!UPT UIADD3 URZ, URZ, URZ, URZ ;  /* 0x0000003f3f3ff290 */ /* 0x000ff6000fffe03f */
[----:B------:R-:W-:Y:S01]  /*53f20*/  @!UPT UIADD3 URZ, URZ, URZ, URZ ;  /* 0x0000003f3f3ff290 */ /* 0x000fe2000fffe03f */
[----:B------:R-:W-:Y:S01]  /*53f30*/  STL.64 [R1+0x380], R4 ;  /* 0x0003800401007387 */ /* 0x000fe20000100a00 */
        /* <DEDUP_REMOVED lines=19> */
[----:B------:R-:W2:Y:S01]  /*54070*/  LDL.LU R52, [R1+0x1b0] ;  /* 0x0001b00001347983 */ /* 0x000ea20000300800 */
[C---:B0-----:R-:W-:Y:S11]  /*54080*/  HMMA.16816.F32 R4, R32.reuse, R20, R44 ;  /* 0x000000142004723c */ /* 0x041ff6000000182c */
[----:B------:R-:W-:Y:S11]  /*54090*/  @!UPT UIADD3 URZ, URZ, URZ, URZ ;  /* 0x0000003f3f3ff290 */ /* 0x000ff6000fffe03f */
        /* <DEDUP_REMOVED lines=14> */
[----:B0-----:R-:W4:Y:S02]  /*54180*/  LDL.LU R4, [R1+0x260] ;  /* 0x0002600001047983 */ /* 0x001f240000300800 */
[----:B------:R-:W4:Y:S02]  /*54190*/  LDL.LU R5, [R1+0x264] ;  /* 0x0002640001057983 */ /* 0x000f240000300800 */
[----:B-1----:R-:W4:Y:S01]  /*541a0*/  LDL.LU R6, [R1+0x268] ;  /* 0x0002680001067983 */ /* 0x002f220000300800 */
        /* <DEDUP_REMOVED lines=13> */
[----:B------:R-:W4:Y:S03]  /*54280*/  LDL.LU.64 R48, [R1+0x40] ;  /* 0x0000400001307983 */ /* 0x000f260000300a00 */
[----:B---3--:R-:W-:Y:S01]  /*54290*/  STL.64 [R1+0x2738], R54 ;  /* 0x0027383601007387 */ /* 0x008fe20000100a00 */
[----:B--2---:R0:W-:Y:S03]  /*542a0*/  STL.64 [R1+0x2730], R52 ;  /* 0x0027303401007387 */ /* 0x0041e60000100a00 */
[----:B0-----:R-:W2:Y:S01]  /*542b0*/  LDL.LU R52, [R1+0x1c0] ;  /* 0x0001c00001347983 */ /* 0x001ea20000300800 */
[----:B------:R-:W2:Y:S02]  /*542c0*/  LDL.LU R53, [R1+0x1c4] ;  /* 0x0001c40001357983 */ /* 0x000ea40000300800 */
[----:B------:R-:W3:Y:S02]  /*542d0*/  LDL.LU R54, [R1+0x1c8] ;  /* 0x0001c80001367983 */ /* 0x000ee40000300800 */
[----:B------:R-:W3:Y:S01]  /*542e0*/  LDL.LU R55, [R1+0x1cc] ;  /* 0x0001cc0001377983 */ /* 0x000ee20000300800 */
[C---:B----4-:R-:W-:Y:S01]  /*542f0*/  HMMA.16816.F32 R12, R32.reuse, R16, R12 ;  /* 0x00000010200c723c */ /* 0x050fe2000000180c */
[----:B---3--:R-:W-:Y:S01]  /*54300*/  STL.64 [R1+0x2748], R54 ;  /* 0x0027483601007387 */ /* 0x008fe20000100a00 */
[----:B--2---:R0:W-:Y:S03]  /*54310*/  STL.64 [R1+0x2740], R52 ;  /* 0x0027403401007387 */ /* 0x0041e60000100a00 */
[----:B0-----:R-:W2:Y:S01]  /*54320*/  LDL.LU.64 R52, [R1+0x30] ;  /* 0x0000300001347983 */ /* 0x001ea20000300a00 */
[----:B------:R-:W3:Y:S03]  /*54330*/  LDL.LU.64 R28, [R1+0x10] ;  /* 0x00001000011c7983 */ /* 0x000ee60000300a00 */
[----:B---3--:R0:W-:Y:S04]  /*54340*/  STL.64 [R1+0x2750], R28 ;  /* 0x0027501c01007387 */ /* 0x0081e80000100a00 */
[----:B0-----:R-:W2:Y:S01]  /*54350*/  LDL.LU R28, [R1+0x1d0] ;  /* 0x0001d000011c7983 */ /* 0x001ea20000300800 */
[----:B------:R-:W2:Y:S02]  /*54360*/  LDL.LU R29, [R1+0x1d4] ;  /* 0x0001d400011d7983 */ /* 0x000ea40000300800 */
[----:B------:R-:W2:Y:S02]  /*54370*/  LDL.LU R30, [R1+0x1d8] ;  /* 0x0001d800011e7983 */ /* 0x000ea40000300800 */
[----:B------:R-:W2:Y:S01]  /*54380*/  LDL.LU R31, [R1+0x1dc] ;  /* 0x0001dc00011f7983 */ /* 0x000ea20000300800 */
[----:B------:R-:W3:Y:S01]  /*54390*/  LDL.LU R56, [R1+0x1a0] ;  /* 0x0001a00001387983 */ /* 0x000ee20000300800 */
[----:B------:R-:W3:Y:S02]  /*543a0*/  LDL.LU R57, [R1+0x1a4] ;  /* 0x0001a40001397983 */ /* 0x000ee40000300800 */
[----:B------:R-:W3:Y:S02]  /*543b0*/  LDL.LU R58, [R1+0x1a8] ;  /* 0x0001a800013a7983 */ /* 0x000ee40000300800 */
[----:B------:R-:W3:Y:S01]  /*543c0*/  LDL.LU R59, [R1+0x1ac] ;  /* 0x0001ac00013b7983 */ /* 0x000ee20000300800 */
[----:B------:R-:W4:Y:S01]  /*543d0*/  LDL.LU R24, [R1+0x190] ;  /* 0x0001900001187983 */ /* 0x000f220000300800 */
[----:B------:R-:W4:Y:S02]  /*543e0*/  LDL.LU R25, [R1+0x194] ;  /* 0x0001940001197983 */ /* 0x000f240000300800 */
[----:B------:R-:W4:Y:S02]  /*543f0*/  LDL.LU R26, [R1+0x198] ;  /* 0x00019800011a7983 */ /* 0x000f240000300800 */
[----:B------:R-:W4:Y:S01]  /*54400*/  LDL.LU R27, [R1+0x19c] ;  /* 0x00019c00011b7983 */ /* 0x000f220000300800 */
[----:B------:R-:W-:Y:S01]  /*54410*/  STL.64 [R1+0x26d8], R22 ;  /* 0x0026d81601007387 */ /* 0x000fe20000100a00 */
[----:B------:R0:W-:Y:S03]  /*54420*/  STL.64 [R1+0x26d0], R20 ;  /* 0x0026d01401007387 */ /* 0x0001e60000100a00 */
[----:B0-----:R-:W3:Y:S01]  /*54430*/  LDL.LU.64 R20, [R1] ;  /* 0x0000000001147983 */ /* 0x001ee20000300a00 */
[----:B------:R-:W-:Y:S02]  /*54440*/  STL.64 [R1+0x330], R12 ;  /* 0x0003300c01007387 */ /* 0x000fe40000100a00 */
[----:B------:R0:W-:Y:S02]  /*54450*/  STL.64 [R1+0x338], R14 ;  /* 0x0003380e01007387 */ /* 0x0001e40000100a00 */
[----:B0-----:R-:W2:Y:S01]  /*54460*/  LDL.LU.64 R14, [R1+0x2798] ;  /* 0x00279800010e7983 */ /* 0x001ea20000300a00 */
        /* <DEDUP_REMOVED lines=20> */
[----:B0-----:R-:W2:Y:S02]  /*545b0*/  LDL.LU.64 R40, [R1+0x2768] ;  /* 0x0027680001287983 */ /* 0x001ea40000300a00 */
[----:B--2---:R-:W-:Y:S02]  /*545c0*/  HMMA.16816.F32 R32, R32, R40, R44 ;  /* 0x000000282020723c */ /* 0x004fe4000000182c */
[----:B------:R-:W2:Y:S01]  /*545d0*/  LDL.LU.64 R46, [R1+0x2760] ;  /* 0x00276000012e7983 */ /* 0x000ea20000300a00 */
[----:B------:R-:W2:Y:S11]  /*545e0*/  LDL.LU.64 R44, [R1+0x2758] ;  /* 0x00275800012c7983 */ /* 0x000eb60000300a00 */
[----:B------:R-:W-:Y:S09]  /*545f0*/  @!UPT UIADD3 URZ, URZ, URZ, URZ ;  /* 0x0000003f3f3ff290 */ /* 0x000ff2000fffe03f */
[----:B------:R0:W-:Y:S01]  /*54600*/  STL.64 [R1+0x270], R32 ;  /* 0x0002702001007387 */ /* 0x0001e20000100a00 */
[----:B------:R-:W-:Y:S03]  /*54610*/  STL.64 [R1+0x278], R34 ;  /* 0x0002782201007387 */ /* 0x000fe60000100a00 */
[----:B0-----:R-:W3:Y:S01]  /*54620*/  LDL.LU.64 R32, [R1+0x20] ;  /* 0x0000200001207983 */ /* 0x001ee20000300a00 */
[C---:B--2---:R-:W-:Y:S08]  /*54630*/  HMMA.16816.F32 R36, R44.reuse, R48, R36 ;  /* 0x000000302c24723c */ /* 0x044ff00000001824 */
[----:B------:R-:W-:Y:S11]  /*54640*/  HMMA.16816.F32 R28, R44, R52, R28 ;  /* 0x000000342c1c723c */ /* 0x000ff6000000181c */
[----:B------:R-:W-:Y:S04]  /*54650*/  @!UPT UIADD3 URZ, URZ, URZ, URZ ;  /* 0x0000003f3f3ff290 */ /* 0x000fe8000fffe03f */
[----:B------:R0:W-:Y:S01]  /*54660*/  STL.64 [R1+0x260], R36 ;  /* 0x0002602401007387 */ /* 0x0001e20000100a00 */
        /* <DEDUP_REMOVED lines=8> */
[----:B------:R-:W-:Y:S02]  /*546f0*/  STL.64 [R1+0x258], R30 ;  /* 0x0002581e01007387 */ /* 0x000fe40000100a00 */
[----:B-1----:R-:W-:-:S02]  /*54700*/  IMAD.MOV.U32 R39, RZ, RZ, R52 ;  /* 0x000000ffff277224 */ /* 0x002fc400078e0034 */
[----:B------:R-:W-:Y:S01]  /*54710*/  IMAD.MOV.U32 R38, RZ, RZ, R53 ;  /* 0x000000ffff267224 */ /* 0x000fe200078e0035 */
[----:B0-----:R-:W2:Y:S01]  /*54720*/  LDL.LU.64 R28, [R1+0x2750] ;  /* 0x00275000011c7983 */ /* 0x001ea20000300a00 */
[----:B------:R-:W3:Y:S02]  /*54730*/  LDL.LU.64 R54, [R1+0x2748] ;  /* 0x0027480001367983 */ /* 0x000ee40000300a00 */
[----:B------:R-:W3:Y:S02]  /*54740*/  LDL.LU.64 R52, [R1+0x2740] ;  /* 0x0027400001347983 */ /* 0x000ee40000300a00 */
[C---:B---3--:R-:W-:Y:S11]  /*54750*/  HMMA.16816.F32 R52, R44.reuse, R32, R52 ;  /* 0x000000202c34723c */ /* 0x048ff60000001834 */
[----:B------:R-:W-:Y:S11]  /*54760*/  @!UPT UIADD3 URZ, URZ, URZ, URZ ;  /* 0x0000003f3f3ff290 */ /* 0x000ff6000fffe03f */
[----:B------:R-:W-:Y:S01]  /*54770*/  @!UPT UIADD3 URZ, URZ, URZ, URZ ;  /* 0x0000003f3f3ff290 */ /* 0x000fe2000fffe03f */
[----:B------:R-:W-:Y:S01]  /*54780*/  STL.64 [R1+0x240], R52 ;  /* 0x0002403401007387 */ /* 0x000fe20000100a00 */
[----:B------:R0:W-:Y:S03]  /*54790*/  STL.64 [R1+0x248], R54 ;  /* 0x0002483601007387 */ /* 0x0001e60000100a00 */
[----:B0-----:R-:W3:Y:S01]  /*547a0*/  LDL.LU.64 R54, [R1+0x2738] ;  /* 0x0027380001367983 */ /* 0x001ee20000300a00 */
[----:B------:R-:W3:Y:S01]  /*547b0*/  LDL.LU.64 R52, [R1+0x2730] ;  /* 0x0027300001347983 */ /* 0x000ee20000300a00 */
[----:B------:R-:W-:Y:S01]  /*547c0*/  HMMA.16816.F32 R56, R44, R20, R56 ;  /* 0x000000142c38723c */ /* 0x000fe20000001838 */
[----:B------:R-:W4:Y:S02]  /*547d0*/  LDL R35, [R1+0x8fc] ;  /* 0x0008fc0001237983 */ /* 0x000f240000100800 */
[----:B--2---:R-:W-:Y:S02]  /*547e0*/  IMAD.MOV.U32 R43, RZ, RZ, R28 ;  /* 0x000000ffff2b7224 */ /* 0x004fe400078e001c */
[----:B------:R-:W-:-:S03]  /*547f0*/  IMAD.MOV.U32 R0, RZ, RZ, R29 ;  /* 0x000000ffff007224 */ /* 0x000fc600078e001d */
[----:B---3--:R-:W-:Y:S11]  /*54800*/  HMMA.16816.F32 R52, R44, R28, R52 ;  /* 0x0000001c2c34723c */ /* 0x008ff60000001834 */
[----:B------:R-:W-:Y:S11]  /*54810*/  @!UPT UIADD3 URZ, URZ, URZ, URZ ;  /* 0x0000003f3f3ff290 */ /* 0x000ff6000fffe03f */
[----:B------:R-:W-:Y:S01]  /*54820*/  @!UPT UIADD3 URZ, URZ, URZ, URZ ;  /* 0x0000003f3f3ff290 */ /* 0x000fe2000fffe03f */
[----:B------:R-:W-:Y:S01]  /*54830*/  STL.64 [R1+0x230], R52 ;  /* 0x0002303401007387 */ /* 0x000fe20000100a00 */
[----:B------:R0:W-:Y:S03]  /*54840*/  STL.64 [R1+0x238], R54 ;  /* 0x0002383601007387 */ /* 0x0001e60000100a00 */
[----:B0-----:R-:W2:Y:S01]  /*54850*/  LDL.LU.64 R54, [R1+0x2728] ;  /* 0x0027280001367983 */ /* 0x001ea20000300a00 */
[----:B------:R-:W3:Y:S02]  /*54860*/  LDL.LU.64 R52, [R1+0x2720] ;  /* 0x0027200001347983 */ /* 0x000ee40000300a00 */
[----:B------:R-:W2:Y:S02]  /*54870*/  LDL.LU R28, [R1+0x540] ;  /* 0x00054000011c7983 */ /* 0x000ea40000300800 */
[----:B------:R-:W2:Y:S01]  /*54880*/  LDL.LU R29, [R1+0x544] ;  /* 0x00054400011d7983 */ /* 0x000ea20000300800 */
[----:B------:R-:W2:Y:S01]  /*54890*/  LDL.LU R30, [R1+0x548] ;  /* 0x00054800011e7983 */ /* 0x000ea20000300800 */
[----:B------:R-:W2:Y:S02]  /*548a0*/  LDL.LU R31, [R1+0x54c] ;  /* 0x00054c00011f7983 */ /* 0x000ea40000300800 */
[----:B------:R-:W-:Y:S02]  /*548b0*/  STL.64 [R1+0x220], R56 ;  /* 0x0002203801007387 */ /* 0x000fe40000100a00 */
[----:B------:R0:W-:Y:S02]  /*548c0*/  STL.64 [R1+0x228], R58 ;  /* 0x0002283a01007387 */ /* 0x0001e40000100a00 */
[----:B0-----:R-:W2:Y:S01]  /*548d0*/  LDL.LU.64 R58, [R1+0x2718] ;  /* 0x00271800013a7983 */ /* 0x001ea20000300a00 */
[----:B------:R-:W4:Y:S02]  /*548e0*/  LDL.LU.64 R56, [R1+0x2710] ;  /* 0x0027100001387983 */ /* 0x000f240000300a00 */
[----:B------:R-:W-:-:S02]  /*548f0*/  IMAD.MOV.U32 R60, RZ, RZ, R20 ;  /* 0x000000ffff3c7224 */ /* 0x000fc400078e0014 */
[----:B------:R-:W-:Y:S01]  /*54900*/  IMAD.MOV.U32 R42, RZ, RZ, R21 ;  /* 0x000000ffff2a7224 */ /* 0x000fe200078e0015 */
[C---:B---3--:R-:W-:Y:S08]  /*54910*/  HMMA.16816.F32 R48, R44.reuse, R52, R48 ;  /* 0x000000342c30723c */ /* 0x048ff00000001830 */
[----:B----4-:R-:W-:Y:S01]  /*54920*/  HMMA.16816.F32 R20, R44, R56, R24 ;  /* 0x000000382c14723c */ /* 0x010fe20000001818 */
[----:B------:R-:W3:Y:S11]  /*54930*/  LDL.LU R24, [R1+0x530] ;  /* 0x0005300001187983 */ /* 0x000ef60000300800 */
[----:B------:R-:W-:Y:S11]  /*54940*/  @!UPT UIADD3 URZ, URZ, URZ, URZ ;  /* 0x0000003f3f3ff290 */ /* 0x000ff6000fffe03f */
[----:B------:R0:W-:Y:S01]  /*54950*/  STL.64 [R1+0x210], R20 ;  /* 0x0002101401007387 */ /* 0x0001e20000100a00 */
[----:B------:R1:W-:Y:S02]  /*54960*/  STL.64 [R1+0x218], R22 ;  /* 0x0002181601007387 */ /* 0x0003e40000100a00 */
[----:B------:R-:W3:Y:S02]  /*54970*/  LDL.LU R25, [R1+0x534] ;  /* 0x0005340001197983 */ /* 0x000ee40000300800 */
[----:B------:R-:W3:Y:S01]  /*54980*/  LDL.LU R26, [R1+0x538] ;  /* 0x00053800011a7983 */ /* 0x000ee20000300800 */
[----:B------:R-:W3:Y:S04]  /*54990*/  LDL.LU R27, [R1+0x53c] ;  /* 0x00053c00011b7983 */ /* 0x000ee80000300800 */
[----:B0-----:R-:W4:Y:S01]  /*549a0*/  LDL.LU R20, [R1+0x520] ;  /* 0x0005200001147983 */ /* 0x001f220000300800 */
[----:B------:R-:W4:Y:S02]  /*549b0*/  LDL.LU R21, [R1+0x524] ;  /* 0x0005240001157983 */ /* 0x000f240000300800 */
[----:B-1----:R-:W4:Y:S02]  /*549c0*/  LDL.LU R22, [R1+0x528] ;  /* 0x0005280001167983 */ /* 0x002f240000300800 */
[----:B------:R-:W4:Y:S01]  /*549d0*/  LDL.LU R23, [R1+0x52c] ;  /* 0x00052c0001177983 */ /* 0x000f220000300800 */
[----:B--2---:R-:W-:Y:S01]  /*549e0*/  STL.64 [R1+0x2658], R58 ;  /* 0x0026583a01007387 */ /* 0x004fe20000100a00 */
[----:B------:R0:W-:Y:S03]  /*549f0*/  STL.64 [R1+0x2650], R56 ;  /* 0x0026503801007387 */ /* 0x0001e60000100a00 */
[----:B0-----:R-:W2:Y:S01]  /*54a00*/  LDL.LU R56, [R1+0x4d0] ;  /* 0x0004d00001387983 */ /* 0x001ea20000300800 */
[----:B------:R-:W2:Y:S02]  /*54a10*/  LDL.LU R57, [R1+0x4d4] ;  /* 0x0004d40001397983 */ /* 0x000ea40000300800 */
[----:B------:R-:W2:Y:S02]  /*54a20*/  LDL.LU R58, [R1+0x4d8] ;  /* 0x0004d800013a7983 */ /* 0x000ea40000300800 */
[----:B------:R-:W2:Y:S01]  /*54a30*/  LDL.LU R59, [R1+0x4dc] ;  /* 0x0004dc00013b7983 */ /* 0x000ea20000300800 */
[----:B------:R-:W-:Y:S01]  /*54a40*/  STL.64 [R1+0x200], R48 ;  /* 0x0002003001007387 */ /* 0x000fe20000100a00 */
[----:B------:R0:W-:Y:S03]  /*54a50*/  STL.64 [R1+0x208], R50 ;  /* 0x0002083201007387 */ /* 0x0001e60000100a00 */
[----:B0-----:R-:W2:Y:S01]  /*54a60*/  LDL.LU.64 R50, [R1+0x2708] ;  /* 0x0027080001327983 */ /* 0x001ea20000300a00 */
[----:B------:R-:W2:Y:S02]  /*54a70*/  LDL.LU.64 R48, [R1+0x2700] ;  /* 0x0027000001307983 */ /* 0x000ea40000300a00 */
[----:B------:R-:W-:-:S02]  /*54a80*/  IMAD.MOV.U32 R2, RZ, RZ, R32 ;  /* 0x000000ffff027224 */ /* 0x000fc400078e0020 */
[----:B------:R-:W-:Y:S02]  /*54a90*/  IMAD.MOV.U32 R3, RZ, RZ, R33 ;  /* 0x000000ffff037224 */ /* 0x000fe400078e0021 */
[----:B------:R-:W0:Y:S04]  /*54aa0*/  LDSM.16.MT88.4 R32, [R35+0xb800] ;  /* 0x00b800002320783b */ /* 0x000e280000004200 */
[----:B------:R-:W-:Y:S01]  /*54ab0*/  STL.64 [R1+0x2668], R54 ;  /* 0x0026683601007387 */ /* 0x000fe20000100a00 */
[----:B------:R1:W-:Y:S03]  /*54ac0*/  STL.64 [R1+0x2660], R52 ;  /* 0x0026603401007387 */ /* 0x0003e60000100a00 */
[----:B-1----:R-:W3:Y:S01]  /*54ad0*/  LDL.LU R52, [R1+0x4e0] ;  /* 0x0004e00001347983 */ /* 0x002ee20000300800 */
[----:B------:R-:W3:Y:S02]  /*54ae0*/  LDL.LU R53, [R1+0x4e4] ;  /* 0x0004e40001357983 */ /* 0x000ee40000300800 */
[----:B------:R-:W3:Y:S02]  /*54af0*/  LDL.LU R54, [R1+0x4e8] ;  /* 0x0004e80001367983 */ /* 0x000ee40000300800 */
[----:B------:R-:W3:Y:S01]  /*54b00*/  LDL.LU R55, [R1+0x4ec] ;  /* 0x0004ec0001377983 */ /* 0x000ee20000300800 */
[----:B0-----:R-:W-:Y:S01]  /*54b10*/  STL.64 [R1+0x25c0], R34 ;  /* 0x0025c02201007387 */ /* 0x001fe20000100a00 */
        /* <DEDUP_REMOVED lines=14> */
[----:B0-----:R-:W2:Y:S01]  /*54c00*/  LDL.LU R48, [R1+0x500] ;  /* 0x0005000001307983 */ /* 0x001ea20000300800 */
[----:B------:R-:W2:Y:S02]  /*54c10*/  LDL.LU R49, [R1+0x504] ;  /* 0x0005040001317983 */ /* 0x000ea40000300800 */
[----:B------:R-:W2:Y:S02]  /*54c20*/  LDL.LU R50, [R1+0x508] ;  /* 0x0005080001327983 */ /* 0x000ea40000300800 */
[----:B------:R-:W2:Y:S01]  /*54c30*/  LDL.LU R51, [R1+0x50c] ;  /* 0x00050c0001337983 */ /* 0x000ea20000300800 */
        /* <DEDUP_REMOVED lines=9> */
[----:B0-----:R-:W2:Y:S01]  /*54cd0*/  LDL.LU R28, [R1+0x510] ;  /* 0x00051000011c7983 */ /* 0x001ea20000300800 */
[----:B------:R-:W2:Y:S02]  /*54ce0*/  LDL.LU R29, [R1+0x514] ;  /* 0x00051400011d7983 */ /* 0x000ea40000300800 */
[----:B------:R-:W2:Y:S02]  /*54cf0*/  LDL.LU R30, [R1+0x518] ;  /* 0x00051800011e7983 */ /* 0x000ea40000300800 */
[----:B------:R-:W2:Y:S01]  /*54d00*/  LDL.LU R31, [R1+0x51c] ;  /* 0x00051c00011f7983 */ /* 0x000ea20000300800 */
        /* <DEDUP_REMOVED lines=9> */
[C---:B--2---:R-:W-:Y:S01]  /*54da0*/  HMMA.16816.F32 R24, R44.reuse, R20, R28 ;  /* 0x000000142c18723c */ /* 0x044fe2000000181c */
[----:B----4-:R-:W-:Y:S01]  /*54db0*/  STL.64 [R1+0x2618], R22 ;  /* 0x0026181601007387 */ /* 0x010fe20000100a00 */
[----:B------:R0:W-:Y:S06]  /*54dc0*/  STL.64 [R1+0x2610], R20 ;  /* 0x0026101401007387 */ /* 0x0001ec0000100a00 */
[C---:B0-----:R-:W-:Y:S11]  /*54dd0*/  HMMA.16816.F32 R20, R44.reuse, R16, R48 ;  /* 0x000000102c14723c */ /* 0x041ff60000001830 */
[----:B------:R-:W-:Y:S04]  /*54de0*/  @!UPT UIADD3 URZ, URZ, URZ, URZ ;  /* 0x0000003f3f3ff290 */ /* 0x000fe8000fffe03f */
[----:B------:R-:W-:Y:S01]  /*54df0*/  STL.64 [R1+0x1c0], R24 ;  /* 0x0001c01801007387 */ /* 0x000fe20000100a00 */
[----:B------:R-:W-:Y:S02]  /*54e00*/  STL.64 [R1+0x1c8], R26 ;  /* 0x0001c81a01007387 */ /* 0x000fe40000100a00 */
[----:B------:R-:W-:Y:S02]  /*54e10*/  STL.64 [R1+0x25f8], R18 ;  /* 0x0025f81201007387 */ /* 0x000fe40000100a00 */
[----:B------:R0:W-:Y:S02]  /*54e20*/  STL.64 [R1+0x25f0], R16 ;  /* 0x0025f01001007387 */ /* 0x0001e40000100a00 */
[C---:B0-----:R-:W-:Y:S01]  /*54e30*/  HMMA.16816.F32 R16, R44.reuse, R12, R32 ;  /* 0x0000000c2c10723c */ /* 0x041fe20000001820 */
[----:B------:R-:W-:Y:S01]  /*54e40*/  STL.64 [R1+0x1b0], R20 ;  /* 0x0001b01401007387 */ /* 0x000fe20000100a00 */
[----:B------:R-:W-:Y:S02]  /*54e50*/  STL.64 [R1+0x1b8], R22 ;  /* 0x0001b81601007387 */ /* 0x000fe40000100a00 */
[----:B------:R-:W-:Y:S02]  /*54e60*/  STL.64 [R1+0x25e8], R14 ;  /* 0x0025e80e01007387 */ /* 0x000fe40000100a00 */
[----:B------:R0:W-:Y:S02]  /*54e70*/  STL.64 [R1+0x25e0], R12 ;  /* 0x0025e00c01007387 */ /* 0x0001e40000100a00 */
[C---:B0-----:R-:W-:Y:S11]  /*54e80*/  HMMA.16816.F32 R12, R44.reuse, R8, R52 ;  /* 0x000000082c0c723c */ /* 0x041ff60000001834 */
[----:B------:R-:W-:Y:S04]  /*54e90*/  @!UPT UIADD3 URZ, URZ, URZ, URZ ;  /* 0x0000003f3f3ff290 */ /* 0x000fe8000fffe03f */
[----:B------:R-:W-:Y:S01]  /*54ea0*/  STL.64 [R1+0x1a0], R16 ;  /* 0x0001a01001007387 */ /* 0x000fe20000100a00 */
[----:B------:R-:W-:Y:S02]  /*54eb0*/  STL.64 [R1+0x1a8], R18 ;  /* 0x0001a81201007387 */ /* 0x000fe40000100a00 */
[----:B------:R-:W-:Y:S02]  /*54ec0*/  STL.64 [R1+0x25d0], R10 ;  /* 0x0025d00a01007387 */ /* 0x000fe40000100a00 */
[----:B------:R0:W-:Y:S02]  /*54ed0*/  STL.64 [R1+0x25c8], R8 ;  /* 0x0025c80801007387 */ /* 0x0001e40000100a00 */
[----:B0-----:R-:W-:Y:S01]  /*54ee0*/  HMMA.16816.F32 R8, R44, R4, R56 ;  /* 0x000000042c08723c */ /* 0x001fe20000001838 */
[----:B------:R-:W-:Y:S01]  /*54ef0*/  STL.64 [R1+0x190], R12 ;  /* 0x0001900c01007387 */ /* 0x000fe20000100a00 */
[----:B------:R-:W-:Y:S02]  /*54f00*/  STL.64 [R1+0x198], R14 ;  /* 0x0001980e01007387 */ /* 0x000fe40000100a00 */
[----:B------:R-:W-:Y:S02]  /*54f10*/  STL.64 [R1+0x2678], R6 ;  /* 0x0026780601007387 */ /* 0x000fe40000100a00 */
[----:B------:R-:W-:Y:S11]  /*54f20*/  STL.64 [R1+0x2670], R4 ;  /* 0x0026700401007387 */ /* 0x000ff60000100a00 */
[----:B------:R-:W-:Y:S06]  /*54f30*/  @!UPT UIADD3 URZ, URZ, URZ, URZ ;  /* 0x0000003f3f3ff290 */ /* 0x000fec000fffe03f */
[----:B------:R-:W-:Y:S01]  /*54f40*/  STL.64 [R1+0x180], R8 ;  /* 0x0001800801007387 */ /* 0x000fe20000100a00 */
[----:B------:R-:W-:Y:S02]  /*54f50*/  STL.64 [R1+0x188], R10 ;  /* 0x0001880a01007387 */ /* 0x000fe40000100a00 */
        /* <DEDUP_REMOVED lines=9> */
[----:B------:R-:W3:Y:S02]  /*54ff0*/  LDL.LU R51, [R1+0x16c] ;  /* 0x00016c0001337983 */ /* 0x000ee40000300800 */
[----:B------:R-:W-:-:S02]  /*55000*/  IMAD.MOV.U32 R32, RZ, RZ, R2 ;  /* 0x000000ffff207224 */ /* 0x000fc400078e0002 */
[----:B------:R-:W-:Y:S02]  /*55010*/  IMAD.MOV.U32 R33, RZ, RZ, R3 ;  /* 0x000000ffff217224 */ /* 0x000fe400078e0003 */
[----:B------:R-:W-:Y:S02]  /*55020*/  IMAD.MOV.U32 R17, RZ, RZ, R38 ;  /* 0x000000ffff117224 */ /* 0x000fe400078e0026 */
[----:B------:R-:W-:Y:S02]  /*55030*/  IMAD.MOV.U32 R16, RZ, RZ, R39 ;  /* 0x000000ffff107224 */ /* 0x000fe400078e0027 */
[----:B------:R-:W-:Y:S02]  /*55040*/  IMAD.MOV.U32 R56, RZ, RZ, R60 ;  /* 0x000000ffff387224 */ /* 0x000fe400078e003c */
[----:B------:R-:W-:Y:S01]  /*55050*/  IMAD.MOV.U32 R57, RZ, RZ, R42 ;  /* 0x000000ffff397224 */ /* 0x000fe200078e002a */
[----:B---3--:R-:W-:Y:S01]  /*55060*/  STL.64 [R1+0x2698], R50 ;  /* 0x0026983201007387 */ /* 0x008fe20000100a00 */
[----:B--2---:R0:W-:Y:S02]  /*55070*/  STL.64 [R1+0x2690], R48 ;  /* 0x0026903001007387 */ /* 0x0041e40000100a00 */
[----:B------:R-:W2:Y:S02]  /*55080*/  LDL.LU R2, [R1+0x26cc] ;  /* 0x0026cc0001027983 */ /* 0x000ea40000300800 */
[----:B------:R-:W3:Y:S01]  /*55090*/  LDL.LU R3, [R1+0x26c8] ;  /* 0x0026c80001037983 */ /* 0x000ee20000300800 */
[----:B------:R1:W-:Y:S01]  /*550a0*/  STL.64 [R1+0x26a0], R32 ;  /* 0x0026a02001007387 */ /* 0x0003e20000100a00 */
[----:B0-----:R-:W-:-:S02]  /*550b0*/  IMAD.MOV.U32 R49, RZ, RZ, R36 ;  /* 0x000000ffff317224 */ /* 0x001fc400078e0024 */
[----:B------:R-:W-:Y:S01]  /*550c0*/  IMAD.MOV.U32 R48, RZ, RZ, R37 ;  /* 0x000000ffff307224 */ /* 0x000fe200078e0025 */
[----:B------:R-:W4:Y:S01]  /*550d0*/  LDL.LU R36, [R1+0x4c0] ;  /* 0x0004c00001247983 */ /* 0x000f220000300800 */
[----:B------:R-:W4:Y:S02]  /*550e0*/  LDL.LU R37, [R1+0x4c4] ;  /* 0x0004c40001257983 */ /* 0x000f240000300800 */
[----:B------:R-:W4:Y:S02]  /*550f0*/  LDL.LU R38, [R1+0x4c8] ;  /* 0x0004c80001267983 */ /* 0x000f240000300800 */
[----:B------:R-:W4:Y:S01]  /*55100*/  LDL.LU R39, [R1+0x4cc] ;  /* 0x0004cc0001277983 */ /* 0x000f220000300800 */
        /* <DEDUP_REMOVED lines=34> */
[----:B----4-:R-:W-:Y:S02]  /*55330*/  HMMA.16816.F32 R44, R44, R40, R36 ;  /* 0x000000282c2c723c */ /* 0x010fe40000001824 */
        /* <DEDUP_REMOVED lines=9> */
[C---:B--2---:R-:W-:Y:S01]  /*553d0*/  HMMA.16816.F32 R48, R36.reuse, R48, R32 ;  /* 0x000000302430723c */ /* 0x044fe20000001820 */
[----:B------:R-:W2:Y:S07]  /*553e0*/  LDL.LU.64 R32, [R1+0x26a0] ;  /* 0x0026a00001207983 */ /* 0x000eae0000300a00 */
[C---:B------:R-:W-:Y:S11]  /*553f0*/  HMMA.16816.F32 R8, R36.reuse, R16, R8 ;  /* 0x000000102408723c */ /* 0x040ff60000001808 */
[----:B------:R-:W-:Y:S04]  /*55400*/  @!UPT UIADD3 URZ, URZ, URZ, URZ ;  /* 0x0000003f3f3ff290 */ /* 0x000fe8000fffe03f */
[----:B------:R-:W-:Y:S01]  /*55410*/  STL.64 [R1+0x140], R48 ;  /* 0x0001403001007387 */ /* 0x000fe20000100a00 */
[----:B------:R0:W-:Y:S03]  /*55420*/  STL.64 [R1+0x148], R50 ;  /* 0x0001483201007387 */ /* 0x0001e60000100a00 */
[----:B0-----:R-:W3:Y:S01]  /*55430*/  LDL.LU.64 R50, [R1+0x2698] ;  /* 0x0026980001327983 */ /* 0x001ee20000300a00 */
[----:B------:R-:W3:Y:S02]  /*55440*/  LDL.LU.64 R48, [R1+0x2690] ;  /* 0x0026900001307983 */ /* 0x000ee40000300a00 */
[----:B------:R-:W3:Y:S02]  /*55450*/  LDL.LU R16, [R1+0xa0] ;  /* 0x0000a00001107983 */ /* 0x000ee40000300800 */
[----:B------:R-:W-:Y:S01]  /*55460*/  STL.64 [R1+0x130], R8 ;  /* 0x0001300801007387 */ /* 0x000fe20000100a00 */
[----:B------:R2:W-:Y:S01]  /*55470*/  STL.64 [R1+0x138], R10 ;  /* 0x0001380a01007387 */ /* 0x0005e20000100a00 */
[C---:B------:R-:W-:Y:S01]  /*55480*/  HMMA.16816.F32 R4, R36.reuse, R4, R28 ;  /* 0x000000042404723c */ /* 0x040fe2000000181c */
[----:B------:R-:W3:Y:S02]  /*55490*/  LDL.LU R17, [R1+0xa4] ;  /* 0x0000a40001117983 */ /* 0x000ee40000300800 */
[----:B------:R-:W3:Y:S01]  /*554a0*/  LDL.LU R18, [R1+0xa8] ;  /* 0x0000a80001127983 */ /* 0x000ee20000300800 */
[----:B------:R-:W3:Y:S04]  /*554b0*/  LDL.LU R19, [R1+0xac] ;  /* 0x0000ac0001137983 */ /* 0x000ee80000300800 */
[C---:B------:R-:W-:Y:S08]  /*554c0*/  HMMA.16816.F32 R56, R36.reuse, R56, R52 ;  /* 0x000000382438723c */ /* 0x040ff00000001834 */
[C---:B--2---:R-:W-:Y:S01]  /*554d0*/  HMMA.16816.F32 R8, R36.reuse, R32, R12 ;  /* 0x000000202408723c */ /* 0x044fe2000000180c */
[----:B------:R-:W2:Y:S11]  /*554e0*/  LDL.LU R12, [R1+0x90] ;  /* 0x00009000010c7983 */ /* 0x000eb60000300800 */
[----:B------:R-:W-:Y:S11]  /*554f0*/  @!UPT UIADD3 URZ, URZ, URZ, URZ ;  /* 0x0000003f3f3ff290 */ /* 0x000ff6000fffe03f */
[----:B------:R0:W-:Y:S01]  /*55500*/  STL.64 [R1+0x120], R8 ;  /* 0x0001200801007387 */ /* 0x0001e20000100a00 */
[----:B------:R1:W-:Y:S02]  /*55510*/  STL.64 [R1+0x128], R10 ;  /* 0x0001280a01007387 */ /* 0x0003e40000100a00 */
[----:B------:R-:W2:Y:S02]  /*55520*/  LDL.LU R13, [R1+0x94] ;  /* 0x00009400010d7983 */ /* 0x000ea40000300800 */
[----:B------:R-:W2:Y:S01]  /*55530*/  LDL.LU R14, [R1+0x98] ;  /* 0x00009800010e7983 */ /* 0x000ea20000300800 */
[----:B------:R-:W2:Y:S04]  /*55540*/  LDL.LU R15, [R1+0x9c] ;  /* 0x00009c00010f7983 */ /* 0x000ea80000300800 */
[----:B0-----:R-:W2:Y:S01]  /*55550*/  LDL.LU R8, [R1+0x80] ;  /* 0x0000800001087983 */ /* 0x001ea20000300800 */
[----:B------:R-:W2:Y:S02]  /*55560*/  LDL.LU R9, [R1+0x84] ;  /* 0x0000840001097983 */ /* 0x000ea40000300800 */
[----:B-1----:R-:W2:Y:S02]  /*55570*/  LDL.LU R10, [R1+0x88] ;  /* 0x00008800010a7983 */ /* 0x002ea40000300800 */
[----:B------:R-:W2:Y:S01]  /*55580*/  LDL.LU R11, [R1+0x8c] ;  /* 0x00008c00010b7983 */ /* 0x000ea20000300800 */
[----:B------:R-:W2:Y:S01]  /*55590*/  LDL.LU R32, [R1+0x70] ;  /* 0x0000700001207983 */ /* 0x000ea20000300800 */
[----:B------:R-:W2:Y:S02]  /*555a0*/  LDL.LU R33, [R1+0x74] ;  /* 0x0000740001217983 */ /* 0x000ea40000300800 */
[----:B------:R-:W2:Y:S02]  /*555b0*/  LDL.LU R34, [R1+0x78] ;  /* 0x0000780001227983 */ /* 0x000ea40000300800 */
[----:B------:R-:W2:Y:S01]  /*555c0*/  LDL.LU R35, [R1+0x7c] ;  /* 0x00007c0001237983 */ /* 0x000ea20000300800 */
[----:B------:R-:W2:Y:S01]  /*555d0*/  LDL.LU.64 R30, [R1+0x2688] ;  /* 0x00268800011e7983 */ /* 0x000ea20000300a00 */
[----:B------:R-:W2:Y:S02]  /*555e0*/  LDL.LU.64 R28, [R1+0x2680] ;  /* 0x00268000011c7983 */ /* 0x000ea40000300a00 */
[----:B------:R-:W-:Y:S02]  /*555f0*/  STL.64 [R1+0x110], R4 ;  /* 0x0001100401007387 */ /* 0x000fe40000100a00 */
[----:B------:R0:W-:Y:S02]  /*55600*/  STL.64 [R1+0x118], R6 ;  /* 0x0001180601007387 */ /* 0x0001e40000100a00 */
[----:B0-----:R-:W2:Y:S01]  /*55610*/  LDL.LU.64 R6, [R1+0x2678] ;  /* 0x0026780001067983 */ /* 0x001ea20000300a00 */
[----:B------:R-:W2:Y:S02]  /*55620*/  LDL.LU.64 R4, [R1+0x2670] ;  /* 0x0026700001047983 */ /* 0x000ea40000300a00 */
[----:B------:R-:W2:Y:S02]  /*55630*/  LDL.LU.64 R54, [R1+0x2668] ;  /* 0x0026680001367983 */ /* 0x000ea40000300a00 */
[----:B------:R-:W3:Y:S01]  /*55640*/  LDL.LU.64 R52, [R1+0x2660] ;  /* 0x0026600001347983 */ /* 0x000ee20000300a00 */
[----:B------:R-:W-:Y:S01]  /*55650*/  STL.64 [R1+0x100], R56 ;  /* 0x0001003801007387 */ /* 0x000fe20000100a00 */
[----:B------:R0:W-:Y:S03]  /*55660*/  STL.64 [R1+0x108], R58 ;  /* 0x0001083a01007387 */ /* 0x0001e60000100a00 */
[----:B0-----:R-:W2:Y:S01]  /*55670*/  LDL.LU.64 R58, [R1+0x2658] ;  /* 0x00265800013a7983 */ /* 0x001ea20000300a00 */
[----:B------:R-:W4:Y:S01]  /*55680*/  LDL.LU.64 R56, [R1+0x2650] ;  /* 0x0026500001387983 */ /* 0x000f220000300a00 */
[C---:B---3--:R-:W-:Y:S08]  /*55690*/  HMMA.16816.F32 R48, R36.reuse, R52, R48 ;  /* 0x000000342430723c */ /* 0x048ff00000001830 */
[C---:B----4-:R-:W-:Y:S11]  /*556a0*/  HMMA.16816.F32 R44, R36.reuse, R56, R44 ;  /* 0x00000038242c723c */ /* 0x050ff6000000182c */
[----:B------:R-:W-:Y:S11]  /*556b0*/  @!UPT UIADD3 URZ, URZ, URZ, URZ ;  /* 0x0000003f3f3ff290 */ /* 0x000ff6000fffe03f */
[----:B------:R-:W-:Y:S01]  /*556c0*/  @!UPT UIADD3 URZ, URZ, URZ, URZ ;  /* 0x0000003f3f3ff290 */ /* 0x000fe2000fffe03f */
[----:B------:R-:W-:Y:S01]  /*556d0*/  STL.64 [R1+0xf0], R44 ;  /* 0x0000f02c01007387 */ /* 0x000fe20000100a00 */
[----:B------:R0:W-:Y:S03]  /*556e0*/  STL.64 [R1+0xf8], R46 ;  /* 0x0000f82e01007387 */ /* 0x0001e60000100a00 */
[----:B0-----:R-:W3:Y:S01]  /*556f0*/  LDL R47, [R1+0x908] ;  /* 0x00090800012f7983 */ /* 0x001ee20000100800 */
[----:B------:R-:W-:Y:S02]  /*55700*/  STL.64 [R1+0xe0], R48 ;  /* 0x0000e03001007387 */ /* 0x000fe40000100a00 */
[----:B------:R0:W-:Y:S02]  /*55710*/  STL.64 [R1+0xe8], R50 ;  /* 0x0000e83201007387 */ /* 0x0001e40000100a00 */
[----:B0-----:R-:W4:Y:S01]  /*55720*/  LDL.LU.64 R50, [R1+0x2648] ;  /* 0x0026480001327983 */ /* 0x001f220000300a00 */
[----:B------:R-:W2:Y:S03]  /*55730*/  LDL.LU.64 R48, [R1+0x2640] ;  /* 0x0026400001307983 */ /* 0x000ea60000300a00 */
[----:B---3--:R-:W0:Y:S01]  /*55740*/  LDSM.16.MT88.4 R44, [R47+0xb800] ;  /* 0x00b800002f2c783b */ /* 0x008e220000004200 */
[C---:B--2---:R-:W-:Y:S11]  /*55750*/  HMMA.16816.F32 R28, R36.reuse, R48, R28 ;  /* 0x00000030241c723c */ /* 0x044ff6000000181c */
[----:B------:R-:W-:Y:S11]  /*55760*/  @!UPT UIADD3 URZ, URZ, URZ, URZ ;  /* 0x0000003f3f3ff290 */ /* 0x000ff6000fffe03f */
[----:B------:R-:W-:Y:S01]  /*55770*/  @!UPT UIADD3 URZ, URZ, URZ, URZ ;  /* 0x0000003f3f3ff290 */ /* 0x000fe2000fffe03f */
[----:B------:R-:W-:Y:S01]  /*55780*/  STL.64 [R1+0xd0], R28 ;  /* 0x0000d01c01007387 */ /* 0x000fe20000100a00 */
[----:B------:R1:W-:Y:S03]  /*55790*/  STL.64 [R1+0xd8], R30 ;  /* 0x0000d81e01007387 */ /* 0x0003e60000100a00 */
[----:B-1----:R-:W2:Y:S01]  /*557a0*/  LDL.LU.64 R30, [R1+0x2638] ;  /* 0x00263800011e7983 */ /* 0x002ea20000300a00 */
[----:B------:R-:W3:Y:S02]  /*557b0*/  LDL.LU.64 R28, [R1+0x2630] ;  /* 0x00263000011c7983 */ /* 0x000ee40000300a00 */
[----:B----4-:R1:W-:Y:S02]  /*557c0*/  STL.64 [R1+0x2588], R50 ;  /* 0x0025883201007387 */ /* 0x0103e40000100a00 */
[----:B-1----:R-:W4:Y:S04]  /*557d0*/  LDL R50, [R1+0x48] ;  /* 0x0000480001327983 */ /* 0x002f280000100800 */
[----:B------:R-:W4:Y:S01]  /*557e0*/  LDL R51, [R1+0x4c] ;  /* 0x00004c0001337983 */ /* 0x000f220000100800 */
[C---:B---3--:R-:W-:Y:S11]  /*557f0*/  HMMA.16816.F32 R24, R36.reuse, R28, R24 ;  /* 0x0000001c2418723c */ /* 0x048ff60000001818 */
[----:B------:R-:W-:Y:S11]  /*55800*/  @!UPT UIADD3 URZ, URZ, URZ, URZ ;  /* 0x0000003f3f3ff290 */ /* 0x000ff6000fffe03f */
[----:B------:R-:W-:Y:S01]  /*55810*/  @!UPT UIADD3 URZ, URZ, URZ, URZ ;  /* 0x0000003f3f3ff290 */ /* 0x000fe2000fffe03f */
[----:B------:R-:W-:Y:S01]  /*55820*/  STL.64 [R1+0xc0], R24 ;  /* 0x0000c01801007387 */ /* 0x000fe20000100a00 */
[----:B------:R1:W-:Y:S03]  /*55830*/  STL.64 [R1+0xc8], R26 ;  /* 0x0000c81a01007387 */ /* 0x0003e60000100a00 */
[----:B-1----:R-:W3:Y:S01]  /*55840*/  LDL.LU.64 R26, [R1+0x2628] ;  /* 0x00262800011a7983 */ /* 0x002ee20000300a00 */
[----:B------:R-:W2:Y:S02]  /*55850*/  LDL.LU.64 R24, [R1+0x2620] ;  /* 0x0026200001187983 */ /* 0x000ea40000300a00 */
[----:B--2---:R-:W-:Y:S11]  /*55860*/  HMMA.16816.F32 R20, R36, R24, R20 ;  /* 0x000000182414723c */ /* 0x004ff60000001814 */
[----:B------:R-:W-:Y:S11]  /*55870*/  @!UPT UIADD3 URZ, URZ, URZ, URZ ;  /* 0x0000003f3f3ff290 */ /* 0x000ff6000fffe03f */
[----:B------:R-:W-:Y:S01]  /*55880*/  @!UPT UIADD3 URZ, URZ, URZ, URZ ;  /* 0x0000003f3f3ff290 */ /* 0x000fe2000fffe03f */
[----:B------:R-:W-:Y:S01]  /*55890*/  STL.64 [R1+0xb0], R20 ;  /* 0x0000b01401007387 */ /* 0x000fe20000100a00 */
[----:B------:R1:W-:Y:S02]  /*558a0*/  STL [R1+0xb8], R22 ;  /* 0x0000b81601007387 */ /* 0x0003e40000100800 */
[----:B------:R-:W-:Y:S02]  /*558b0*/  IMAD.MOV.U32 R29, RZ, RZ, R23 ;  /* 0x000000ffff1d7224 */ /* 0x000fe400078e0017 */
[----:B-1----:R-:W2:Y:S01]  /*558c0*/  LDL.LU.64 R22, [R1+0x2618] ;  /* 0x0026180001167983 */ /* 0x002ea20000300a00 */
[----:B------:R-:W2:Y:S02]  /*558d0*/  LDL.LU.64 R20, [R1+0x2610] ;  /* 0x0026100001147983 */ /* 0x000ea40000300a00 */
[----:B---3--:R1:W-:Y:S02]  /*558e0*/  STL.64 [R1+0x2590], R26 ;  /* 0x0025901a01007387 */ /* 0x0083e40000100a00 */
[----:B------:R-:W4:Y:S02]  /*558f0*/  LDL.LU R24, [R1+0x2f0] ;  /* 0x0002f00001187983 */ /* 0x000f240000300800 */
[----:B------:R-:W-:-:S02]  /*55900*/  IMAD.MOV.U32 R25, RZ, RZ, R0 ;  /* 0x000000ffff197224 */ /* 0x000fc400078e0000 */
[----:B------:R-:W3:Y:S01]  /*55910*/  LDL.LU R0, [R1+0x2608] ;  /* 0x0026080001007983 */ /* 0x000ee20000300800 */
        /* <DEDUP_REMOVED lines=9> */
[----:B-1----:R-:W2:Y:S01]  /*559b0*/  LDL.LU.64 R18, [R1+0x25f8] ;  /* 0x0025f80001127983 */ /* 0x002ea20000300a00 */
[----:B------:R-:W2:Y:S02]  /*559c0*/  LDL.LU.64 R16, [R1+0x25f0] ;  /* 0x0025f00001107983 */ /* 0x000ea40000300a00 */
[----:B------:R1:W-:Y:S02]  /*559d0*/  STL.64 [R1+0x2598], R22 ;  /* 0x0025981601007387 */ /* 0x0003e40000100a00 */
[----:B------:R-:W3:Y:S01]  /*559e0*/  LDL.LU R20, [R1+0x50] ;  /* 0x0000500001147983 */ /* 0x000ee20000300800 */
[----:B------:R-:W3:Y:S04]  /*559f0*/  LDL.LU R21, [R1+0x54] ;  /* 0x0000540001157983 */ /* 0x000ee80000300800 */
[----:B-1----:R-:W3:Y:S01]  /*55a00*/  LDL.LU R22, [R1+0x58] ;  /* 0x0000580001167983 */ /* 0x002ee20000300800 */
[----:B------:R-:W3:Y:S01]  /*55a10*/  LDL.LU R23, [R1+0x5c] ;  /* 0x00005c0001177983 */ /* 0x000ee20000300800 */
[----:B--2---:R-:W-:Y:S11]  /*55a20*/  HMMA.16816.F32 R12, R36, R16, R12 ;  /* 0x00000010240c723c */ /* 0x004ff6000000180c */
[----:B------:R-:W-:Y:S11]  /*55a30*/  @!UPT UIADD3 URZ, URZ, URZ, URZ ;  /* 0x0000003f3f3ff290 */ /* 0x000ff6000fffe03f */
[----:B------:R-:W-:Y:S01]  /*55a40*/  @!UPT UIADD3 URZ, URZ, URZ, URZ ;  /* 0x0000003f3f3ff290 */ /* 0x000fe2000fffe03f */
[----:B------:R-:W-:Y:S01]  /*55a50*/  STL.64 [R1+0x90], R12 ;  /* 0x0000900c01007387 */ /* 0x000fe20000100a00 */
[----:B------:R1:W-:Y:S03]  /*55a60*/  STL.64 [R1+0x98], R14 ;  /* 0x0000980e01007387 */ /* 0x0003e60000100a00 */
[----:B-1----:R-:W2:Y:S01]  /*55a70*/  LDL.LU.64 R14, [R1+0x25e8] ;  /* 0x0025e800010e7983 */ /* 0x002ea20000300a00 */
[----:B------:R-:W2:Y:S02]  /*55a80*/  LDL.LU.64 R12, [R1+0x25e0] ;  /* 0x0025e000010c7983 */ /* 0x000ea40000300a00 */
[----:B------:R1:W-:Y:S02]  /*55a90*/  STL.64 [R1+0x25b0], R18 ;  /* 0x0025b01201007387 */ /* 0x0003e40000100a00 */
[----:B------:R-:W4:Y:S02]  /*55aa0*/  LDL.LU R16, [R1+0x60] ;  /* 0x0000600001107983 */ /* 0x000f240000300800 */
[----:B---3--:R-:W-:-:S02]  /*55ab0*/  IMAD.MOV.U32 R17, RZ, RZ, R42 ;  /* 0x000000ffff117224 */ /* 0x008fc400078e002a */
[----:B------:R-:W3:Y:S01]  /*55ac0*/  LDL.LU R42, [R1+0x25dc] ;  /* 0x0025dc00012a7983 */ /* 0x000ee20000300800 */
[----:B-1----:R-:W-:-:S03]  /*55ad0*/  IMAD.MOV.U32 R18, RZ, RZ, R43 ;  /* 0x000000ffff127224 */ /* 0x002fc600078e002b */
        /* <DEDUP_REMOVED lines=8> */
[----:B------:R-:W-:-:S07]  /*55b60*/  IMAD.MOV.U32 R19, RZ, RZ, R0 ;  /* 0x000000ffff137224 */ /* 0x000fce00078e0000 */
[C---:B----4-:R-:W-:Y:S08]  /*55b70*/  HMMA.16816.F32 R16, R36.reuse, R4, R16 ;  /* 0x000000042410723c */ /* 0x050ff00000001810 */
[C---:B--2---:R-:W-:Y:S11]  /*55b80*/  HMMA.16816.F32 R32, R36.reuse, R8, R32 ;  /* 0x000000082420723c */ /* 0x044ff60000001820 */
[----:B------:R-:W-:Y:S11]  /*55b90*/  @!UPT UIADD3 URZ, URZ, URZ, URZ ;  /* 0x0000003f3f3ff290 */ /* 0x000ff6000fffe03f */
[----:B------:R-:W-:Y:S01]  /*55ba0*/  @!UPT UIADD3 URZ, URZ, URZ, URZ ;  /* 0x0000003f3f3ff290 */ /* 0x000fe2000fffe03f */
[----:B------:R-:W-:Y:S01]  /*55bb0*/  STL.64 [R1+0x70], R32 ;  /* 0x0000702001007387 */ /* 0x000fe20000100a00 */
[----:B------:R1:W-:Y:S02]  /*55bc0*/  STL [R1+0x78], R34 ;  /* 0x0000782201007387 */ /* 0x0003e40000100800 */
[----:B------:R-:W-:Y:S02]  /*55bd0*/  IMAD.MOV.U32 R0, RZ, RZ, R35 ;  /* 0x000000ffff007224 */ /* 0x000fe400078e0023 */
[----:B-1----:R-:W2:Y:S01]  /*55be0*/  LDL.LU.64 R34, [R1+0x25c0] ;  /* 0x0025c00001227983 */ /* 0x002ea20000300a00 */
[----:B------:R-:W2:Y:S02]  /*55bf0*/  LDL.LU.64 R32, [R1+0x25b8] ;  /* 0x0025b80001207983 */ /* 0x000ea40000300a00 */
[----:B------:R-:W-:Y:S02]  /*55c00*/  IMAD.MOV.U32 R5, RZ, RZ, R18 ;  /* 0x000000ffff057224 */ /* 0x000fe400078e0012 */
[----:B------:R-:W-:Y:S01]  /*55c10*/  IMAD.MOV.U32 R4, RZ, RZ, R19 ;  /* 0x000000ffff047224 */ /* 0x000fe200078e0013 */
[----:B------:R-:W-:Y:S01]  /*55c20*/  STL.64 [R1+0x2520], R10 ;  /* 0x0025200a01007387 */ /* 0x000fe20000100a00 */
[----:B------:R-:W-:Y:S02]  /*55c30*/  STL.64 [R1+0x60], R16 ;  /* 0x0000601001007387 */ /* 0x000fe40000100a00 */
[----:B------:R-:W-:Y:S01]  /*55c40*/  STL.64 [R1+0x2530], R6 ;  /* 0x0025300601007387 */ /* 0x000fe20000100a00 */
[----:B------:R1:W-:Y:S01]  /*55c50*/  STL.64 [R1+0x2528], R4 ;  /* 0x0025280401007387 */ /* 0x0003e20000100a00 */
[----:B------:R-:W4:Y:S01]  /*55c60*/  LDL.64 R18, [R1+0x38] ;  /* 0x0000380001127983 */ /* 0x000f220000100a00 */
[----:B-1----:R-:W-:Y:S02]  /*55c70*/  HMMA.16816.F32 R4, R36, R40, R20 ;  /* 0x000000282404723c */ /* 0x002fe40000001814 */
[----:B0-----:R0:W-:Y:S01]  /*55c80*/  STL.64 [R1+0x2508], R46 ;  /* 0x0025082e01007387 */ /* 0x0011e20000100a00 */
[----:B------:R1:W-:Y:S02]  /*55c90*/  STL.64 [R1+0x2500], R44 ;  /* 0x0025002c01007387 */ /* 0x0003e40000100a00 */
[----:B0-----:R-:W-:Y:S01]  /*55ca0*/  IMAD.MOV.U32 R46, RZ, RZ, R3 ;  /* 0x000000ffff2e7224 */ /* 0x001fe200078e0003 */
[----:B-1----:R-:W4:Y:S01]  /*55cb0*/  LDL.LU R44, [R1+0x2e0] ;  /* 0x0002e000012c7983 */ /* 0x002f220000300800 */
[----:B------:R-:W-:Y:S11]  /*55cc0*/  IMAD.MOV.U32 R47, RZ, RZ, R2 ;  /* 0x000000ffff2f7224 */ /* 0x000ff600078e0002 */
[----:B------:R-:W-:Y:S05]  /*55cd0*/  @!UPT UIADD3 URZ, URZ, URZ, URZ ;  /* 0x0000003f3f3ff290 */ /* 0x000fea000fffe03f */
[----:B------:R2:W-:Y:S01]  /*55ce0*/  STL.64 [R1+0x50], R4 ;  /* 0x0000500401007387 */ /* 0x0005e20000100a00 */
[----:B------:R-:W-:Y:S02]  /*55cf0*/  IMAD.MOV.U32 R3, RZ, RZ, R6 ;  /* 0x000000ffff037224 */ /* 0x000fe400078e0006 */
[----:B------:R-:W-:Y:S02]  /*55d00*/  IMAD.MOV.U32 R2, RZ, RZ, R7 ;  /* 0x000000ffff027224 */ /* 0x000fe400078e0007 */
[----:B---3--:R0:W-:Y:S01]  /*55d10*/  STL.64 [R1+0x2510], R42 ;  /* 0x0025102a01007387 */ /* 0x0081e20000100a00 */
[----:B--2---:R-:W-:Y:S11]  /*55d20*/  HMMA.16816.F32 R4, R32, R50, R24 ;  /* 0x000000322004723c */ /* 0x004ff60000001818 */
[----:B------:R-:W-:Y:S11]  /*55d30*/  @!UPT UIADD3 URZ, URZ, URZ, URZ ;  /* 0x0000003f3f3ff290 */ /* 0x000ff6000fffe03f */
[----:B------:R-:W-:Y:S01]  /*55d40*/  @!UPT UIADD3 URZ, URZ, URZ, URZ ;  /* 0x0000003f3f3ff290 */ /* 0x000fe2000fffe03f */
[----:B------:R-:W-:Y:S01]  /*55d50*/  STL.64 [R1+0x7e0], R4 ;  /* 0x0007e00401007387 */ /* 0x000fe20000100a00 */
[----:B------:R1:W-:Y:S02]  /*55d60*/  STL.64 [R1+0x7e8], R6 ;  /* 0x0007e80601007387 */ /* 0x0003e40000100a00 */
[----:B------:R-:W2:Y:S02]  /*55d70*/  LDL.LU R40, [R1+0x2d0] ;  /* 0x0002d00001287983 */ /* 0x000ea40000300800 */
[----:B------:R-:W2:Y:S01]  /*55d80*/  LDL.LU R41, [R1+0x2d4] ;  /* 0x0002d40001297983 */ /* 0x000ea20000300800 */
[----:B0-----:R-:W2:Y:S01]  /*55d90*/  LDL.LU R42, [R1+0x2d8] ;  /* 0x0002d800012a7983 */ /* 0x001ea20000300800 */
[----:B------:R-:W2:Y:S02]  /*55da0*/  LDL.LU R43, [R1+0x2dc] ;  /* 0x0002dc00012b7983 */ /* 0x000ea40000300800 */
[----:B------:R-:W2:Y:S02]  /*55db0*/  LDL.64 R10, [R1+0x28] ;  /* 0x00002800010a7983 */ /* 0x000ea40000100a00 */
[----:B------:R-:W3:Y:S01]  /*55dc0*/  LDL.LU R36, [R1+0x2a0] ;  /* 0x0002a00001247983 */ /* 0x000ee20000300800 */
[----:B------:R-:W3:Y:S01]  /*55dd0*/  LDL.LU R37, [R1+0x2a4] ;  /* 0x0002a40001257983 */ /* 0x000ee20000300800 */
[----:B------:R-:W3:Y:S02]  /*55de0*/  LDL.LU R38, [R1+0x2a8] ;  /* 0x0002a80001267983 */ /* 0x000ee40000300800 */
[----:B------:R-:W3:Y:S02]  /*55df0*/  LDL.LU R39, [R1+0x2ac] ;  /* 0x0002ac0001277983 */ /* 0x000ee40000300800 */
[----:B------:R-:W3:Y:S01]  /*55e00*/  LDL.LU R20, [R1+0x2c0] ;  /* 0x0002c00001147983 */ /* 0x000ee20000300800 */
[----:B------:R-:W3:Y:S01]  /*55e10*/  LDL.LU R21, [R1+0x2c4] ;  /* 0x0002c40001157983 */ /* 0x000ee20000300800 */
[----:B------:R-:W3:Y:S02]  /*55e20*/  LDL.LU R22, [R1+0x2c8] ;  /* 0x0002c80001167983 */ /* 0x000ee40000300800 */
[----:B------:R-:W-:-:S02]  /*55e30*/  IMAD.MOV.U32 R52, RZ, RZ, R6 ;  /* 0x000000ffff347224 */ /* 0x000fc400078e0006 */
[----:B------:R-:W3:Y:S01]  /*55e40*/  LDL.LU R23, [R1+0x2cc] ;  /* 0x0002cc0001177983 */ /* 0x000ee20000300800 */
[----:B-1----:R-:W3:Y:S01]  /*55e50*/  LDL.64 R6, [R1+0x18] ;  /* 0x0000180001067983 */ /* 0x002ee20000100a00 */
[----:B------:R-:W3:Y:S02]  /*55e60*/  LDL.LU R48, [R1+0x2b0] ;  /* 0x0002b00001307983 */ /* 0x000ee40000300800 */
[----:B------:R-:W3:Y:S02]  /*55e70*/  LDL.LU R49, [R1+0x2b4] ;  /* 0x0002b40001317983 */ /* 0x000ee40000300800 */
[----:B------:R-:W3:Y:S01]  /*55e80*/  LDL.LU R50, [R1+0x2b8] ;  /* 0x0002b80001327983 */ /* 0x000ee20000300800 */
[----:B------:R-:W3:Y:S01]  /*55e90*/  LDL.64 R26, [R1+0x8] ;  /* 0x00000800011a7983 */ /* 0x000ee20000100a00 */
[----:B------:R-:W-:-:S07]  /*55ea0*/  IMAD.MOV.U32 R45, RZ, RZ, R60 ;  /* 0x000000ffff2d7224 */ /* 0x000fce00078e003c */
[----:B----4-:R-:W-:Y:S01]  /*55eb0*/  HMMA.16816.F32 R44, R32, R18, R44 ;  /* 0x00000012202c723c */ /* 0x010fe2000000182c */
[----:B------:R-:W-:Y:S02]  /*55ec0*/  IMAD.MOV.U32 R56, RZ, RZ, R4 ;  /* 0x000000ffff387224 */ /* 0x000fe400078e0004 */
[----:B------:R-:W-:Y:S02]  /*55ed0*/  IMAD.MOV.U32 R60, RZ, RZ, R5 ;  /* 0x000000ffff3c7224 */ /* 0x000fe400078e0005 */
[----:B------:R-:W-:Y:S02]  /*55ee0*/  IMAD.MOV.U32 R28, RZ, RZ, R18 ;  /* 0x000000ffff1c7224 */ /* 0x000fe400078e0012 */
[----:B------:R-:W-:Y:S01]  /*55ef0*/  IMAD.MOV.U32 R17, RZ, RZ, R19 ;  /* 0x000000ffff117224 */ /* 0x000fe200078e0013 */
[----:B------:R-:W-:Y:S01]  /*55f00*/  STL [R1+0x232c], R56 ;  /* 0x00232c3801007387 */ /* 0x000fe20000100800 */
[----:B------:R-:W-:Y:S02]  /*55f10*/  STL [R1+0x2328], R60 ;  /* 0x0023283c01007387 */ /* 0x000fe40000100800 */
[----:B------:R-:W-:Y:S02]  /*55f20*/  STL [R1+0x2324], R52 ;  /* 0x0023243401007387 */ /* 0x000fe40000100800 */
[----:B------:R-:W4:Y:S02]  /*55f30*/  LDL.LU.64 R18, [R1+0x25b0] ;  /* 0x0025b00001127983 */ /* 0x000f240000300a00 */
[----:B------:R-:W-:-:S08]  /*55f40*/  IMAD.MOV.U32 R51, RZ, RZ, R61 ;  /* 0x000000ffff337224 */ /* 0x000fd000078e003d */
[----:B------:R0:W-:Y:S01]  /*55f50*/  STL.64 [R1+0x7d0], R44 ;  /* 0x0007d02c01007387 */ /* 0x0001e20000100a00 */
[----:B------:R1:W-:Y:S02]  /*55f60*/  STL.64 [R1+0x7d8], R46 ;  /* 0x0007d82e01007387 */ /* 0x0003e40000100a00 */
[----:B------:R-:W-:Y:S02]  /*55f70*/  IMAD.MOV.U32 R57, RZ, RZ, R44 ;  /* 0x000000ffff397224 */ /* 0x000fe400078e002c */
[----:B------:R-:W-:Y:S02]  /*55f80*/  IMAD.MOV.U32 R61, RZ, RZ, R45 ;  /* 0x000000ffff3d7224 */ /* 0x000fe400078e002d */
[----:B------:R-:W-:Y:S01]  /*55f90*/  IMAD.MOV.U32 R53, RZ, RZ, R46 ;  /* 0x000000ffff357224 */ /* 0x000fe200078e002e */
[----:B0-----:R-:W4:Y:S01]  /*55fa0*/  LDL.LU R44, [R1+0x290] ;  /* 0x00029000012c7983 */ /* 0x001f220000300800 */
[----:B------:R-:W4:Y:S02]  /*55fb0*/  LDL.LU R45, [R1+0x294] ;  /* 0x00029400012d7983 */ /* 0x000f240000300800 */
[----:B-1----:R-:W4:Y:S02]  /*55fc0*/  LDL.LU R46, [R1+0x298] ;  /* 0x00029800012e7983 */ /* 0x002f240000300800 */
[----:B------:R-:W4:Y:S01]  /*55fd0*/  LDL.LU R47, [R1+0x29c] ;  /* 0x00029c00012f7983 */ /* 0x000f220000300800 */
[----:B------:R-:W-:Y:S01]  /*55fe0*/  STL [R1+0x2338], R57 ;  /* 0x0023383901007387 */ /* 0x000fe20000100800 */
[----:B------:R-:W-:Y:S02]  /*55ff0*/  STL [R1+0x2334], R61 ;  /* 0x0023343d01007387 */ /* 0x000fe40000100800 */
[----:B------:R-:W-:Y:S02]  /*56000*/  STL [R1+0x2330], R53 ;  /* 0x0023303501007387 */ /* 0x000fe40000100800 */
[----:B------:R-:W-:-:S02]  /*56010*/  IMAD.MOV.U32 R8, RZ, RZ, R54 ;  /* 0x000000ffff087224 */ /* 0x000fc400078e0036 */
[----:B------:R-:W-:Y:S01]  /*56020*/  IMAD.MOV.U32 R9, RZ, RZ, R55 ;  /* 0x000000ffff097224 */ /* 0x000fe200078e0037 */
[----:B--2---:R-:W-:Y:S01]  /*56030*/  HMMA.16816.F32 R40, R32, R10, R40 ;  /* 0x0000000a2028723c */ /* 0x004fe20000001828 */
[----:B------:R-:W-:Y:S02]  /*56040*/  IMAD.MOV.U32 R13, RZ, RZ, R10 ;  /* 0x000000ffff0d7224 */ /* 0x000fe400078e000a */
[----:B------:R-:W-:-:S04]  /*56050*/  IMAD.MOV.U32 R12, RZ, RZ, R11 ;  /* 0x000000ffff0c7224 */ /* 0x000fc800078e000b */
[----:B------:R-:W-:Y:S02]  /*56060*/  IMAD.MOV.U32 R10, RZ, RZ, R58 ;  /* 0x000000ffff0a7224 */ /* 0x000fe400078e003a */
[----:B------:R-:W-:Y:S01]  /*56070*/  IMAD.MOV.U32 R11, RZ, RZ, R59 ;  /* 0x000000ffff0b7224 */ /* 0x000fe200078e003b */
[C---:B---3--:R-:W-:Y:S11]  /*56080*/  HMMA.16816.F32 R20, R32.reuse, R6, R20 ;  /* 0x000000062014723c */ /* 0x048ff60000001814 */
[----:B------:R-:W-:Y:S02]  /*56090*/  @!UPT UIADD3 URZ, URZ, URZ, URZ ;  /* 0x0000003f3f3ff290 */ /* 0x000fe4000fffe03f */
[----:B------:R0:W-:Y:S01]  /*560a0*/  STL.64 [R1+0x7c0], R40 ;  /* 0x0007c02801007387 */ /* 0x0001e20000100a00 */
[----:B------:R1:W-:Y:S03]  /*560b0*/  STL.64 [R1+0x7c8], R42 ;  /* 0x0007c82a01007387 */ /* 0x0003e60000100a00 */
[----:B0-----:R-:W2:Y:S01]  /*560c0*/  LDL.LU R40, [R1+0x450] ;  /* 0x0004500001287983 */ /* 0x001ea20000300800 */
[----:B------:R-:W2:Y:S02]  /*560d0*/  LDL.LU R41, [R1+0x454] ;  /* 0x0004540001297983 */ /* 0x000ea40000300800 */
[----:B-1----:R-:W2:Y:S02]  /*560e0*/  LDL.LU R42, [R1+0x458] ;  /* 0x00045800012a7983 */ /* 0x002ea40000300800 */
[----:B------:R-:W2:Y:S01]  /*560f0*/  LDL.LU R43, [R1+0x45c] ;  /* 0x00045c00012b7983 */ /* 0x000ea20000300800 */
[----:B------:R-:W4:Y:S01]  /*56100*/  LDL.LU R54, [R1+0x25ac] ;  /* 0x0025ac0001367983 */ /* 0x000f220000300800 */
[----:B------:R-:W4:Y:S02]  /*56110*/  LDL.LU R55, [R1+0x25a8] ;  /* 0x0025a80001377983 */ /* 0x000f240000300800 */
[----:B------:R-:W3:Y:S02]  /*56120*/  LDL.LU R58, [R1+0x25a4] ;  /* 0x0025a400013a7983 */ /* 0x000ee40000300800 */
[----:B------:R-:W3:Y:S01]  /*56130*/  LDL.LU R59, [R1+0x25a0] ;  /* 0x0025a000013b7983 */ /* 0x000ee20000300800 */
[----:B------:R-:W-:Y:S01]  /*56140*/  STL.64 [R1+0x7b0], R20 ;  /* 0x0007b01401007387 */ /* 0x000fe20000100a00 */
[----:B------:R0:W-:Y:S01]  /*56150*/  STL.64 [R1+0x7b8], R22 ;  /* 0x0007b81601007387 */ /* 0x0001e20000100a00 */
[----:B------:R-:W-:Y:S01]  /*56160*/  HMMA.16816.F32 R48, R32, R26, R48 ;  /* 0x0000001a2030723c */ /* 0x000fe20000001830 */
[----:B------:R-:W-:-:S02]  /*56170*/  IMAD.MOV.U32 R5, RZ, RZ, R26 ;  /* 0x000000ffff057224 */ /* 0x000fc400078e001a */
[----:B------:R-:W-:Y:S01]  /*56180*/  IMAD.MOV.U32 R4, RZ, RZ, R27 ;  /* 0x000000ffff047224 */ /* 0x000fe200078e001b */
[----:B0-----:R-:W2:Y:S01]  /*56190*/  LDL.LU.64 R22, [R1+0x2598] ;  /* 0x0025980001167983 */ /* 0x001ea20000300a00 */
[----:B------:R-:W2:Y:S11]  /*561a0*/  LDL.LU.64 R26, [R1+0x2590] ;  /* 0x00259000011a7983 */ /* 0x000eb60000300a00 */
[----:B------:R-:W-:Y:S07]  /*561b0*/  @!UPT UIADD3 URZ, URZ, URZ, URZ ;  /* 0x0000003f3f3ff290 */ /* 0x000fee000fffe03f */
[----:B------:R-:W-:Y:S01]  /*561c0*/  STL.64 [R1+0x710], R48 ;  /* 0x0007103001007387 */ /* 0x000fe20000100a00 */
[----:B------:R-:W-:Y:S02]  /*561d0*/  IMAD.MOV.U32 R20, RZ, RZ, R50 ;  /* 0x000000ffff147224 */ /* 0x000fe400078e0032 */
[----:B------:R0:W-:Y:S02]  /*561e0*/  STL.64 [R1+0x718], R50 ;  /* 0x0007183201007387 */ /* 0x0001e40000100a00 */
[----:B0-----:R-:W4:Y:S01]  /*561f0*/  LDL.LU.64 R50, [R1+0x2588] ;  /* 0x0025880001327983 */ /* 0x001f220000300a00 */
[----:B------:R-:W-:-:S05]  /*56200*/  IMAD.MOV.U32 R24, RZ, RZ, R48 ;  /* 0x000000ffff187224 */ /* 0x000fca00078e0030 */
[----:B------:R-:W-:Y:S01]  /*56210*/  STL [R1+0x2340], R24 ;  /* 0x0023401801007387 */ /* 0x000fe20000100800 */
[----:B------:R-:W-:Y:S01]  /*56220*/  STL [R1+0x233c], R20 ;  /* 0x00233c1401007387 */ /* 0x000fe20000100800 */
[----:B---3--:R-:W-:Y:S01]  /*56230*/  HMMA.16816.F32 R36, R32, R58, R36 ;  /* 0x0000003a2024723c */ /* 0x008fe20000001824 */
[----:B--2---:R-:W-:Y:S11]  /*56240*/  IMAD.MOV.U32 R57, RZ, RZ, R27 ;  /* 0x000000ffff397224 */ /* 0x004ff600078e001b */
[----:B------:R-:W-:Y:S11]  /*56250*/  @!UPT UIADD3 URZ, URZ, URZ, URZ ;  /* 0x0000003f3f3ff290 */ /* 0x000ff6000fffe03f */
[----:B------:R-:W-:Y:S01]  /*56260*/  STL.64 [R1+0x6e0], R36 ;  /* 0x0006e02401007387 */ /* 0x000fe20000100a00 */
[----:B------:R-:W-:Y:S02]  /*56270*/  STL.64 [R1+0x6e8], R38 ;  /* 0x0006e82601007387 */ /* 0x000fe40000100a00 */
[----:B------:R0:W-:Y:S02]  /*56280*/  STL.64 [R1+0x24e0], R58 ;  /* 0x0024e03a01007387 */ /* 0x0001e40000100a00 */
[----:B------:R-:W2:Y:S01]  /*56290*/  LDL.LU R56, [R1+0x460] ;  /* 0x0004600001387983 */ /* 0x000ea20000300800 */
[----:B------:R-:W3:Y:S01]  /*562a0*/  LDL.LU R27, [R1+0x2580] ;  /* 0x00258000011b7983 */ /* 0x000ee20000300800 */
[----:B------:R-:W-:Y:S02]  /*562b0*/  IMAD.MOV.U32 R25, RZ, RZ, R36 ;  /* 0x000000ffff197224 */ /* 0x000fe400078e0024 */
[----:B------:R-:W-:Y:S02]  /*562c0*/  IMAD.MOV.U32 R21, RZ, RZ, R38 ;  /* 0x000000ffff157224 */ /* 0x000fe400078e0026 */
[----:B0-----:R-:W-:-:S02]  /*562d0*/  IMAD.MOV.U32 R58, RZ, RZ, R30 ;  /* 0x000000ffff3a7224 */ /* 0x001fc400078e001e */
[----:B------:R-:W2:Y:S01]  /*562e0*/  LDL.LU R30, [R1+0x257c] ;  /* 0x00257c00011e7983 */ /* 0x000ea20000300800 */
[----:B----4-:R-:W-:Y:S02]  /*562f0*/  IMAD.MOV.U32 R59, RZ, RZ, R50 ;  /* 0x000000ffff3b7224 */ /* 0x010fe400078e0032 */
[----:B------:R-:W2:Y:S02]  /*56300*/  LDL.LU R50, [R1+0x2578] ;  /* 0x0025780001327983 */ /* 0x000ea40000300800 */
[----:B------:R-:W-:Y:S01]  /*56310*/  STL [R1+0x2348], R25 ;  /* 0x0023481901007387 */ /* 0x000fe20000100800 */
[----:B------:R-:W-:Y:S01]  /*56320*/  HMMA.16816.F32 R36, R32, R54, R44 ;  /* 0x000000362024723c */ /* 0x000fe2000000182c */
[----:B------:R-:W-:Y:S06]  /*56330*/  STL [R1+0x2344], R21 ;  /* 0x0023441501007387 */ /* 0x000fec0000100800 */
[----:B------:R-:W-:-:S02]  /*56340*/  IMAD.MOV.U32 R44, RZ, RZ, R51 ;  /* 0x000000ffff2c7224 */ /* 0x000fc400078e0033 */
[----:B------:R-:W2:Y:S01]  /*56350*/  LDL.LU R51, [R1+0x2574] ;  /* 0x0025740001337983 */ /* 0x000ea20000300800 */
[----:B------:R-:W-:Y:S02]  /*56360*/  IMAD.MOV.U32 R45, RZ, RZ, R31 ;  /* 0x000000ffff2d7224 */ /* 0x000fe400078e001f */
[----:B------:R-:W-:-:S11]  /*56370*/  IMAD.MOV.U32 R47, RZ, RZ, R26 ;  /* 0x000000ffff2f7224 */ /* 0x000fd600078e001a */
[----:B------:R-:W-:Y:S01]  /*56380*/  STL.64 [R1+0x700], R36 ;  /* 0x0007002401007387 */ /* 0x000fe20000100a00 */
[----:B------:R-:W-:Y:S02]  /*56390*/  STL.64 [R1+0x708], R38 ;  /* 0x0007082601007387 */ /* 0x000fe40000100a00 */
[----:B------:R-:W4:Y:S02]  /*563a0*/  LDL.LU R31, [R1+0x2570] ;  /* 0x00257000011f7983 */ /* 0x000f240000300800 */
[----:B------:R-:W4:Y:S01]  /*563b0*/  LDL.LU R46, [R1+0x438] ;  /* 0x00043800012e7983 */ /* 0x000f220000300800 */
[----:B------:R-:W4:Y:S01]  /*563c0*/  LDL.LU R26, [R1+0x256c] ;  /* 0x00256c00011a7983 */ /* 0x000f220000300800 */
[----:B------:R-:W-:Y:S03]  /*563d0*/  STL.64 [R1+0x24e8], R54 ;  /* 0x0024e83601007387 */ /* 0x000fe60000100a00 */
[----:B---3--:R0:W1:Y:S04]  /*563e0*/  LDSM.16.MT88.4 R36, [R27+0xb800] ;  /* 0x00b800001b24783b */ /* 0x0080680000004200 */
[----:B0-----:R-:W3:Y:S01]  /*563f0*/  LDL.LU R27, [R1+0x2568] ;  /* 0x00256800011b7983 */ /* 0x001ee20000300800 */
[----:B--2---:R-:W-:Y:S01]  /*56400*/  HMMA.16816.F32 R56, R32, R50, R56 ;  /* 0x000000322038723c */ /* 0x004fe20000001838 */
[----:B------:R-:W-:-:S02]  /*56410*/  IMAD.MOV.U32 R52, RZ, RZ, R6 ;  /* 0x000000ffff347224 */ /* 0x000fc400078e0006 */
[----:B------:R-:W-:Y:S01]  /*56420*/  IMAD.MOV.U32 R16, RZ, RZ, R7 ;  /* 0x000000ffff107224 */ /* 0x000fe200078e0007 */
[----:B-1----:R-:W-:Y:S01]  /*56430*/  STL.64 [R1+0x24a0], R38 ;  /* 0x0024a02601007387 */ /* 0x002fe20000100a00 */
[----:B------:R0:W-:Y:S02]  /*56440*/  STL.64 [R1+0x2498], R36 ;  /* 0x0024982401007387 */ /* 0x0001e40000100a00 */
[----:B------:R-:W-:Y:S11]  /*56450*/  STL.64 [R1+0x24f8], R50 ;  /* 0x0024f83201007387 */ /* 0x000ff60000100a00 */
[----:B------:R-:W-:Y:S05]  /*56460*/  @!UPT UIADD3 URZ, URZ, URZ, URZ ;  /* 0x0000003f3f3ff290 */ /* 0x000fea000fffe03f */
[----:B------:R-:W-:Y:S01]  /*56470*/  STL.64 [R1+0x6f0], R56 ;  /* 0x0006f03801007387 */ /* 0x000fe20000100a00 */
[----:B------:R-:W-:Y:S02]  /*56480*/  STL.64 [R1+0x6f8], R58 ;  /* 0x0006f83a01007387 */ /* 0x000fe40000100a00 */
[----:B----4-:R1:W-:Y:S01]  /*56490*/  STL.64 [R1+0x24c8], R30 ;  /* 0x0024c81e01007387 */ /* 0x0103e20000100a00 */
[----:B0-----:R-:W-:Y:S07]  /*564a0*/  HMMA.16816.F32 R36, R32, R30, R40 ;  /* 0x0000001e2024723c */ /* 0x001fee0000001828 */
[----:B-1----:R-:W-:-:S02]  /*564b0*/  IMAD.MOV.U32 R30, RZ, RZ, R5 ;  /* 0x000000ffff1e7224 */ /* 0x002fc400078e0005 */
[----:B------:R-:W-:Y:S01]  /*564c0*/  IMAD.MOV.U32 R31, RZ, RZ, R4 ;  /* 0x000000ffff1f7224 */ /* 0x000fe200078e0004 */
[----:B------:R-:W-:Y:S11]  /*564d0*/  STL [R1+0x24c0], R29 ;  /* 0x0024c01d01007387 */ /* 0x000ff60000100800 */
[----:B------:R-:W-:Y:S02]  /*564e0*/  @!UPT UIADD3 URZ, URZ, URZ, URZ ;  /* 0x0000003f3f3ff290 */ /* 0x000fe4000fffe03f */
[----:B------:R0:W-:Y:S01]  /*564f0*/  STL.64 [R1+0x620], R36 ;  /* 0x0006202401007387 */ /* 0x0001e20000100a00 */
[----:B------:R1:W-:Y:S02]  /*56500*/  STL.64 [R1+0x628], R38 ;  /* 0x0006282601007387 */ /* 0x0003e40000100a00 */
[----:B------:R-:W-:Y:S01]  /*56510*/  STL.64 [R1+0x24f0], R30 ;  /* 0x0024f01e01007387 */ /* 0x000fe20000100a00 */
[----:B0-----:R-:W2:Y:S01]  /*56520*/  LDL.LU R36, [R1+0x400] ;  /* 0x0004000001247983 */ /* 0x001ea20000300800 */
[----:B-1----:R-:W-:Y:S02]  /*56530*/  IMAD.MOV.U32 R38, RZ, RZ, R23 ;  /* 0x000000ffff267224 */ /* 0x002fe400078e0017 */
[----:B------:R-:W-:Y:S01]  /*56540*/  IMAD.MOV.U32 R39, RZ, RZ, R22 ;  /* 0x000000ffff277224 */ /* 0x000fe200078e0016 */
[----:B---3--:R-:W-:Y:S11]  /*56550*/  HMMA.16816.F32 R4, R32, R26, R8 ;  /* 0x0000001a2004723c */ /* 0x008ff60000001808 */
[----:B------:R-:W-:Y:S11]  /*56560*/  @!UPT UIADD3 URZ, URZ, URZ, URZ ;  /* 0x0000003f3f3ff290 */ /* 0x000ff6000fffe03f */
[----:B------:R-:W-:Y:S01]  /*56570*/  @!UPT UIADD3 URZ, URZ, URZ, URZ ;  /* 0x0000003f3f3ff290 */ /* 0x000fe2000fffe03f */
[----:B------:R0:W-:Y:S01]  /*56580*/  STL.64 [R1+0x610], R4 ;  /* 0x0006100401007387 */ /* 0x0001e20000100a00 */
[----:B------:R1:W-:Y:S02]  /*56590*/  STL.64 [R1+0x618], R6 ;  /* 0x0006180601007387 */ /* 0x0003e40000100a00 */
[----:B------:R-:W2:Y:S02]  /*565a0*/  LDL.LU R37, [R1+0x404] ;  /* 0x0004040001257983 */ /* 0x000ea40000300800 */
[----:B------:R-:W1:Y:S01]  /*565b0*/  LDL.LU R23, [R1+0x2564] ;  /* 0x0025640001177983 */ /* 0x000e620000300800 */
[----:B------:R-:W3:Y:S01]  /*565c0*/  LDL.LU R22, [R1+0x2560] ;  /* 0x0025600001167983 */ /* 0x000ee20000300800 */
[----:B------:R-:W4:Y:S02]  /*565d0*/  LDL.LU R8, [R1+0x410] ;  /* 0x0004100001087983 */ /* 0x000f240000300800 */
[----:B------:R-:W4:Y:S02]  /*565e0*/  LDL.LU R9, [R1+0x414] ;  /* 0x0004140001097983 */ /* 0x000f240000300800 */
[----:B------:R-:W4:Y:S01]  /*565f0*/  LDL.LU R10, [R1+0x418] ;  /* 0x00041800010a7983 */ /* 0x000f220000300800 */
[----:B------:R-:W4:Y:S04]  /*56600*/  LDL.LU R11, [R1+0x41c] ;  /* 0x00041c00010b7983 */ /* 0x000f280000300800 */
[----:B0-----:R-:W2:Y:S01]  /*56610*/  LDL.LU R4, [R1+0x420] ;  /* 0x0004200001047983 */ /* 0x001ea20000300800 */
[----:B------:R-:W-:-:S02]  /*56620*/  IMAD.MOV.U32 R24, RZ, RZ, R15 ;  /* 0x000000ffff187224 */ /* 0x000fc400078e000f */
[----:B------:R-:W-:Y:S02]  /*56630*/  IMAD.MOV.U32 R25, RZ, RZ, R14 ;  /* 0x000000ffff197224 */ /* 0x000fe400078e000e */
[----:B-1----:R-:W-:Y:S02]  /*56640*/  IMAD.MOV.U32 R6, RZ, RZ, R23 ;  /* 0x000000ffff067224 */ /* 0x002fe400078e0017 */
[----:B---3--:R-:W-:Y:S02]  /*56650*/  IMAD.MOV.U32 R5, RZ, RZ, R22 ;  /* 0x000000ffff057224 */ /* 0x008fe400078e0016 */
[----:B------:R-:W3:Y:S01]  /*56660*/  LDL.LU R22, [R1+0x255c] ;  /* 0x00255c0001167983 */ /* 0x000ee20000300800 */
[----:B------:R-:W3:Y:S02]  /*56670*/  LDL.LU R23, [R1+0x2558] ;  /* 0x0025580001177983 */ /* 0x000ee40000300800 */
[----:B------:R-:W2:Y:S02]  /*56680*/  LDL.LU R7, [R1+0x42c] ;  /* 0x00042c0001077983 */ /* 0x000ea40000300800 */
[----:B------:R0:W-:Y:S01]  /*56690*/  STL.64 [R1+0x24b8], R26 ;  /* 0x0024b81a01007387 */ /* 0x0001e20000100a00 */
[----:B------:R-:W2:Y:S01]  /*566a0*/  LDL.LU R15, [R1+0x2554] ;  /* 0x00255400010f7983 */ /* 0x000ea20000300800 */
[----:B------:R-:W2:Y:S02]  /*566b0*/  LDL.LU R14, [R1+0x2550] ;  /* 0x00255000010e7983 */ /* 0x000ea40000300800 */
[----:B0-----:R-:W-:-:S02]  /*566c0*/  IMAD.MOV.U32 R26, RZ, RZ, R19 ;  /* 0x000000ffff1a7224 */ /* 0x001fc400078e0013 */
[----:B------:R-:W-:Y:S01]  /*566d0*/  IMAD.MOV.U32 R27, RZ, RZ, R18 ;  /* 0x000000ffff1b7224 */ /* 0x000fe200078e0012 */
[----:B------:R-:W2:Y:S01]  /*566e0*/  LDL.LU R19, [R1+0x254c] ;  /* 0x00254c0001137983 */ /* 0x000ea20000300800 */
[----:B------:R-:W2:Y:S02]  /*566f0*/  LDL.LU R18, [R1+0x2548] ;  /* 0x0025480001127983 */ /* 0x000ea40000300800 */
[----:B------:R-:W-:Y:S02]  /*56700*/  IMAD.MOV.U32 R55, RZ, RZ, R17 ;  /* 0x000000ffff377224 */ /* 0x000fe400078e0011 */
[----:B------:R-:W-:Y:S01]  /*56710*/  IMAD.MOV.U32 R54, RZ, RZ, R28 ;  /* 0x000000ffff367224 */ /* 0x000fe200078e001c */
[----:B---3--:R-:W-:Y:S11]  /*56720*/  HMMA.16816.F32 R40, R32, R22, R44 ;  /* 0x000000162028723c */ /* 0x008ff6000000182c */
[----:B------:R-:W-:Y:S11]  /*56730*/  @!UPT UIADD3 URZ, URZ, URZ, URZ ;  /* 0x0000003f3f3ff290 */ /* 0x000ff6000fffe03f */
[----:B------:R-:W-:Y:S01]  /*56740*/  @!UPT UIADD3 URZ, URZ, URZ, URZ ;  /* 0x0000003f3f3ff290 */ /* 0x000fe2000fffe03f */
[----:B------:R0:W-:Y:S01]  /*56750*/  STL.64 [R1+0x5e0], R40 ;  /* 0x0005e02801007387 */ /* 0x0001e20000100a00 */
[----:B------:R1:W-:Y:S03]  /*56760*/  STL.64 [R1+0x5e8], R42 ;  /* 0x0005e82a01007387 */ /* 0x0003e60000100a00 */
[----:B0-----:R-:W3:Y:S01]  /*56770*/  LDL.LU R40, [R1+0x3f0] ;  /* 0x0003f00001287983 */ /* 0x001ee20000300800 */
[----:B------:R-:W3:Y:S02]  /*56780*/  LDL.LU R41, [R1+0x3f4] ;  /* 0x0003f40001297983 */ /* 0x000ee40000300800 */
[----:B-1----:R-:W3:Y:S02]  /*56790*/  LDL.LU R42, [R1+0x3f8] ;  /* 0x0003f800012a7983 */ /* 0x002ee40000300800 */
[----:B------:R-:W3:Y:S01]  /*567a0*/  LDL.LU R43, [R1+0x3fc] ;  /* 0x0003fc00012b7983 */ /* 0x000ee20000300800 */
[----:B------:R-:W3:Y:S01]  /*567b0*/  LDL.LU R44, [R1+0x280] ;  /* 0x00028000012c7983 */ /* 0x000ee20000300800 */
[----:B------:R-:W3:Y:S02]  /*567c0*/  LDL.LU R45, [R1+0x284] ;  /* 0x00028400012d7983 */ /* 0x000ee40000300800 */
[----:B------:R-:W3:Y:S02]  /*567d0*/  LDL.LU R46, [R1+0x288] ;  /* 0x00028800012e7983 */ /* 0x000ee40000300800 */
[----:B------:R-:W3:Y:S01]  /*567e0*/  LDL.LU R47, [R1+0x28c] ;  /* 0x00028c00012f7983 */ /* 0x000ee20000300800 */
[----:B------:R-:W3:Y:S01]  /*567f0*/  LDL R17, [R1+0x900] ;  /* 0x0009000001117983 */ /* 0x000ee20000100800 */
[----:B------:R-:W3:Y:S02]  /*56800*/  LDL.LU R48, [R1+0x3e0] ;  /* 0x0003e00001307983 */ /* 0x000ee40000300800 */
[----:B------:R-:W3:Y:S02]  /*56810*/  LDL.LU R49, [R1+0x3e4] ;  /* 0x0003e40001317983 */ /* 0x000ee40000300800 */
[----:B------:R-:W3:Y:S01]  /*56820*/  LDL.LU R50, [R1+0x3e8] ;  /* 0x0003e80001327983 */ /* 0x000ee20000300800 */
[----:B------:R-:W3:Y:S01]  /*56830*/  LDL.LU R51, [R1+0x3ec] ;  /* 0x0003ec0001337983 */ /* 0x000ee20000300800 */
[----:B------:R-:W3:Y:S02]  /*56840*/  LDL.LU R28, [R1+0x3d0] ;  /* 0x0003d000011c7983 */ /* 0x000ee40000300800 */
[----:B------:R-:W3:Y:S02]  /*56850*/  LDL.LU R29, [R1+0x3d4] ;  /* 0x0003d400011d7983 */ /* 0x000ee40000300800 */
[----:B--2---:R-:W-:-:S02]  /*56860*/  IMAD.MOV.U32 R30, RZ, RZ, R18 ;  /* 0x000000ffff1e7224 */ /* 0x004fc400078e0012 */
[----:B------:R-:W-:Y:S01]  /*56870*/  IMAD.MOV.U32 R31, RZ, RZ, R19 ;  /* 0x000000ffff1f7224 */ /* 0x000fe200078e0013 */
[----:B------:R-:W2:Y:S01]  /*56880*/  LDL.LU R18, [R1+0x2544] ;  /* 0x0025440001127983 */ /* 0x000ea20000300800 */
[----:B------:R-:W2:Y:S02]  /*56890*/  LDL.LU R19, [R1+0x2540] ;  /* 0x0025400001137983 */ /* 0x000ea40000300800 */
[----:B------:R-:W3:Y:S02]  /*568a0*/  LDL.LU R56, [R1+0x3c0] ;  /* 0x0003c00001387983 */ /* 0x000ee40000300800 */
[----:B------:R-:W-:Y:S02]  /*568b0*/  IMAD.MOV.U32 R57, RZ, RZ, R14 ;  /* 0x000000ffff397224 */ /* 0x000fe400078e000e */
[----:B------:R-:W-:Y:S01]  /*568c0*/  IMAD.MOV.U32 R58, RZ, RZ, R15 ;  /* 0x000000ffff3a7224 */ /* 0x000fe200078e000f */
[----:B------:R-:W4:Y:S01]  /*568d0*/  LDL.LU R14, [R1+0x253c] ;  /* 0x00253c00010e7983 */ /* 0x000f220000300800 */
[----:B------:R-:W4:Y:S02]  /*568e0*/  LDL.LU R15, [R1+0x2538] ;  /* 0x00253800010f7983 */ /* 0x000f240000300800 */
[----:B------:R-:W3:Y:S02]  /*568f0*/  LDL.LU R59, [R1+0x3cc] ;  /* 0x0003cc00013b7983 */ /* 0x000ee40000300800 */
[----:B------:R-:W-:Y:S01]  /*56900*/  STL.64 [R1+0x24b0], R22 ;  /* 0x0024b01601007387 */ /* 0x000fe20000100a00 */
[C---:B--2---:R-:W-:Y:S08]  /*56910*/  HMMA.16816.F32 R4, R32.reuse, R18, R4 ;  /* 0x000000122004723c */ /* 0x044ff00000001804 */
[C---:B----4-:R-:W-:Y:S11]  /*56920*/  HMMA.16816.F32 R8, R32.reuse, R14, R8 ;  /* 0x0000000e2008723c */ /* 0x050ff60000001808 */
[----:B------:R-:W-:Y:S04]  /*56930*/  @!UPT UIADD3 URZ, URZ, URZ, URZ ;  /* 0x0000003f3f3ff290 */ /* 0x000fe8000fffe03f */
[----:B------:R-:W-:Y:S01]  /*56940*/  STL.64 [R1+0x5d0], R4 ;  /* 0x0005d00401007387 */ /* 0x000fe20000100a00 */
[----:B------:R0:W-:Y:S03]  /*56950*/  STL.64 [R1+0x5d8], R6 ;  /* 0x0005d80601007387 */ /* 0x0001e60000100a00 */
[----:B0-----:R-:W2:Y:S01]  /*56960*/  LDL.LU.64 R6, [R1+0x2530] ;  /* 0x0025300001067983 */ /* 0x001ea20000300a00 */
[----:B------:R-:W4:Y:S03]  /*56970*/  LDL.LU.64 R4, [R1+0x2528] ;  /* 0x0025280001047983 */ /* 0x000f260000300a00 */
[----:B------:R-:W-:Y:S02]  /*56980*/  STL.64 [R1+0x510], R8 ;  /* 0x0005100801007387 */ /* 0x000fe40000100a00 */
[----:B------:R0:W-:Y:S02]  /*56990*/  STL.64 [R1+0x518], R10 ;  /* 0x0005180a01007387 */ /* 0x0001e40000100a00 */
[----:B0-----:R-:W2:Y:S02]  /*569a0*/  LDL.LU.64 R10, [R1+0x2520] ;  /* 0x00252000010a7983 */ /* 0x001ea40000300a00 */
[C---:B--2---:R-:W-:Y:S11]  /*569b0*/  HMMA.16816.F32 R36, R32.reuse, R10, R36 ;  /* 0x0000000a2024723c */ /* 0x044ff60000001824 */
[----:B------:R-:W-:Y:S11]  /*569c0*/  @!UPT UIADD3 URZ, URZ, URZ, URZ ;  /* 0x0000003f3f3ff290 */ /* 0x000ff6000fffe03f */
[----:B------:R-:W-:Y:S01]  /*569d0*/  @!UPT UIADD3 URZ, URZ, URZ, URZ ;  /* 0x0000003f3f3ff290 */ /* 0x000fe2000fffe03f */
[----:B------:R0:W-:Y:S01]  /*569e0*/  STL.64 [R1+0x4f0], R36 ;  /* 0x0004f02401007387 */ /* 0x0001e20000100a00 */
[----:B------:R1:W-:Y:S03]  /*569f0*/  STL.64 [R1+0x4f8], R38 ;  /* 0x0004f82601007387 */ /* 0x0003e60000100a00 */
[----:B0-----:R-:W2:Y:S01]  /*56a00*/  LDL.LU R36, [R1+0x390] ;  /* 0x0003900001247983 */ /* 0x001ea20000300800 */
[----:B------:R-:W-:Y:S02]  /*56a10*/  IMAD.MOV.U32 R37, RZ, RZ, R6 ;  /* 0x000000ffff257224 */ /* 0x000fe400078e0006 */
[----:B------:R-:W3:Y:S02]  /*56a20*/  LDL.LU R6, [R1+0x251c] ;  /* 0x00251c0001067983 */ /* 0x000ee40000300800 */
[----:B-1----:R-:W-:Y:S02]  /*56a30*/  IMAD.MOV.U32 R38, RZ, RZ, R7 ;  /* 0x000000ffff267224 */ /* 0x002fe400078e0007 */
[----:B------:R-:W3:Y:S01]  /*56a40*/  LDL.LU R7, [R1+0x2518] ;  /* 0x0025180001077983 */ /* 0x000ee20000300800 */
[----:B------:R-:W2:Y:S02]  /*56a50*/  LDL.LU R39, [R1+0x39c] ;  /* 0x00039c0001277983 */ /* 0x000ea40000300800 */
[----:B------:R0:W-:Y:S02]  /*56a60*/  STL.64 [R1+0x24a8], R10 ;  /* 0x0024a80a01007387 */ /* 0x0001e40000100a00 */
[----:B------:R-:W2:Y:S01]  /*56a70*/  LDL.LU R8, [R1+0x3b0] ;  /* 0x0003b00001087983 */ /* 0x000ea20000300800 */
[----:B------:R-:W2:Y:S04]  /*56a80*/  LDL.LU R9, [R1+0x3b4] ;  /* 0x0003b40001097983 */ /* 0x000ea80000300800 */
[----:B0-----:R-:W2:Y:S01]  /*56a90*/  LDL.LU R10, [R1+0x3b8] ;  /* 0x0003b800010a7983 */ /* 0x001ea20000300800 */
[----:B------:R-:W2:Y:S01]  /*56aa0*/  LDL.LU R11, [R1+0x3bc] ;  /* 0x0003bc00010b7983 */ /* 0x000ea20000300800 */
[C---:B---3--:R-:W-:Y:S11]  /*56ab0*/  HMMA.16816.F32 R40, R32.reuse, R6, R40 ;  /* 0x000000062028723c */ /* 0x048ff60000001828 */
[----:B------:R-:W-:Y:S11]  /*56ac0*/  @!UPT UIADD3 URZ, URZ, URZ, URZ ;  /* 0x0000003f3f3ff290 */ /* 0x000ff6000fffe03f */
[----:B------:R-:W-:Y:S01]  /*56ad0*/  @!UPT UIADD3 URZ, URZ, URZ, URZ ;  /* 0x0000003f3f3ff290 */ /* 0x000fe2000fffe03f */
[----:B------:R-:W-:Y:S01]  /*56ae0*/  STL.64 [R1+0x4e0], R40 ;  /* 0x0004e02801007387 */ /* 0x000fe20000100a00 */
[----:B------:R0:W-:Y:S03]  /*56af0*/  STL.64 [R1+0x4e8], R42 ;  /* 0x0004e82a01007387 */ /* 0x0001e60000100a00 */
[----:B0-----:R-:W3:Y:S01]  /*56b00*/  LDL.LU.64 R42, [R1+0x2510] ;  /* 0x00251000012a7983 */ /* 0x001ee20000300a00 */
[----:B------:R-:W-:Y:S02]  /*56b10*/  STL.64 [R1+0x24d8], R6 ;  /* 0x0024d80601007387 */ /* 0x000fe40000100a00 */
[----:B----4-:R-:W-:Y:S01]  /*56b20*/  STL.64 [R1+0x24d0], R4 ;  /* 0x0024d00401007387 */ /* 0x010fe20000100a00 */
[----:B---3--:R-:W-:Y:S01]  /*56b30*/  HMMA.16816.F32 R32, R32, R42, R44 ;  /* 0x0000002a2020723c */ /* 0x008fe2000000182c */
[----:B------:R-:W3:Y:S01]  /*56b40*/  LDL.LU.64 R46, [R1+0x2508] ;  /* 0x00250800012e7983 */ /* 0x000ee20000300a00 */
[----:B------:R-:W3:Y:S11]  /*56b50*/  LDL.LU.64 R44, [R1+0x2500] ;  /* 0x00250000012c7983 */ /* 0x000ef60000300a00 */
[----:B------:R-:W-:Y:S10]  /*56b60*/  @!UPT UIADD3 URZ, URZ, URZ, URZ ;  /* 0x0000003f3f3ff290 */ /* 0x000ff4000fffe03f */
[----:B------:R-:W-:Y:S01]  /*56b70*/  STL.64 [R1+0x4d0], R32 ;  /* 0x0004d02001007387 */ /* 0x000fe20000100a00 */
[----:B------:R-:W-:Y:S02]  /*56b80*/  STL.64 [R1+0x4d8], R34 ;  /* 0x0004d82201007387 */ /* 0x000fe40000100a00 */
[----:B------:R-:W0:Y:S02]  /*56b90*/  LDSM.16.MT88.4 R32, [R17+0xb800] ;  /* 0x00b800001120783b */ /* 0x000e240000004200 */
[----:B0-----:R0:W-:Y:S02]  /*56ba0*/  STL.64 [R1+0x2410], R34 ;  /* 0x0024102201007387 */ /* 0x0011e40000100a00 */
[----:B------:R-:W-:Y:S02]  /*56bb0*/  STL.64 [R1+0x2408], R32 ;  /* 0x0024082001007387 */ /* 0x000fe40000100a00 */
[----:B0-----:R-:W4:Y:S01]  /*56bc0*/  LDL.LU.64 R34, [R1+0x48] ;  /* 0x0000480001227983 */ /* 0x001f220000300a00 */
[----:B------:R-:W-:-:S02]  /*56bd0*/  IMAD.MOV.U32 R22, RZ, RZ, R52 ;  /* 0x000000ffff167224 */ /* 0x000fc400078e0034 */
[C---:B---3--:R-:W-:Y:S08]  /*56be0*/  HMMA.16816.F32 R52, R44.reuse, R54, R28 ;  /* 0x000000362c34723c */ /* 0x048ff0000000181c */
[----:B----4-:R-:W-:Y:S11]  /*56bf0*/  HMMA.16816.F32 R48, R44, R34, R48 ;  /* 0x000000222c30723c */ /* 0x010ff60000001830 */
[----:B------:R-:W-:Y:S11]  /*56c00*/  @!UPT UIADD3 URZ, URZ, URZ, URZ ;  /* 0x0000003f3f3ff290 */ /* 0x000ff6000fffe03f */
[----:B------:R-:W-:Y:S01]  /*56c10*/  @!UPT UIADD3 URZ, URZ, URZ, URZ ;  /* 0x0000003f3f3ff290 */ /* 0x000fe2000fffe03f */
[----:B------:R-:W-:Y:S01]  /*56c20*/  STL.64 [R1+0x7a0], R48 ;  /* 0x0007a03001007387 */ /* 0x000fe20000100a00 */
[----:B------:R0:W-:Y:S03]  /*56c30*/  STL.64 [R1+0x7a8], R50 ;  /* 0x0007a83201007387 */ /* 0x0001e60000100a00 */
[----:B0-----:R-:W3:Y:S01]  /*56c40*/  LDL.LU.64 R50, [R1+0x24f8] ;  /* 0x0024f80001327983 */ /* 0x001ee20000300a00 */
[----:B------:R-:W-:Y:S02]  /*56c50*/  STL [R1+0x234c], R48 ;  /* 0x00234c3001007387 */ /* 0x000fe40000100800 */
[----:B------:R-:W4:Y:S02]  /*56c60*/  LDL.LU.64 R30, [R1+0x24f0] ;  /* 0x0024f000011e7983 */ /* 0x000f240000300a00 */
[----:B------:R-:W-:Y:S02]  /*56c70*/  IMAD.MOV.U32 R6, RZ, RZ, R13 ;  /* 0x000000ffff067224 */ /* 0x000fe400078e000d */
[----:B------:R-:W-:-:S07]  /*56c80*/  IMAD.MOV.U32 R7, RZ, RZ, R12 ;  /* 0x000000ffff077224 */ /* 0x000fce00078e000c */
[C---:B------:R-:W-:Y:S01]  /*56c90*/  HMMA.16816.F32 R4, R44.reuse, R6, R56 ;  /* 0x000000062c04723c */ /* 0x040fe20000001838 */
[----:B------:R-:W-:Y:S02]  /*56ca0*/  IMAD.MOV.U32 R23, RZ, RZ, R16 ;  /* 0x000000ffff177224 */ /* 0x000fe400078e0010 */
[----:B------:R-:W-:Y:S01]  /*56cb0*/  IMAD.MOV.U32 R49, RZ, RZ, R52 ;  /* 0x000000ffff317224 */ /* 0x000fe200078e0034 */
[----:B------:R-:W-:Y:S01]  /*56cc0*/  STL.64 [R1+0x790], R52 ;  /* 0x0007903401007387 */ /* 0x000fe20000100a00 */
[----:B------:R0:W-:Y:S03]  /*56cd0*/  STL.64 [R1+0x798], R54 ;  /* 0x0007983601007387 */ /* 0x0001e60000100a00 */
[C---:B--2---:R-:W-:Y:S01]  /*56ce0*/  HMMA.16816.F32 R8, R44.reuse, R22, R8 ;  /* 0x000000162c08723c */ /* 0x044fe20000001808 */
[----:B0-----:R-:W2:Y:S01]  /*56cf0*/  LDL.LU.64 R54, [R1+0x24e8] ;  /* 0x0024e80001367983 */ /* 0x001ea20000300a00 */
[----:B------:R-:W-:Y:S02]  /*56d00*/  STL [R1+0x2350], R49 ;  /* 0x0023503101007387 */ /* 0x000fe40000100800 */
[----:B------:R-:W2:Y:S11]  /*56d10*/  LDL.LU.64 R58, [R1+0x24e0] ;  /* 0x0024e000013a7983 */ /* 0x000eb60000300a00 */
[----:B------:R-:W-:Y:S01]  /*56d20*/  STL.64 [R1+0x780], R4 ;  /* 0x0007800401007387 */ /* 0x000fe20000100a00 */
[----:B------:R4:W-:Y:S07]  /*56d30*/  STL.64 [R1+0x788], R6 ;  /* 0x0007880601007387 */ /* 0x0009ee0000100a00 */
[----:B------:R-:W-:Y:S01]  /*56d40*/  STL.64 [R1+0x770], R8 ;  /* 0x0007700801007387 */ /* 0x000fe20000100a00 */
[----:B------:R-:W-:Y:S01]  /*56d50*/  STL.64 [R1+0x778], R10 ;  /* 0x0007780a01007387 */ /* 0x000fe20000100a00 */
[C---:B----4-:R-:W-:Y:S11]  /*56d60*/  HMMA.16816.F32 R4, R44.reuse, R30, R24 ;  /* 0x0000001e2c04723c */ /* 0x050ff60000001818 */
[----:B------:R-:W-:Y:S11]  /*56d70*/  @!UPT UIADD3 URZ, URZ, URZ, URZ ;  /* 0x0000003f3f3ff290 */ /* 0x000ff6000fffe03f */
[----:B------:R-:W-:Y:S01]  /*56d80*/  @!UPT UIADD3 URZ, URZ, URZ, URZ ;  /* 0x0000003f3f3ff290 */ /* 0x000fe2000fffe03f */
[----:B------:R0:W-:Y:S01]  /*56d90*/  STL.64 [R1+0x6c0], R4 ;  /* 0x0006c00401007387 */ /* 0x0001e20000100a00 */
[----:B------:R1:W-:Y:S02]  /*56da0*/  STL.64 [R1+0x6c8], R6 ;  /* 0x0006c80601007387 */ /* 0x0003e40000100a00 */
[----:B------:R-:W-:Y:S02]  /*56db0*/  IMAD.MOV.U32 R16, RZ, RZ, R4 ;  /* 0x000000ffff107224 */ /* 0x000fe400078e0004 */
[----:B------:R-:W-:Y:S01]  /*56dc0*/  IMAD.MOV.U32 R12, RZ, RZ, R6 ;  /* 0x000000ffff0c7224 */ /* 0x000fe200078e0006 */
[----:B0-----:R-:W4:Y:S01]  /*56dd0*/  LDL.LU R4, [R1+0x380] ;  /* 0x0003800001047983 */ /* 0x001f220000300800 */
[----:B------:R-:W4:Y:S02]  /*56de0*/  LDL.LU R5, [R1+0x384] ;  /* 0x0003840001057983 */ /* 0x000f240000300800 */
[----:B-1----:R-:W4:Y:S02]  /*56df0*/  LDL.LU R6, [R1+0x388] ;  /* 0x0003880001067983 */ /* 0x002f240000300800 */
[----:B------:R-:W4:Y:S01]  /*56e00*/  LDL.LU R7, [R1+0x38c] ;  /* 0x00038c0001077983 */ /* 0x000f220000300800 */
[----:B------:R-:W3:Y:S01]  /*56e10*/  LDL.LU R28, [R1+0x370] ;  /* 0x00037000011c7983 */ /* 0x000ee20000300800 */
[----:B------:R-:W3:Y:S02]  /*56e20*/  LDL.LU R29, [R1+0x374] ;  /* 0x00037400011d7983 */ /* 0x000ee40000300800 */
[----:B------:R-:W3:Y:S02]  /*56e30*/  LDL.LU R30, [R1+0x378] ;  /* 0x00037800011e7983 */ /* 0x000ee40000300800 */
[----:B------:R-:W3:Y:S01]  /*56e40*/  LDL.LU R31, [R1+0x37c] ;  /* 0x00037c00011f7983 */ /* 0x000ee20000300800 */
[----:B--2---:R-:W-:Y:S01]  /*56e50*/  HMMA.16816.F32 R8, R44, R58, R36 ;  /* 0x0000003a2c08723c */ /* 0x004fe20000001824 */
[----:B------:R-:W-:Y:S01]  /*56e60*/  STL [R1+0x2358], R16 ;  /* 0x0023581001007387 */ /* 0x000fe20000100800 */
[----:B------:R-:W-:Y:S11]  /*56e70*/  STL [R1+0x2354], R12 ;  /* 0x0023540c01007387 */ /* 0x000ff60000100800 */
[----:B------:R-:W-:Y:S10]  /*56e80*/  @!UPT UIADD3 URZ, URZ, URZ, URZ ;  /* 0x0000003f3f3ff290 */ /* 0x000ff4000fffe03f */
[----:B------:R0:W-:Y:S01]  /*56e90*/  STL.64 [R1+0x680], R8 ;  /* 0x0006800801007387 */ /* 0x0001e20000100a00 */
[----:B------:R1:W-:Y:S02]  /*56ea0*/  STL.64 [R1+0x688], R10 ;  /* 0x0006880a01007387 */ /* 0x0003e40000100a00 */
        /* <DEDUP_REMOVED lines=11> */
[----:B------:R-:W-:-:S02]  /*56f60*/  IMAD.MOV.U32 R17, RZ, RZ, R8 ;  /* 0x000000ffff117224 */ /* 0x000fc400078e0008 */
[----:B------:R-:W2:Y:S02]  /*56f70*/  LDL.LU R23, [R1+0x35c] ;  /* 0x00035c0001177983 */ /* 0x000ea40000300800 */
[----:B0-----:R-:W2:Y:S02]  /*56f80*/  LDL.LU R8, [R1+0x340] ;  /* 0x0003400001087983 */ /* 0x001ea40000300800 */
[----:B------:R-:W-:Y:S01]  /*56f90*/  IMAD.MOV.U32 R13, RZ, RZ, R10 ;  /* 0x000000ffff0d7224 */ /* 0x000fe200078e000a */
[----:B------:R-:W2:Y:S01]  /*56fa0*/  LDL.LU R9, [R1+0x344] ;  /* 0x0003440001097983 */ /* 0x000ea20000300800 */
[----:B-1----:R-:W2:Y:S02]  /*56fb0*/  LDL.LU R10, [R1+0x348] ;  /* 0x00034800010a7983 */ /* 0x002ea40000300800 */
[----:B------:R-:W2:Y:S02]  /*56fc0*/  LDL.LU R11, [R1+0x34c] ;  /* 0x00034c00010b7983 */ /* 0x000ea40000300800 */
[----:B------:R0:W-:Y:S01]  /*56fd0*/  STL.64 [R1+0x2448], R58 ;  /* 0x0024483a01007387 */ /* 0x0001e20000100a00 */
[----:B------:R-:W2:Y:S01]  /*56fe0*/  LDL.LU R56, [R1+0x260] ;  /* 0x0002600001387983 */ /* 0x000ea20000300800 */
[----:B------:R-:W2:Y:S03]  /*56ff0*/  LDL.LU R57, [R1+0x264] ;  /* 0x0002640001397983 */ /* 0x000ea60000300800 */
[----:B0-----:R-:W2:Y:S01]  /*57000*/  LDL.LU R58, [R1+0x268] ;  /* 0x00026800013a7983 */ /* 0x001ea20000300800 */
[----:B------:R-:W2:Y:S02]  /*57010*/  LDL.LU R59, [R1+0x26c] ;  /* 0x00026c00013b7983 */ /* 0x000ea40000300800 */
[----:B------:R-:W-:Y:S02]  /*57020*/  STL [R1+0x2360], R17 ;  /* 0x0023601101007387 */ /* 0x000fe40000100800 */
[----:B------:R-:W-:Y:S01]  /*57030*/  STL [R1+0x235c], R13 ;  /* 0x00235c0d01007387 */ /* 0x000fe20000100800 */
[C---:B----4-:R-:W-:Y:S08]  /*57040*/  HMMA.16816.F32 R4, R44.reuse, R54, R4 ;  /* 0x000000362c04723c */ /* 0x050ff00000001804 */
[C---:B---3--:R-:W-:Y:S11]  /*57050*/  HMMA.16816.F32 R28, R44.reuse, R50, R28 ;  /* 0x000000322c1c723c */ /* 0x048ff6000000181c */
[----:B------:R-:W-:Y:S04]  /*57060*/  @!UPT UIADD3 URZ, URZ, URZ, URZ ;  /* 0x0000003f3f3ff290 */ /* 0x000fe8000fffe03f */
[----:B------:R-:W-:Y:S01]  /*57070*/  STL.64 [R1+0x6b0], R4 ;  /* 0x0006b00401007387 */ /* 0x000fe20000100a00 */
[----:B------:R0:W-:Y:S03]  /*57080*/  STL.64 [R1+0x6b8], R6 ;  /* 0x0006b80601007387 */ /* 0x0001e60000100a00 */
[----:B0-----:R-:W3:Y:S01]  /*57090*/  LDL.LU.64 R6, [R1+0x24d8] ;  /* 0x0024d80001067983 */ /* 0x001ee20000300a00 */
[----:B------:R-:W4:Y:S02]  /*570a0*/  LDL.LU.64 R4, [R1+0x24d0] ;  /* 0x0024d00001047983 */ /* 0x000f240000300a00 */
[----:B------:R0:W-:Y:S02]  /*570b0*/  STL.64 [R1+0x2440], R54 ;  /* 0x0024403601007387 */ /* 0x0001e40000100a00 */
[----:B------:R-:W2:Y:S01]  /*570c0*/  LDL.LU R52, [R1+0x270] ;  /* 0x0002700001347983 */ /* 0x000ea20000300800 */
[----:B------:R-:W2:Y:S04]  /*570d0*/  LDL.LU R53, [R1+0x274] ;  /* 0x0002740001357983 */ /* 0x000ea80000300800 */
[----:B0-----:R-:W2:Y:S01]  /*570e0*/  LDL.LU R54, [R1+0x278] ;  /* 0x0002780001367983 */ /* 0x001ea20000300800 */
[----:B------:R-:W2:Y:S02]  /*570f0*/  LDL.LU R55, [R1+0x27c] ;  /* 0x00027c0001377983 */ /* 0x000ea40000300800 */
[----:B------:R-:W-:Y:S02]  /*57100*/  STL.64 [R1+0x6a0], R28 ;  /* 0x0006a01c01007387 */ /* 0x000fe40000100a00 */
[----:B------:R0:W-:Y:S02]  /*57110*/  STL.64 [R1+0x6a8], R30 ;  /* 0x0006a81e01007387 */ /* 0x0001e40000100a00 */
[----:B0-----:R-:W2:Y:S01]  /*57120*/  LDL.LU.64 R30, [R1+0x24c8] ;  /* 0x0024c800011e7983 */ /* 0x001ea20000300a00 */
[----:B------:R-:W3:Y:S02]  /*57130*/  LDL.LU R29, [R1+0x24c0] ;  /* 0x0024c000011d7983 */ /* 0x000ee40000300800 */
[----:B------:R0:W-:Y:S02]  /*57140*/  STL.64 [R1+0x2450], R50 ;  /* 0x0024503201007387 */ /* 0x0001e40000100a00 */
[----:B------:R-:W3:Y:S01]  /*57150*/  LDL.LU R48, [R1+0x300] ;  /* 0x0003000001307983 */ /* 0x000ee20000300800 */
[----:B------:R-:W3:Y:S04]  /*57160*/  LDL.LU R49, [R1+0x304] ;  /* 0x0003040001317983 */ /* 0x000ee80000300800 */
[----:B0-----:R-:W3:Y:S01]  /*57170*/  LDL.LU R50, [R1+0x308] ;  /* 0x0003080001327983 */ /* 0x001ee20000300800 */
[----:B------:R-:W3:Y:S01]  /*57180*/  LDL.LU R51, [R1+0x30c] ;  /* 0x00030c0001337983 */ /* 0x000ee20000300800 */
[C---:B--2---:R-:W-:Y:S11]  /*57190*/  HMMA.16816.F32 R24, R44.reuse, R30, R24 ;  /* 0x0000001e2c18723c */ /* 0x044ff60000001818 */
[----:B------:R-:W-:Y:S11]  /*571a0*/  @!UPT UIADD3 URZ, URZ, URZ, URZ ;  /* 0x0000003f3f3ff290 */ /* 0x000ff6000fffe03f */
[----:B------:R-:W-:Y:S01]  /*571b0*/  @!UPT UIADD3 URZ, URZ, URZ, URZ ;  /* 0x0000003f3f3ff290 */ /* 0x000fe2000fffe03f */
[----:B------:R-:W-:Y:S01]  /*571c0*/  STL.64 [R1+0x5c0], R24 ;  /* 0x0005c01801007387 */ /* 0x000fe20000100a00 */
[----:B------:R0:W-:Y:S03]  /*571d0*/  STL.64 [R1+0x5c8], R26 ;  /* 0x0005c81a01007387 */ /* 0x0001e60000100a00 */
[----:B0-----:R-:W2:Y:S01]  /*571e0*/  LDL.LU.64 R26, [R1+0x24b8] ;  /* 0x0024b800011a7983 */ /* 0x001ea20000300a00 */
[----:B------:R-:W-:Y:S02]  /*571f0*/  STL.64 [R1+0x2460], R30 ;  /* 0x0024601e01007387 */ /* 0x000fe40000100a00 */
[----:B---3--:R0:W-:Y:S02]  /*57200*/  STL [R1+0x2458], R29 ;  /* 0x0024581d01007387 */ /* 0x0081e40000100800 */
[----:B------:R-:W3:Y:S01]  /*57210*/  LDL.LU R28, [R1+0x310] ;  /* 0x00031000011c7983 */ /* 0x000ee20000300800 */
        /* <DEDUP_REMOVED lines=9> */
[----:B------:R0:W-:Y:S02]  /*572b0*/  STL.64 [R1+0x2470], R26 ;  /* 0x0024701a01007387 */ /* 0x0001e40000100a00 */
[----:B------:R-:W3:Y:S02]  /*572c0*/  LDL.LU R24, [R1+0x320] ;  /* 0x0003200001187983 */ /* 0x000ee40000300800 */
[----:B------:R-:W3:Y:S01]  /*572d0*/  LDL.LU R25, [R1+0x324] ;  /* 0x0003240001197983 */ /* 0x000ee20000300800 */
[----:B0-----:R-:W3:Y:S01]  /*572e0*/  LDL.LU R26, [R1+0x328] ;  /* 0x00032800011a7983 */ /* 0x001ee20000300800 */
[----:B------:R-:W3:Y:S01]  /*572f0*/  LDL.LU R27, [R1+0x32c] ;  /* 0x00032c00011b7983 */ /* 0x000ee20000300800 */
[C---:B------:R-:W-:Y:S08]  /*57300*/  HMMA.16816.F32 R36, R44.reuse, R18, R36 ;  /* 0x000000122c24723c */ /* 0x040ff00000001824 */
[C---:B--2---:R-:W-:Y:S11]  /*57310*/  HMMA.16816.F32 R8, R44.reuse, R22, R8 ;  /* 0x000000162c08723c */ /* 0x044ff60000001808 */
[----:B------:R-:W-:Y:S11]  /*57320*/  @!UPT UIADD3 URZ, URZ, URZ, URZ ;  /* 0x0000003f3f3ff290 */ /* 0x000ff6000fffe03f */
[----:B------:R-:W-:Y:S01]  /*57330*/  @!UPT UIADD3 URZ, URZ, URZ, URZ ;  /* 0x0000003f3f3ff290 */ /* 0x000fe2000fffe03f */
[----:B------:R-:W-:Y:S01]  /*57340*/  STL.64 [R1+0x5a0], R8 ;  /* 0x0005a00801007387 */ /* 0x000fe20000100a00 */
[----:B------:R0:W-:Y:S03]  /*57350*/  STL.64 [R1+0x5a8], R10 ;  /* 0x0005a80a01007387 */ /* 0x0001e60000100a00 */
[----:B0-----:R-:W2:Y:S01]  /*57360*/  LDL.LU.64 R10, [R1+0x24a8] ;  /* 0x0024a800010a7983 */ /* 0x001ea20000300a00 */
[----:B------:R-:W-:Y:S02]  /*57370*/  STL.64 [R1+0x590], R36 ;  /* 0x0005902401007387 */ /* 0x000fe40000100a00 */
[----:B------:R0:W-:Y:S02]  /*57380*/  STL.64 [R1+0x598], R38 ;  /* 0x0005982601007387 */ /* 0x0001e40000100a00 */
[----:B0-----:R-:W4:Y:S01]  /*57390*/  LDL.LU.64 R38, [R1+0x24a0] ;  /* 0x0024a00001267983 */ /* 0x001f220000300a00 */
[----:B------:R-:W4:Y:S01]  /*573a0*/  LDL.LU.64 R36, [R1+0x2498] ;  /* 0x0024980001247983 */ /* 0x000f220000300a00 */
[C---:B---3--:R-:W-:Y:S01]  /*573b0*/  HMMA.16816.F32 R24, R44.reuse, R14, R24 ;  /* 0x0000000e2c18723c */ /* 0x048fe20000001818 */
[----:B------:R2:W-:Y:S11]  /*573c0*/  STL.64 [R1+0x2428], R14 ;  /* 0x0024280e01007387 */ /* 0x0005f60000100a00 */
[----:B------:R-:W-:Y:S11]  /*573d0*/  @!UPT UIADD3 URZ, URZ, URZ, URZ ;  /* 0x0000003f3f3ff290 */ /* 0x000ff6000fffe03f */
[----:B------:R-:W-:Y:S01]  /*573e0*/  STL.64 [R1+0x4c0], R24 ;  /* 0x0004c01801007387 */ /* 0x000fe20000100a00 */
[----:B------:R-:W-:Y:S01]  /*573f0*/  STL.64 [R1+0x4c8], R26 ;  /* 0x0004c81a01007387 */ /* 0x000fe20000100a00 */
[C---:B--2---:R-:W-:Y:S02]  /*57400*/  HMMA.16816.F32 R12, R44.reuse, R10, R28 ;  /* 0x0000000a2c0c723c */ /* 0x044fe4000000181c */
[----:B------:R0:W-:Y:S06]  /*57410*/  STL.64 [R1+0x2468], R10 ;  /* 0x0024680a01007387 */ /* 0x0001ec0000100a00 */
[----:B0-----:R-:W-:Y:S11]  /*57420*/  HMMA.16816.F32 R8, R44, R6, R48 ;  /* 0x000000062c08723c */ /* 0x001ff60000001830 */
[----:B------:R-:W-:Y:S04]  /*57430*/  @!UPT UIADD3 URZ, URZ, URZ, URZ ;  /* 0x0000003f3f3ff290 */ /* 0x000fe8000fffe03f */
[----:B------:R-:W-:Y:S01]  /*57440*/  STL.64 [R1+0x4b0], R12 ;  /* 0x0004b00c01007387 */ /* 0x000fe20000100a00 */
[----:B------:R-:W-:Y:S02]  /*57450*/  STL.64 [R1+0x4b8], R14 ;  /* 0x0004b80e01007387 */ /* 0x000fe40000100a00 */
[----:B------:R-:W-:Y:S02]  /*57460*/  STL.64 [R1+0x2420], R6 ;  /* 0x0024200601007387 */ /* 0x000fe40000100a00 */
[----:B----4-:R0:W-:Y:S03]  /*57470*/  STL.64 [R1+0x2418], R4 ;  /* 0x0024180401007387 */ /* 0x0101e60000100a00 */
[----:B------:R-:W-:Y:S01]  /*57480*/  STL.64 [R1+0x4a0], R8 ;  /* 0x0004a00801007387 */ /* 0x000fe20000100a00 */
[----:B------:R1:W-:Y:S01]  /*57490*/  STL.64 [R1+0x4a8], R10 ;  /* 0x0004a80a01007387 */ /* 0x0003e20000100a00 */
[----:B0-----:R-:W-:Y:S08]  /*574a0*/  HMMA.16816.F32 R4, R36, R34, R56 ;  /* 0x000000222404723c */ /* 0x001ff00000001838 */
[----:B-1----:R-:W-:Y:S11]  /*574b0*/  HMMA.16816.F32 R8, R44, R42, R52 ;  /* 0x0000002a2c08723c */ /* 0x002ff60000001834 */
[----:B------:R-:W-:Y:S11]  /*574c0*/  @!UPT UIADD3 URZ, URZ, URZ, URZ ;  /* 0x0000003f3f3ff290 */ /* 0x000ff6000fffe03f */
[----:B------:R-:W-:Y:S01]  /*574d0*/  @!UPT UIADD3 URZ, URZ, URZ, URZ ;  /* 0x0000003f3f3ff290 */ /* 0x000fe2000fffe03f */
[----:B------:R-:W-:Y:S01]  /*574e0*/  STL.64 [R1+0x490], R8 ;  /* 0x0004900801007387 */ /* 0x000fe20000100a00 */
[----:B------:R-:W-:Y:S02]  /*574f0*/  STL.64 [R1+0x498], R10 ;  /* 0x0004980a01007387 */ /* 0x000fe40000100a00 */
[----:B------:R0:W-:Y:S02]  /*57500*/  STL.64 [R1+0x760], R4 ;  /* 0x0007600401007387 */ /* 0x0001e40000100a00 */
[----:B------:R1:W-:Y:S01]  /*57510*/  STL.64 [R1+0x768], R6 ;  /* 0x0007680601007387 */ /* 0x0003e20000100a00 */
[----:B------:R-:W2:Y:S01]  /*57520*/  LDL.LU R44, [R1+0x1f0] ;  /* 0x0001f000012c7983 */ /* 0x000ea20000300800 */
[----:B------:R-:W2:Y:S02]  /*57530*/  LDL.LU R45, [R1+0x1f4] ;  /* 0x0001f400012d7983 */ /* 0x000ea40000300800 */
[----:B------:R-:W3:Y:S02]  /*57540*/  LDL.LU R46, [R1+0x1f8] ;  /* 0x0001f800012e7983 */ /* 0x000ee40000300800 */
[----:B------:R-:W3:Y:S02]  /*57550*/  LDL.LU R47, [R1+0x1fc] ;  /* 0x0001fc00012f7983 */ /* 0x000ee40000300800 */
[----:B------:R-:W-:Y:S01]  /*57560*/  IMAD.MOV.U32 R40, RZ, RZ, R4 ;  /* 0x000000ffff287224 */ /* 0x000fe200078e0004 */
[----:B---3--:R-:W-:Y:S01]  /*57570*/  STL.64 [R1+0x2480], R46 ;  /* 0x0024802e01007387 */ /* 0x008fe20000100a00 */
[----:B--2---:R2:W-:Y:S02]  /*57580*/  STL.64 [R1+0x2478], R44 ;  /* 0x0024782c01007387 */ /* 0x0045e40000100a00 */
[----:B0-----:R-:W3:Y:S02]  /*57590*/  LDL.LU R4, [R1+0x230] ;  /* 0x0002300001047983 */ /* 0x001ee40000300800 */
[----:B------:R-:W3:Y:S01]  /*575a0*/  LDL.LU R5, [R1+0x234] ;  /* 0x0002340001057983 */ /* 0x000ee20000300800 */
[----:B-1----:R-:W4:Y:S01]  /*575b0*/  LDL.LU R6, [R1+0x238] ;  /* 0x0002380001067983 */ /* 0x002f220000300800 */
[----:B------:R-:W4:Y:S03]  /*575c0*/  LDL.LU R7, [R1+0x23c] ;  /* 0x00023c0001077983 */ /* 0x000f260000300800 */
[----:B--2---:R-:W2:Y:S01]  /*575d0*/  LDL.LU R44, [R1+0x250] ;  /* 0x00025000012c7983 */ /* 0x004ea20000300800 */
[----:B------:R-:W2:Y:S02]  /*575e0*/  LDL.LU R45, [R1+0x254] ;  /* 0x00025400012d7983 */ /* 0x000ea40000300800 */
[----:B------:R-:W2:Y:S02]  /*575f0*/  LDL.LU R46, [R1+0x258] ;  /* 0x00025800012e7983 */ /* 0x000ea40000300800 */
[----:B------:R-:W2:Y:S01]  /*57600*/  LDL.LU R47, [R1+0x25c] ;  /* 0x00025c00012f7983 */ /* 0x000ea20000300800 */
[----:B----4-:R0:W-:Y:S01]  /*57610*/  STL.64 [R1+0x2490], R6 ;  /* 0x0024900601007387 */ /* 0x0101e20000100a00 */
[----:B---3--:R-:W-:Y:S03]  /*57620*/  STL.64 [R1+0x2488], R4 ;  /* 0x0024880401007387 */ /* 0x008fe60000100a00 */
[----:B0-----:R-:W2:Y:S01]  /*57630*/  LDL.LU.64 R6, [R1+0x38] ;  /* 0x0000380001067983 */ /* 0x001ea20000300a00 */
[----:B------:R-:W3:Y:S02]  /*57640*/  LDL.LU R24, [R1+0x240] ;  /* 0x0002400001187983 */ /* 0x000ee40000300800 */
[----:B------:R-:W3:Y:S02]  /*57650*/  LDL.LU R25, [R1+0x244] ;  /* 0x0002440001197983 */ /* 0x000ee40000300800 */
[----:B------:R-:W3:Y:S01]  /*57660*/  LDL.LU R26, [R1+0x248] ;  /* 0x00024800011a7983 */ /* 0x000ee20000300800 */
[----:B------:R-:W3:Y:S01]  /*57670*/  LDL.LU R27, [R1+0x24c] ;  /* 0x00024c00011b7983 */ /* 0x000ee20000300800 */
[----:B------:R-:W3:Y:S02]  /*57680*/  LDL.LU.64 R10, [R1+0x28] ;  /* 0x00002800010a7983 */ /* 0x000ee40000300a00 */
[----:B------:R-:W4:Y:S02]  /*57690*/  LDL.LU.64 R30, [R1+0x18] ;  /* 0x00001800011e7983 */ /* 0x000f240000300a00 */
[----:B------:R-:W4:Y:S01]  /*576a0*/  LDL.LU R56, [R1+0x220] ;  /* 0x0002200001387983 */ /* 0x000f220000300800 */
[----:B------:R-:W4:Y:S01]  /*576b0*/  LDL.LU R57, [R1+0x224] ;  /* 0x0002240001397983 */ /* 0x000f220000300800 */
[----:B------:R-:W4:Y:S02]  /*576c0*/  LDL.LU R58, [R1+0x228] ;  /* 0x00022800013a7983 */ /* 0x000f240000300800 */
[----:B------:R-:W4:Y:S02]  /*576d0*/  LDL.LU R59, [R1+0x22c] ;  /* 0x00022c00013b7983 */ /* 0x000f240000300800 */
[----:B------:R-:W4:Y:S01]  /*576e0*/  LDL.LU.64 R50, [R1+0x8] ;  /* 0x0000080001327983 */ /* 0x000f220000300a00 */
        /* <DEDUP_REMOVED lines=8> */
[----:B------:R-:W-:-:S02]  /*57770*/  IMAD.MOV.U32 R17, RZ, RZ, R34 ;  /* 0x000000ffff117224 */ /* 0x000fc400078e0022 */
[----:B------:R-:W-:Y:S01]  /*57780*/  IMAD.MOV.U32 R16, RZ, RZ, R35 ;  /* 0x000000ffff107224 */ /* 0x000fe200078e0023 */
[----:B------:R-:W4:Y:S01]  /*57790*/  LDL.LU R32, [R1+0x1d0] ;  /* 0x0001d00001207983 */ /* 0x000f220000300800 */
[----:B------:R-:W4:Y:S02]  /*577a0*/  LDL.LU R33, [R1+0x1d4] ;  /* 0x0001d40001217983 */ /* 0x000f240000300800 */
[----:B------:R-:W4:Y:S02]  /*577b0*/  LDL.LU R34, [R1+0x1d8] ;  /* 0x0001d80001227983 */ /* 0x000f240000300800 */
[----:B------:R-:W4:Y:S01]  /*577c0*/  LDL.LU R35, [R1+0x1dc] ;  /* 0x0001dc0001237983 */ /* 0x000f220000300800 */
[----:B------:R-:W-:Y:S01]  /*577d0*/  STL.64 [R1+0x2438], R18 ;  /* 0x0024381201007387 */ /* 0x000fe20000100a00 */
[----:B------:R0:W-:Y:S03]  /*577e0*/  STL.64 [R1+0x2430], R16 ;  /* 0x0024301001007387 */ /* 0x0001e60000100a00 */
[----:B0-----:R-:W4:Y:S01]  /*577f0*/  LDL.LU R16, [R1+0x200] ;  /* 0x0002000001107983 */ /* 0x001f220000300800 */
[----:B------:R-:W4:Y:S02]  /*57800*/  LDL.LU R17, [R1+0x204] ;  /* 0x0002040001117983 */ /* 0x000f240000300800 */
[----:B------:R-:W4:Y:S02]  /*57810*/  LDL.LU R18, [R1+0x208] ;  /* 0x0002080001127983 */ /* 0x000f240000300800 */
[----:B------:R-:W4:Y:S01]  /*57820*/  LDL.LU R19, [R1+0x20c] ;  /* 0x00020c0001137983 */ /* 0x000f220000300800 */
[----:B------:R-:W-:Y:S01]  /*57830*/  STL [R1+0x2364], R40 ;  /* 0x0023642801007387 */ /* 0x000fe20000100800 */
[----:B--2---:R-:W-:Y:S01]  /*57840*/  HMMA.16816.F32 R44, R36, R6, R44 ;  /* 0x00000006242c723c */ /* 0x004fe2000000182c */
[----:B------:R-:W-:-:S02]  /*57850*/  IMAD.MOV.U32 R21, RZ, RZ, R6 ;  /* 0x000000ffff157224 */ /* 0x000fc400078e0006 */
[----:B------:R-:W-:Y:S02]  /*57860*/  IMAD.MOV.U32 R20, RZ, RZ, R7 ;  /* 0x000000ffff147224 */ /* 0x000fe400078e0007 */
[----:B------:R-:W2:Y:S01]  /*57870*/  LDL.LU.64 R6, [R1+0x2490] ;  /* 0x0024900001067983 */ /* 0x000ea20000300a00 */
[----:B------:R-:W2:Y:S02]  /*57880*/  LDL.LU.64 R4, [R1+0x2488] ;  /* 0x0024880001047983 */ /* 0x000ea40000300a00 */
[C---:B---3--:R-:W-:Y:S08]  /*57890*/  HMMA.16816.F32 R24, R36.reuse, R10, R24 ;  /* 0x0000000a2418723c */ /* 0x048ff00000001818 */
[----:B----4-:R-:W-:Y:S07]  /*578a0*/  HMMA.16816.F32 R56, R36, R50, R56 ;  /* 0x000000322438723c */ /* 0x010fee0000001838 */
[----:B------:R-:W-:Y:S01]  /*578b0*/  STL.64 [R1+0x750], R44 ;  /* 0x0007502c01007387 */ /* 0x000fe20000100a00 */
[----:B------:R-:W-:-:S02]  /*578c0*/  IMAD.MOV.U32 R41, RZ, RZ, R44 ;  /* 0x000000ffff297224 */ /* 0x000fc400078e002c */
[----:B------:R0:W-:Y:S02]  /*578d0*/  STL.64 [R1+0x758], R46 ;  /* 0x0007582e01007387 */ /* 0x0001e40000100a00 */
[----:B0-----:R-:W3:Y:S01]  /*578e0*/  LDL.LU.64 R46, [R1+0x2480] ;  /* 0x00248000012e7983 */ /* 0x001ee20000300a00 */
[----:B------:R-:W3:Y:S02]  /*578f0*/  LDL.LU.64 R44, [R1+0x2478] ;  /* 0x00247800012c7983 */ /* 0x000ee40000300a00 */
[----:B------:R-:W-:Y:S02]  /*57900*/  STL [R1+0x2368], R41 ;  /* 0x0023682901007387 */ /* 0x000fe40000100800 */
[----:B------:R0:W-:Y:S01]  /*57910*/  STL.64 [R1+0x740], R24 ;  /* 0x0007401801007387 */ /* 0x0001e20000100a00 */
[----:B------:R1:W-:Y:S01]  /*57920*/  STL.64 [R1+0x748], R26 ;  /* 0x0007481a01007387 */ /* 0x0003e20000100a00 */
[----:B0-----:R-:W-:-:S03]  /*57930*/  IMAD.MOV.U32 R25, RZ, RZ, R10 ;  /* 0x000000ffff197224 */ /* 0x001fc600078e000a */
[----:B-1----:R-:W4:Y:S01]  /*57940*/  LDL.LU.64 R26, [R1+0x2470] ;  /* 0x00247000011a7983 */ /* 0x002f220000300a00 */
[----:B------:R-:W-:Y:S02]  /*57950*/  IMAD.MOV.U32 R24, RZ, RZ, R11 ;  /* 0x000000ffff187224 */ /* 0x000fe400078e000b */
[----:B------:R-:W3:Y:S01]  /*57960*/  LDL.LU.64 R10, [R1+0x2468] ;  /* 0x00246800010a7983 */ /* 0x000ee20000300a00 */
[----:B--2---:R-:W-:Y:S11]  /*57970*/  HMMA.16816.F32 R4, R36, R30, R4 ;  /* 0x0000001e2404723c */ /* 0x004ff60000001804 */
[----:B------:R-:W-:Y:S11]  /*57980*/  @!UPT UIADD3 URZ, URZ, URZ, URZ ;  /* 0x0000003f3f3ff290 */ /* 0x000ff6000fffe03f */
[----:B------:R-:W-:Y:S01]  /*57990*/  @!UPT UIADD3 URZ, URZ, URZ, URZ ;  /* 0x0000003f3f3ff290 */ /* 0x000fe2000fffe03f */
[----:B------:R0:W-:Y:S01]  /*579a0*/  STL.64 [R1+0x730], R4 ;  /* 0x0007300401007387 */ /* 0x0001e20000100a00 */
[----:B------:R1:W-:Y:S02]  /*579b0*/  STL.64 [R1+0x738], R6 ;  /* 0x0007380601007387 */ /* 0x0003e40000100a00 */
[----:B0-----:R-:W-:Y:S02]  /*579c0*/  IMAD.MOV.U32 R5, RZ, RZ, R30 ;  /* 0x000000ffff057224 */ /* 0x001fe400078e001e */
[----:B------:R-:W-:Y:S02]  /*579d0*/  IMAD.MOV.U32 R4, RZ, RZ, R31 ;  /* 0x000000ffff047224 */ /* 0x000fe400078e001f */
[----:B-1----:R-:W-:Y:S01]  /*579e0*/  IMAD.MOV.U32 R7, RZ, RZ, R50 ;  /* 0x000000ffff077224 */ /* 0x002fe200078e0032 */
[----:B------:R-:W2:Y:S01]  /*579f0*/  LDL.LU.64 R30, [R1+0x2460] ;  /* 0x00246000011e7983 */ /* 0x000ea20000300a00 */
[----:B------:R-:W2:Y:S02]  /*57a00*/  LDL.LU R29, [R1+0x2458] ;  /* 0x00245800011d7983 */ /* 0x000ea40000300800 */
[----:B------:R-:W-:-:S02]  /*57a10*/  IMAD.MOV.U32 R6, RZ, RZ, R51 ;  /* 0x000000ffff067224 */ /* 0x000fc400078e0033 */
[----:B------:R-:W3:Y:S01]  /*57a20*/  LDL.LU.64 R50, [R1+0x2450] ;  /* 0x0024500001327983 */ /* 0x000ee20000300a00 */
[----:B------:R-:W-:Y:S02]  /*57a30*/  STL.64 [R1+0x660], R56 ;  /* 0x0006603801007387 */ /* 0x000fe40000100a00 */
[----:B------:R0:W-:Y:S02]  /*57a40*/  STL.64 [R1+0x668], R58 ;  /* 0x0006683a01007387 */ /* 0x0001e40000100a00 */
[----:B0-----:R-:W2:Y:S01]  /*57a50*/  LDL.LU.64 R58, [R1+0x2448] ;  /* 0x00244800013a7983 */ /* 0x001ea20000300a00 */
[----:B------:R-:W-:-:S05]  /*57a60*/  IMAD.MOV.U32 R8, RZ, RZ, R56 ;  /* 0x000000ffff087224 */ /* 0x000fca00078e0038 */
[----:B------:R-:W-:Y:S01]  /*57a70*/  STL [R1+0x236c], R8 ;  /* 0x00236c0801007387 */ /* 0x000fe20000100800 */
[C---:B--2---:R-:W-:Y:S11]  /*57a80*/  HMMA.16816.F32 R52, R36.reuse, R58, R52 ;  /* 0x0000003a2434723c */ /* 0x044ff60000001834 */
[----:B------:R-:W-:Y:S11]  /*57a90*/  @!UPT UIADD3 URZ, URZ, URZ, URZ ;  /* 0x0000003f3f3ff290 */ /* 0x000ff6000fffe03f */
[----:B------:R-:W-:Y:S01]  /*57aa0*/  @!UPT UIADD3 URZ, URZ, URZ, URZ ;  /* 0x0000003f3f3ff290 */ /* 0x000fe2000fffe03f */
[----:B------:R-:W-:Y:S01]  /*57ab0*/  STL.64 [R1+0x640], R52 ;  /* 0x0006403401007387 */ /* 0x000fe20000100a00 */
[----:B------:R0:W-:Y:S03]  /*57ac0*/  STL.64 [R1+0x648], R54 ;  /* 0x0006483601007387 */ /* 0x0001e60000100a00 */
[----:B0-----:R-:W2:Y:S01]  /*57ad0*/  LDL.LU.64 R54, [R1+0x2440] ;  /* 0x0024400001367983 */ /* 0x001ea20000300a00 */
[----:B------:R2:W-:Y:S01]  /*57ae0*/  STL.64 [R1+0x23b8], R58 ;  /* 0x0023b83a01007387 */ /* 0x0005e20000100a00 */
[----:B------:R-:W-:Y:S01]  /*57af0*/  HMMA.16816.F32 R12, R36, R30, R12 ;  /* 0x0000001e240c723c */ /* 0x000fe2000000180c */
[----:B------:R-:W-:-:S05]  /*57b00*/  IMAD.MOV.U32 R9, RZ, RZ, R52 ;  /* 0x000000ffff097224 */ /* 0x000fca00078e0034 */
[----:B------:R-:W-:Y:S02]  /*57b10*/  STL [R1+0x2370], R9 ;  /* 0x0023700901007387 */ /* 0x000fe40000100800 */
[C---:B--2---:R-:W-:Y:S08]  /*57b20*/  HMMA.16816.F32 R56, R36.reuse, R54, R16 ;  /* 0x000000362438723c */ /* 0x044ff00000001810 */
[C---:B---3--:R-:W-:Y:S01]  /*57b30*/  HMMA.16816.F32 R16, R36.reuse, R50, R44 ;  /* 0x000000322410723c */ /* 0x048fe2000000182c */
[----:B------:R-:W-:Y:S11]  /*57b40*/  STL.64 [R1+0x23b0], R54 ;  /* 0x0023b03601007387 */ /* 0x000ff60000100a00 */
[----:B------:R-:W-:Y:S03]  /*57b50*/  @!UPT UIADD3 URZ, URZ, URZ, URZ ;  /* 0x0000003f3f3ff290 */ /* 0x000fe6000fffe03f */
[----:B------:R-:W-:Y:S01]  /*57b60*/  STL.64 [R1+0x630], R56 ;  /* 0x0006303801007387 */ /* 0x000fe20000100a00 */
[----:B------:R-:W-:Y:S02]  /*57b70*/  STL.64 [R1+0x638], R58 ;  /* 0x0006383a01007387 */ /* 0x000fe40000100a00 */
[----:B------:R-:W-:Y:S05]  /*57b80*/  STL.64 [R1+0x23c0], R50 ;  /* 0x0023c03201007387 */ /* 0x000fea0000100a00 */
[----:B------:R-:W-:Y:S01]  /*57b90*/  STL.64 [R1+0x650], R16 ;  /* 0x0006501001007387 */ /* 0x000fe20000100a00 */
[----:B------:R-:W-:Y:S01]  /*57ba0*/  STL.64 [R1+0x658], R18 ;  /* 0x0006581201007387 */ /* 0x000fe20000100a00 */
[----:B------:R-:W-:Y:S02]  /*57bb0*/  STL.64 [R1+0x2400], R30 ;  /* 0x0024001e01007387 */ /* 0x000fe40000100a00 */
[----:B------:R-:W-:Y:S02]  /*57bc0*/  STL [R1+0x23f8], R29 ;  /* 0x0023f81d01007387 */ /* 0x000fe40000100800 */
[----:B------:R-:W-:Y:S01]  /*57bd0*/  STL.64 [R1+0x580], R12 ;  /* 0x0005800c01007387 */ /* 0x000fe20000100a00 */
[----:B------:R4:W-:Y:S02]  /*57be0*/  STL.64 [R1+0x588], R14 ;  /* 0x0005880e01007387 */ /* 0x0009e40000100a00 */
[----:B----4-:R-:W-:Y:S01]  /*57bf0*/  HMMA.16816.F32 R12, R36, R26, R32 ;  /* 0x0000001a240c723c */ /* 0x010fe20000001820 */
[----:B------:R-:W-:-:S02]  /*57c00*/  IMAD.MOV.U32 R58, RZ, RZ, R7 ;  /* 0x000000ffff3a7224 */ /* 0x000fc400078e0007 */
[----:B------:R-:W-:Y:S01]  /*57c10*/  IMAD.MOV.U32 R59, RZ, RZ, R6 ;  /* 0x000000ffff3b7224 */ /* 0x000fe200078e0006 */
[----:B------:R-:W-:Y:S11]  /*57c20*/  STL.64 [R1+0x23c8], R26 ;  /* 0x0023c81a01007387 */ /* 0x000ff60000100a00 */
[----:B------:R-:W-:Y:S08]  /*57c30*/  @!UPT UIADD3 URZ, URZ, URZ, URZ ;  /* 0x0000003f3f3ff290 */ /* 0x000ff0000fffe03f */
[----:B------:R0:W-:Y:S01]  /*57c40*/  STL.64 [R1+0x560], R12 ;  /* 0x0005600c01007387 */ /* 0x0001e20000100a00 */
[----:B------:R1:W-:Y:S02]  /*57c50*/  STL.64 [R1+0x568], R14 ;  /* 0x0005680e01007387 */ /* 0x0003e40000100a00 */
[----:B------:R2:W-:Y:S02]  /*57c60*/  STL.64 [R1+0x23d0], R58 ;  /* 0x0023d03a01007387 */ /* 0x0005e40000100a00 */
[----:B------:R-:W3:Y:S01]  /*57c70*/  LDL.LU R52, [R1+0xf0] ;  /* 0x0000f00001347983 */ /* 0x000ee20000300800 */
[----:B------:R-:W3:Y:S01]  /*57c80*/  LDL.LU R53, [R1+0xf4] ;  /* 0x0000f40001357983 */ /* 0x000ee20000300800 */
[----:B------:R-:W4:Y:S02]  /*57c90*/  LDL.LU R54, [R1+0xf8] ;  /* 0x0000f80001367983 */ /* 0x000f240000300800 */
[----:B------:R-:W4:Y:S02]  /*57ca0*/  LDL.LU R55, [R1+0xfc] ;  /* 0x0000fc0001377983 */ /* 0x000f240000300800 */
[----:B------:R-:W-:-:S02]  /*57cb0*/  IMAD.MOV.U32 R51, RZ, RZ, R4 ;  /* 0x000000ffff337224 */ /* 0x000fc400078e0004 */
[----:B------:R-:W-:Y:S01]  /*57cc0*/  IMAD.MOV.U32 R50, RZ, RZ, R5 ;  /* 0x000000ffff327224 */ /* 0x000fe200078e0005 */
[----:B----4-:R-:W-:Y:S01]  /*57cd0*/  STL.64 [R1+0x23e0], R54 ;  /* 0x0023e03601007387 */ /* 0x010fe20000100a00 */
[----:B---3--:R3:W-:Y:S02]  /*57ce0*/  STL.64 [R1+0x23d8], R52 ;  /* 0x0023d83401007387 */ /* 0x0087e40000100a00 */
[----:B------:R-:W4:Y:S02]  /*57cf0*/  LDL.LU R4, [R1+0x1a0] ;  /* 0x0001a00001047983 */ /* 0x000f240000300800 */
[----:B------:R-:W4:Y:S01]  /*57d00*/  LDL.LU R5, [R1+0x1a4] ;  /* 0x0001a40001057983 */ /* 0x000f220000300800 */
[----:B------:R-:W4:Y:S01]  /*57d10*/  LDL.LU R6, [R1+0x1a8] ;  /* 0x0001a80001067983 */ /* 0x000f220000300800 */
[----:B------:R-:W4:Y:S02]  /*57d20*/  LDL.LU R7, [R1+0x1ac] ;  /* 0x0001ac0001077983 */ /* 0x000f240000300800 */
[----:B0-----:R-:W4:Y:S02]  /*57d30*/  LDL.LU R12, [R1+0x1b0] ;  /* 0x0001b000010c7983 */ /* 0x001f240000300800 */
[----:B------:R-:W4:Y:S01]  /*57d40*/  LDL.LU R13, [R1+0x1b4] ;  /* 0x0001b400010d7983 */ /* 0x000f220000300800 */
[----:B-1----:R-:W4:Y:S01]  /*57d50*/  LDL.LU R14, [R1+0x1b8] ;  /* 0x0001b800010e7983 */ /* 0x002f220000300800 */
[----:B------:R-:W4:Y:S02]  /*57d60*/  LDL.LU R15, [R1+0x1bc] ;  /* 0x0001bc00010f7983 */ /* 0x000f240000300800 */
[----:B------:R-:W4:Y:S02]  /*57d70*/  LDL.LU R16, [R1+0x1c0] ;  /* 0x0001c00001107983 */ /* 0x000f240000300800 */
[----:B------:R-:W4:Y:S01]  /*57d80*/  LDL.LU R17, [R1+0x1c4] ;  /* 0x0001c40001117983 */ /* 0x000f220000300800 */
[----:B------:R-:W4:Y:S01]  /*57d90*/  LDL.LU R18, [R1+0x1c8] ;  /* 0x0001c80001127983 */ /* 0x000f220000300800 */
[----:B------:R-:W4:Y:S02]  /*57da0*/  LDL.LU R19, [R1+0x1cc] ;  /* 0x0001cc0001137983 */ /* 0x000f240000300800 */
[----:B------:R-:W-:Y:S02]  /*57db0*/  STL.64 [R1+0x23e8], R50 ;  /* 0x0023e83201007387 */ /* 0x000fe40000100a00 */
[----:B------:R-:W4:Y:S01]  /*57dc0*/  LDL.LU R44, [R1+0x190] ;  /* 0x00019000012c7983 */ /* 0x000f220000300800 */
[----:B------:R-:W4:Y:S01]  /*57dd0*/  LDL.LU R45, [R1+0x194] ;  /* 0x00019400012d7983 */ /* 0x000f220000300800 */
[----:B------:R-:W4:Y:S02]  /*57de0*/  LDL.LU R46, [R1+0x198] ;  /* 0x00019800012e7983 */ /* 0x000f240000300800 */
[----:B--2---:R-:W-:-:S02]  /*57df0*/  IMAD.MOV.U32 R58, RZ, RZ, R25 ;  /* 0x000000ffff3a7224 */ /* 0x004fc400078e0019 */
[----:B------:R-:W-:Y:S01]  /*57e00*/  IMAD.MOV.U32 R59, RZ, RZ, R24 ;  /* 0x000000ffff3b7224 */ /* 0x000fe200078e0018 */
[----:B------:R-:W2:Y:S01]  /*57e10*/  LDL.LU R47, [R1+0x19c] ;  /* 0x00019c00012f7983 */ /* 0x000ea20000300800 */
[----:B------:R-:W2:Y:S02]  /*57e20*/  LDL.LU R32, [R1+0x150] ;  /* 0x0001500001207983 */ /* 0x000ea40000300800 */
[----:B------:R-:W2:Y:S02]  /*57e30*/  LDL.LU R33, [R1+0x154] ;  /* 0x0001540001217983 */ /* 0x000ea40000300800 */
[----:B------:R-:W2:Y:S01]  /*57e40*/  LDL.LU R34, [R1+0x158] ;  /* 0x0001580001227983 */ /* 0x000ea20000300800 */
[----:B------:R-:W2:Y:S01]  /*57e50*/  LDL.LU R35, [R1+0x15c] ;  /* 0x00015c0001237983 */ /* 0x000ea20000300800 */
[----:B------:R0:W-:Y:S02]  /*57e60*/  STL.64 [R1+0x23f0], R58 ;  /* 0x0023f03a01007387 */ /* 0x0001e40000100a00 */
[----:B---3--:R-:W3:Y:S02]  /*57e70*/  LDL.LU R52, [R1+0x120] ;  /* 0x0001200001347983 */ /* 0x008ee40000300800 */
[----:B------:R-:W3:Y:S01]  /*57e80*/  LDL.LU R53, [R1+0x124] ;  /* 0x0001240001357983 */ /* 0x000ee20000300800 */
[----:B------:R-:W3:Y:S01]  /*57e90*/  LDL.LU R54, [R1+0x128] ;  /* 0x0001280001367983 */ /* 0x000ee20000300800 */
[----:B------:R-:W3:Y:S02]  /*57ea0*/  LDL.LU R55, [R1+0x12c] ;  /* 0x00012c0001377983 */ /* 0x000ee40000300800 */
[----:B------:R-:W2:Y:S02]  /*57eb0*/  LDL.LU R28, [R1+0x140] ;  /* 0x00014000011c7983 */ /* 0x000ea40000300800 */
[----:B------:R-:W2:Y:S01]  /*57ec0*/  LDL.LU R29, [R1+0x144] ;  /* 0x00014400011d7983 */ /* 0x000ea20000300800 */
[----:B------:R-:W2:Y:S01]  /*57ed0*/  LDL.LU R30, [R1+0x148] ;  /* 0x00014800011e7983 */ /* 0x000ea20000300800 */
[----:B------:R-:W2:Y:S02]  /*57ee0*/  LDL.LU R31, [R1+0x14c] ;  /* 0x00014c00011f7983 */ /* 0x000ea40000300800 */
[----:B------:R-:W2:Y:S02]  /*57ef0*/  LDL.LU R56, [R1+0x130] ;  /* 0x0001300001387983 */ /* 0x000ea40000300800 */
[----:B------:R-:W2:Y:S01]  /*57f00*/  LDL.LU R57, [R1+0x134] ;  /* 0x0001340001397983 */ /* 0x000ea20000300800 */
[----:B0-----:R-:W2:Y:S01]  /*57f10*/  LDL.LU R58, [R1+0x138] ;  /* 0x00013800013a7983 */ /* 0x001ea20000300800 */
[----:B------:R-:W2:Y:S02]  /*57f20*/  LDL.LU R59, [R1+0x13c] ;  /* 0x00013c00013b7983 */ /* 0x000ea40000300800 */
[----:B------:R-:W2:Y:S02]  /*57f30*/  LDL.LU R24, [R1+0x110] ;  /* 0x0001100001187983 */ /* 0x000ea40000300800 */
[----:B------:R-:W2:Y:S01]  /*57f40*/  LDL.LU R25, [R1+0x114] ;  /* 0x0001140001197983 */ /* 0x000ea20000300800 */
[----:B------:R-:W2:Y:S01]  /*57f50*/  LDL.LU R26, [R1+0x118] ;  /* 0x00011800011a7983 */ /* 0x000ea20000300800 */
[----:B------:R-:W2:Y:S01]  /*57f60*/  LDL.LU R27, [R1+0x11c] ;  /* 0x00011c00011b7983 */ /* 0x000ea20000300800 */
[C---:B----4-:R-:W-:Y:S11]  /*57f70*/  HMMA.16816.F32 R16, R36.reuse, R22, R16 ;  /* 0x000000162410723c */ /* 0x050ff60000001810 */
[----:B------:R-:W-:Y:S11]  /*57f80*/  @!UPT UIADD3 URZ, URZ, URZ, URZ ;  /* 0x0000003f3f3ff290 */ /* 0x000ff6000fffe03f */
[----:B------:R-:W-:Y:S01]  /*57f90*/  @!UPT UIADD3 URZ, URZ, URZ, URZ ;  /* 0x0000003f3f3ff290 */ /* 0x000fe2000fffe03f */
[----:B------:R-:W-:Y:S01]  /*57fa0*/  STL.64 [R1+0x550], R16 ;  /* 0x0005501001007387 */ /* 0x000fe20000100a00 */
[----:B------:R0:W-:Y:S03]  /*57fb0*/  STL.64 [R1+0x558], R18 ;  /* 0x0005581201007387 */ /* 0x0001e60000100a00 */
[----:B0-----:R-:W4:Y:S01]  /*57fc0*/  LDL.LU.64 R18, [R1+0x2438] ;  /* 0x0024380001127983 */ /* 0x001f220000300a00 */
[----:B------:R-:W2:Y:S01]  /*57fd0*/  LDL.LU.64 R16, [R1+0x2430] ;  /* 0x0024300001107983 */ /* 0x000ea20000300a00 */
[C---:B----4-:R-:W-:Y:S11]  /*57fe0*/  HMMA.16816.F32 R12, R36.reuse, R18, R12 ;  /* 0x00000012240c723c */ /* 0x050ff6000000180c */
        /* <DEDUP_REMOVED lines=10> */
[----:B0-----:R-:W4:Y:S01]  /*58090*/  LDL.LU.64 R6, [R1+0x2420] ;  /* 0x0024200001067983 */ /* 0x001f220000300a00 */
[----:B------:R-:W3:Y:S02]  /*580a0*/  LDL.LU.64 R4, [R1+0x2418] ;  /* 0x0024180001047983 */ /* 0x000ee40000300a00 */
[----:B------:R0:W-:Y:S02]  /*580b0*/  STL.64 [R1+0x23a8], R14 ;  /* 0x0023a80e01007387 */ /* 0x0001e40000100a00 */
[----:B------:R-:W4:Y:S01]  /*580c0*/  LDL.LU R12, [R1+0x180] ;  /* 0x00018000010c7983 */ /* 0x000f220000300800 */
[----:B------:R-:W4:Y:S04]  /*580d0*/  LDL.LU R13, [R1+0x184] ;  /* 0x00018400010d7983 */ /* 0x000f280000300800 */
[----:B0-----:R-:W4:Y:S01]  /*580e0*/  LDL.LU R14, [R1+0x188] ;  /* 0x00018800010e7983 */ /* 0x001f220000300800 */
[----:B------:R-:W4:Y:S01]  /*580f0*/  LDL.LU R15, [R1+0x18c] ;  /* 0x00018c00010f7983 */ /* 0x000f220000300800 */
[C---:B--2---:R-:W-:Y:S11]  /*58100*/  HMMA.16816.F32 R44, R36.reuse, R10, R44 ;  /* 0x0000000a242c723c */ /* 0x044ff6000000182c */
        /* <DEDUP_REMOVED lines=8> */
[C---:B----4-:R-:W-:Y:S08]  /*58190*/  HMMA.16816.F32 R12, R36.reuse, R6, R12 ;  /* 0x00000006240c723c */ /* 0x050ff0000000180c */
[----:B------:R-:W-:Y:S11]  /*581a0*/  HMMA.16816.F32 R36, R36, R42, R32 ;  /* 0x0000002a2424723c */ /* 0x000ff60000001820 */
[----:B------:R-:W-:Y:S04]  /*581b0*/  @!UPT UIADD3 URZ, URZ, URZ, URZ ;  /* 0x0000003f3f3ff290 */ /* 0x000fe8000fffe03f */
[----:B------:R0:W-:Y:S01]  /*581c0*/  STL.64 [R1+0x460], R12 ;  /* 0x0004600c01007387 */ /* 0x0001e20000100a00 */
[----:B------:R1:W-:Y:S03]  /*581d0*/  STL.64 [R1+0x468], R14 ;  /* 0x0004680e01007387 */ /* 0x0003e60000100a00 */
[----:B0-----:R-:W4:Y:S01]  /*581e0*/  LDL.LU R12, [R1+0xc0] ;  /* 0x0000c000010c7983 */ /* 0x001f220000300800 */
[----:B------:R-:W4:Y:S02]  /*581f0*/  LDL.LU R13, [R1+0xc4] ;  /* 0x0000c400010d7983 */ /* 0x000f240000300800 */
[----:B-1----:R-:W4:Y:S02]  /*58200*/  LDL.LU R14, [R1+0xc8] ;  /* 0x0000c800010e7983 */ /* 0x002f240000300800 */
[----:B------:R-:W4:Y:S01]  /*58210*/  LDL.LU R15, [R1+0xcc] ;  /* 0x0000cc00010f7983 */ /* 0x000f220000300800 */
[----:B------:R-:W-:Y:S01]  /*58220*/  STL.64 [R1+0x2388], R6 ;  /* 0x0023880601007387 */ /* 0x000fe20000100a00 */
[----:B------:R-:W2:Y:S02]  /*58230*/  LDL.LU.64 R34, [R1+0x2410] ;  /* 0x0024100001227983 */ /* 0x000ea40000300a00 */
[----:B------:R-:W2:Y:S02]  /*58240*/  LDL.LU.64 R32, [R1+0x2408] ;  /* 0x0024080001207983 */ /* 0x000ea40000300a00 */
[----:B------:R0:W-:Y:S01]  /*58250*/  STL.64 [R1+0x450], R36 ;  /* 0x0004502401007387 */ /* 0x0001e20000100a00 */
[----:B------:R1:W-:Y:S04]  /*58260*/  STL.64 [R1+0x458], R38 ;  /* 0x0004582601007387 */ /* 0x0003e80000100a00 */
[----:B0-----:R-:W3:Y:S01]  /*58270*/  LDL.LU R36, [R1+0x100] ;  /* 0x0001000001247983 */ /* 0x001ee20000300800 */
[----:B------:R-:W3:Y:S02]  /*58280*/  LDL.LU R37, [R1+0x104] ;  /* 0x0001040001257983 */ /* 0x000ee40000300800 */
[----:B-1----:R-:W3:Y:S02]  /*58290*/  LDL.LU R38, [R1+0x108] ;  /* 0x0001080001267983 */ /* 0x002ee40000300800 */
[----:B------:R-:W3:Y:S01]  /*582a0*/  LDL.LU R39, [R1+0x10c] ;  /* 0x00010c0001277983 */ /* 0x000ee20000300800 */
[----:B------:R0:W-:Y:S02]  /*582b0*/  STL.64 [R1+0x2380], R42 ;  /* 0x0023802a01007387 */ /* 0x0001e40000100a00 */
[----:B0-----:R-:W-:-:S02]  /*582c0*/  IMAD.MOV.U32 R42, RZ, RZ, R17 ;  /* 0x000000ffff2a7224 */ /* 0x001fc400078e0011 */
[----:B------:R-:W-:Y:S02]  /*582d0*/  IMAD.MOV.U32 R43, RZ, RZ, R16 ;  /* 0x000000ffff2b7224 */ /* 0x000fe400078e0010 */
[----:B------:R-:W-:Y:S02]  /*582e0*/  IMAD.MOV.U32 R50, RZ, RZ, R21 ;  /* 0x000000ffff327224 */ /* 0x000fe400078e0015 */
[----:B------:R-:W-:-:S03]  /*582f0*/  IMAD.MOV.U32 R51, RZ, RZ, R20 ;  /* 0x000000ffff337224 */ /* 0x000fc600078e0014 */
[C---:B--2---:R-:W-:Y:S01]  /*58300*/  HMMA.16816.F32 R40, R32.reuse, R42, R28 ;  /* 0x0000002a2028723c */ /* 0x044fe2000000181c */
[----:B------:R-:W4:Y:S01]  /*58310*/  LDL.LU.64 R30, [R1+0x2400] ;  /* 0x00240000011e7983 */ /* 0x000f220000300a00 */
[----:B------:R-:W2:Y:S06]  /*58320*/  LDL.LU R29, [R1+0x23f8] ;  /* 0x0023f800011d7983 */ /* 0x000eac0000300800 */
[----:B------:R-:W-:Y:S11]  /*58330*/  HMMA.16816.F32 R48, R32, R50, R56 ;  /* 0x000000322030723c */ /* 0x000ff60000001838 */
[----:B------:R-:W-:Y:S04]  /*58340*/  @!UPT UIADD3 URZ, URZ, URZ, URZ ;  /* 0x0000003f3f3ff290 */ /* 0x000fe8000fffe03f */
[----:B------:R0:W-:Y:S01]  /*58350*/  STL.64 [R1+0x720], R40 ;  /* 0x0007202801007387 */ /* 0x0001e20000100a00 */
[----:B------:R1:W-:Y:S02]  /*58360*/  STL.64 [R1+0x728], R42 ;  /* 0x0007282a01007387 */ /* 0x0003e40000100a00 */
[----:B------:R-:W-:Y:S01]  /*58370*/  IMAD.MOV.U32 R28, RZ, RZ, R42 ;  /* 0x000000ffff1c7224 */ /* 0x000fe200078e002a */
[----:B0-----:R-:W3:Y:S01]  /*58380*/  LDL.LU R40, [R1+0xb0] ;  /* 0x0000b00001287983 */ /* 0x001ee20000300800 */
[----:B------:R-:W3:Y:S02]  /*58390*/  LDL.LU R41, [R1+0xb4] ;  /* 0x0000b40001297983 */ /* 0x000ee40000300800 */
[----:B-1----:R-:W3:Y:S02]  /*583a0*/  LDL.LU R42, [R1+0xb8] ;  /* 0x0000b800012a7983 */ /* 0x002ee40000300800 */
[----:B------:R-:W3:Y:S01]  /*583b0*/  LDL.LU.64 R58, [R1+0x23f0] ;  /* 0x0023f000013a7983 */ /* 0x000ee20000300a00 */
[----:B------:R-:W-:Y:S01]  /*583c0*/  STL.64 [R1+0x6d0], R48 ;  /* 0x0006d03001007387 */ /* 0x000fe20000100a00 */
[----:B------:R0:W-:Y:S02]  /*583d0*/  STL.64 [R1+0x6d8], R50 ;  /* 0x0006d83201007387 */ /* 0x0001e40000100a00 */
[----:B--2---:R-:W-:-:S02]  /*583e0*/  IMAD.MOV.U32 R43, RZ, RZ, R29 ;  /* 0x000000ffff2b7224 */ /* 0x004fc400078e001d */
[----:B------:R-:W-:Y:S02]  /*583f0*/  IMAD.MOV.U32 R29, RZ, RZ, R50 ;  /* 0x000000ffff1d7224 */ /* 0x000fe400078e0032 */
[----:B0-----:R-:W2:Y:S01]  /*58400*/  LDL.LU.64 R50, [R1+0x23e8] ;  /* 0x0023e80001327983 */ /* 0x001ea20000300a00 */
[C---:B---3--:R-:W-:Y:S03]  /*58410*/  HMMA.16816.F32 R56, R32.reuse, R58, R52 ;  /* 0x0000003a2038723c */ /* 0x048fe60000001834 */
[----:B------:R-:W3:Y:S01]  /*58420*/  LDL.LU.64 R54, [R1+0x23e0] ;  /* 0x0023e00001367983 */ /* 0x000ee20000300a00 */
[----:B------:R-:W3:Y:S11]  /*58430*/  LDL.LU.64 R52, [R1+0x23d8] ;  /* 0x0023d80001347983 */ /* 0x000ef60000300a00 */
[----:B------:R-:W-:Y:S08]  /*58440*/  @!UPT UIADD3 URZ, URZ, URZ, URZ ;  /* 0x0000003f3f3ff290 */ /* 0x000ff0000fffe03f */
[----:B------:R-:W-:Y:S01]  /*58450*/  STL.64 [R1+0x690], R56 ;  /* 0x0006903801007387 */ /* 0x000fe20000100a00 */
[----:B------:R0:W-:Y:S03]  /*58460*/  STL.64 [R1+0x698], R58 ;  /* 0x0006983a01007387 */ /* 0x0001e60000100a00 */
[----:B0-----:R-:W3:Y:S01]  /*58470*/  LDL.LU.64 R58, [R1+0x23d0] ;  /* 0x0023d000013a7983 */ /* 0x001ee20000300a00 */
[C---:B--2---:R-:W-:Y:S03]  /*58480*/  HMMA.16816.F32 R48, R32.reuse, R50, R24 ;  /* 0x000000322030723c */ /* 0x044fe60000001818 */
[----:B------:R-:W2:Y:S11]  /*58490*/  LDL.LU.64 R26, [R1+0x23c8] ;  /* 0x0023c800011a7983 */ /* 0x000eb60000300a00 */
[----:B------:R-:W-:Y:S09]  /*584a0*/  @!UPT UIADD3 URZ, URZ, URZ, URZ ;  /* 0x0000003f3f3ff290 */ /* 0x000ff2000fffe03f */
[----:B------:R-:W-:Y:S01]  /*584b0*/  STL.64 [R1+0x670], R48 ;  /* 0x0006703001007387 */ /* 0x000fe20000100a00 */
[----:B------:R0:W-:Y:S03]  /*584c0*/  STL.64 [R1+0x678], R50 ;  /* 0x0006783201007387 */ /* 0x0001e60000100a00 */
[----:B0-----:R-:W2:Y:S01]  /*584d0*/  LDL.LU.64 R50, [R1+0x23c0] ;  /* 0x0023c00001327983 */ /* 0x001ea20000300a00 */
[C---:B---3--:R-:W-:Y:S11]  /*584e0*/  HMMA.16816.F32 R56, R32.reuse, R58, R36 ;  /* 0x0000003a2038723c */ /* 0x048ff60000001824 */
[----:B------:R-:W-:Y:S11]  /*584f0*/  @!UPT UIADD3 URZ, URZ, URZ, URZ ;  /* 0x0000003f3f3ff290 */ /* 0x000ff6000fffe03f */
[----:B------:R-:W-:Y:S01]  /*58500*/  @!UPT UIADD3 URZ, URZ, URZ, URZ ;  /* 0x0000003f3f3ff290 */ /* 0x000fe2000fffe03f */
[----:B------:R-:W-:Y:S01]  /*58510*/  STL.64 [R1+0x570], R56 ;  /* 0x0005703801007387 */ /* 0x000fe20000100a00 */
[----:B------:R0:W-:Y:S03]  /*58520*/  STL.64 [R1+0x578], R58 ;  /* 0x0005783a01007387 */ /* 0x0001e60000100a00 */
[----:B0-----:R-:W3:Y:S01]  /*58530*/  LDL.LU.64 R58, [R1+0x23b8] ;  /* 0x0023b800013a7983 */ /* 0x001ee20000300a00 */
[----:B------:R-:W-:Y:S02]  /*58540*/  IMAD.MOV.U32 R37, RZ, RZ, R57 ;  /* 0x000000ffff257224 */ /* 0x000fe400078e0039 */
[----:B------:R-:W-:Y:S02]  /*58550*/  IMAD.MOV.U32 R36, RZ, RZ, R56 ;  /* 0x000000ffff247224 */ /* 0x000fe400078e0038 */
[C---:B---3--:R-:W-:Y:S01]  /*58560*/  HMMA.16816.F32 R56, R32.reuse, R58, R52 ;  /* 0x0000003a2038723c */ /* 0x048fe20000001834 */
[----:B------:R-:W3:Y:S11]  /*58570*/  LDL.LU.64 R54, [R1+0x23b0] ;  /* 0x0023b00001367983 */ /* 0x000ef60000300a00 */
[----:B------:R-:W-:Y:S11]  /*58580*/  @!UPT UIADD3 URZ, URZ, URZ, URZ ;  /* 0x0000003f3f3ff290 */ /* 0x000ff6000fffe03f */
[----:B------:R0:W-:Y:S01]  /*58590*/  STL.64 [R1+0x530], R56 ;  /* 0x0005303801007387 */ /* 0x0001e20000100a00 */
[----:B------:R1:W-:Y:S02]  /*585a0*/  STL.64 [R1+0x538], R58 ;  /* 0x0005383a01007387 */ /* 0x0003e40000100a00 */
[----:B------:R-:W-:Y:S02]  /*585b0*/  IMAD.MOV.U32 R38, RZ, RZ, R56 ;  /* 0x000000ffff267224 */ /* 0x000fe400078e0038 */
[----:B------:R-:W-:Y:S01]  /*585c0*/  IMAD.MOV.U32 R39, RZ, RZ, R57 ;  /* 0x000000ffff277224 */ /* 0x000fe200078e0039 */
[----:B0-----:R-:W2:Y:S01]  /*585d0*/  LDL.LU R56, [R1+0xd0] ;  /* 0x0000d00001387983 */ /* 0x001ea20000300800 */
[----:B------:R-:W2:Y:S02]  /*585e0*/  LDL.LU R57, [R1+0xd4] ;  /* 0x0000d40001397983 */ /* 0x000ea40000300800 */
[----:B-1----:R-:W2:Y:S02]  /*585f0*/  LDL.LU R58, [R1+0xd8] ;  /* 0x0000d800013a7983 */ /* 0x002ea40000300800 */
[----:B------:R-:W2:Y:S01]  /*58600*/  LDL.LU R59, [R1+0xdc] ;  /* 0x0000dc00013b7983 */ /* 0x000ea20000300800 */
[----:B------:R-:W-:Y:S01]  /*58610*/  STL.64 [R1+0x23a0], R38 ;  /* 0x0023a02601007387 */ /* 0x000fe20000100a00 */
[----:B------:R2:W-:Y:S01]  /*58620*/  STL.64 [R1+0x2398], R36 ;  /* 0x0023982401007387 */ /* 0x0005e20000100a00 */
[C---:B----4-:R-:W-:Y:S11]  /*58630*/  HMMA.16816.F32 R12, R32.reuse, R30, R12 ;  /* 0x0000001e200c723c */ /* 0x050ff6000000180c */
[----:B------:R-:W-:Y:S11]  /*58640*/  @!UPT UIADD3 URZ, URZ, URZ, URZ ;  /* 0x0000003f3f3ff290 */ /* 0x000ff6000fffe03f */
[----:B------:R-:W-:Y:S02]  /*58650*/  @!UPT UIADD3 URZ, URZ, URZ, URZ ;  /* 0x0000003f3f3ff290 */ /* 0x000fe4000fffe03f */
[----:B------:R-:W-:Y:S02]  /*58660*/  IMAD.MOV.U32 R30, RZ, RZ, R14 ;  /* 0x000000ffff1e7224 */ /* 0x000fe400078e000e */
[----:B------:R-:W-:Y:S01]  /*58670*/  IMAD.MOV.U32 R31, RZ, RZ, R15 ;  /* 0x000000ffff1f7224 */ /* 0x000fe200078e000f */
[C---:B---3--:R-:W-:Y:S08]  /*58680*/  HMMA.16816.F32 R52, R32.reuse, R54, R44 ;  /* 0x000000362034723c */ /* 0x048ff0000000182c */
[----:B--2---:R-:W-:Y:S11]  /*58690*/  HMMA.16816.F32 R36, R32, R50, R56 ;  /* 0x000000322024723c */ /* 0x004ff60000001838 */
[----:B------:R-:W-:Y:S04]  /*586a0*/  @!UPT UIADD3 URZ, URZ, URZ, URZ ;  /* 0x0000003f3f3ff290 */ /* 0x000fe8000fffe03f */
        /* <DEDUP_REMOVED lines=9> */
[----:B------:R-:W-:Y:S02]  /*58740*/  STL.64 [R1+0x508], R38 ;  /* 0x0005082601007387 */ /* 0x000fe40000100a00 */
[----:B------:R0:W-:Y:S02]  /*58750*/  STL.64 [R1+0x3d0], R12 ;  /* 0x0003d00c01007387 */ /* 0x0001e40000100a00 */
[----:B------:R1:W-:Y:S01]  /*58760*/  STL.64 [R1+0x3d8], R14 ;  /* 0x0003d80e01007387 */ /* 0x0003e20000100a00 */
[----:B0-----:R-:W3:Y:S01]  /*58770*/  LDL.LU R12, [R1+0x90] ;  /* 0x00009000010c7983 */ /* 0x001ee20000300800 */
[----:B------:R-:W3:Y:S02]  /*58780*/  LDL.LU R13, [R1+0x94] ;  /* 0x00009400010d7983 */ /* 0x000ee40000300800 */
[----:B-1----:R-:W3:Y:S02]  /*58790*/  LDL.LU R14, [R1+0x98] ;  /* 0x00009800010e7983 */ /* 0x002ee40000300800 */
[----:B------:R-:W3:Y:S02]  /*587a0*/  LDL.LU R15, [R1+0x9c] ;  /* 0x00009c00010f7983 */ /* 0x000ee40000300800 */
[----:B------:R-:W-:-:S02]  /*587b0*/  IMAD.MOV.U32 R47, RZ, RZ, R37 ;  /* 0x000000ffff2f7224 */ /* 0x000fc400078e0025 */
[----:B------:R-:W-:Y:S01]  /*587c0*/  IMAD.MOV.U32 R46, RZ, RZ, R36 ;  /* 0x000000ffff2e7224 */ /* 0x000fe200078e0024 */
[----:B------:R-:W4:Y:S01]  /*587d0*/  LDL.LU R25, [R1+0x924] ;  /* 0x0009240001197983 */ /* 0x000f220000300800 */
[----:B------:R-:W-:Y:S07]  /*587e0*/  HMMA.16816.F32 R36, R32, R26, R40 ;  /* 0x0000001a2024723c */ /* 0x000fee0000001828 */
[----:B------:R-:W-:Y:S02]  /*587f0*/  IMAD.MOV.U32 R43, RZ, RZ, R4 ;  /* 0x000000ffff2b7224 */ /* 0x000fe400078e0004 */
[----:B------:R-:W-:Y:S11]  /*58800*/  IMAD.MOV.U32 R42, RZ, RZ, R5 ;  /* 0x000000ffff2a7224 */ /* 0x000ff600078e0005 */
[----:B------:R-:W-:Y:S03]  /*58810*/  @!UPT UIADD3 URZ, URZ, URZ, URZ ;  /* 0x0000003f3f3ff290 */ /* 0x000fe6000fffe03f */
        /* <DEDUP_REMOVED lines=12> */
[----:B------:R-:W4:Y:S01]  /*588e0*/  LDL.LU R6, [R1+0x78] ;  /* 0x0000780001067983 */ /* 0x000f220000300800 */
[----:B------:R-:W4:Y:S02]  /*588f0*/  LDL.LU.64 R16, [R1+0x608] ;  /* 0x0006080001107983 */ /* 0x000f240000300a00 */
[----:B------:R-:W4:Y:S02]  /*58900*/  LDL.LU.64 R48, [R1+0x600] ;  /* 0x0006000001307983 */ /* 0x000f240000300a00 */
[----:B------:R-:W4:Y:S01]  /*58910*/  LDL.LU R56, [R1+0x1f90] ;  /* 0x001f900001387983 */ /* 0x000f220000300800 */
[----:B------:R-:W4:Y:S01]  /*58920*/  LDL.LU R20, [R1+0x1f88] ;  /* 0x001f880001147983 */ /* 0x000f220000300800 */
[----:B------:R-:W-:-:S02]  /*58930*/  IMAD.MOV.U32 R7, RZ, RZ, R0 ;  /* 0x000000ffff077224 */ /* 0x000fc400078e0000 */
[----:B------:R-:W4:Y:S02]  /*58940*/  LDL.LU R24, [R1+0x1f80] ;  /* 0x001f800001187983 */ /* 0x000f240000300800 */
[----:B------:R-:W4:Y:S01]  /*58950*/  LDL.LU R0, [R1+0x1f78] ;  /* 0x001f780001007983 */ /* 0x000f220000300800 */
[C---:B--2---:R-:W-:Y:S08]  /*58960*/  HMMA.16816.F32 R52, R32.reuse, R22, R52 ;  /* 0x000000162034723c */ /* 0x044ff00000001834 */
[----:B---3--:R-:W-:Y:S11]  /*58970*/  HMMA.16816.F32 R12, R32, R18, R12 ;  /* 0x00000012200c723c */ /* 0x008ff6000000180c */
[----:B------:R-:W-:Y:S04]  /*58980*/  @!UPT UIADD3 URZ, URZ, URZ, URZ ;  /* 0x0000003f3f3ff290 */ /* 0x000fe8000fffe03f */
[----:B------:R0:W-:Y:S01]  /*58990*/  STL.64 [R1+0x3f0], R52 ;  /* 0x0003f03401007387 */ /* 0x0001e20000100a00 */
[----:B------:R1:W-:Y:S02]  /*589a0*/  STL.64 [R1+0x3f8], R54 ;  /* 0x0003f83601007387 */ /* 0x0003e40000100a00 */
[----:B------:R-:W-:Y:S02]  /*589b0*/  IMAD.MOV.U32 R22, RZ, RZ, R53 ;  /* 0x000000ffff167224 */ /* 0x000fe400078e0035 */
[----:B------:R-:W-:Y:S02]  /*589c0*/  IMAD.MOV.U32 R23, RZ, RZ, R52 ;  /* 0x000000ffff177224 */ /* 0x000fe400078e0034 */
[----:B------:R-:W-:Y:S02]  /*589d0*/  IMAD.MOV.U32 R51, RZ, RZ, R55 ;  /* 0x000000ffff337224 */ /* 0x000fe400078e0037 */
[----:B------:R-:W-:Y:S01]  /*589e0*/  IMAD.MOV.U32 R50, RZ, RZ, R54 ;  /* 0x000000ffff327224 */ /* 0x000fe200078e0036 */
[----:B0-----:R-:W2:Y:S01]  /*589f0*/  LDL.LU R53, [R1+0x1f70] ;  /* 0x001f700001357983 */ /* 0x001ea20000300800 */
[----:B------:R-:W3:Y:S02]  /*58a00*/  LDL.LU R61, [R1+0x1f68] ;  /* 0x001f6800013d7983 */ /* 0x000ee40000300800 */
[----:B------:R-:W2:Y:S02]  /*58a10*/  LDL.LU R57, [R1+0x1f8c] ;  /* 0x001f8c0001397983 */ /* 0x000ea40000300800 */
[----:B------:R-:W2:Y:S01]  /*58a20*/  LDL.LU R52, [R1+0x1f60] ;  /* 0x001f600001347983 */ /* 0x000ea20000300800 */
[----:B------:R-:W2:Y:S04]  /*58a30*/  LDL.LU R60, [R1+0x1f84] ;  /* 0x001f8400013c7983 */ /* 0x000ea80000300800 */
[----:B------:R-:W-:Y:S01]  /*58a40*/  STL.64 [R1+0x440], R12 ;  /* 0x0004400c01007387 */ /* 0x000fe20000100a00 */
[----:B-1----:R-:W-:-:S02]  /*58a50*/  IMAD.MOV.U32 R55, RZ, RZ, R15 ;  /* 0x000000ffff377224 */ /* 0x002fc400078e000f */
[----:B------:R-:W-:Y:S02]  /*58a60*/  IMAD.MOV.U32 R54, RZ, RZ, R14 ;  /* 0x000000ffff367224 */ /* 0x000fe400078e000e */
[----:B------:R0:W-:Y:S02]  /*58a70*/  STL.64 [R1+0x448], R14 ;  /* 0x0004480e01007387 */ /* 0x0001e40000100a00 */
[----:B0-----:R-:W2:Y:S01]  /*58a80*/  LDL.LU.64 R14, [R1+0x23a8] ;  /* 0x0023a800010e7983 */ /* 0x001ea20000300a00 */
[----:B------:R-:W-:Y:S02]  /*58a90*/  IMAD.MOV.U32 R19, RZ, RZ, R13 ;  /* 0x000000ffff137224 */ /* 0x000fe400078e000d */
[----:B------:R-:W-:Y:S02]  /*58aa0*/  IMAD.MOV.U32 R18, RZ, RZ, R12 ;  /* 0x000000ffff127224 */ /* 0x000fe400078e000c */
[----:B------:R-:W3:Y:S01]  /*58ab0*/  LDL R9, [R1+0x211c] ;  /* 0x00211c0001097983 */ /* 0x000ee20000100800 */
[C---:B----4-:R-:W-:Y:S08]  /*58ac0*/  HMMA.16816.F32 R4, R32.reuse, R10, R4 ;  /* 0x0000000a2004723c */ /* 0x050ff00000001804 */
[C---:B--2---:R-:W-:Y:S01]  /*58ad0*/  HMMA.16816.F32 R12, R32.reuse, R14, R36 ;  /* 0x0000000e200c723c */ /* 0x044fe20000001824 */
[----:B------:R0:W5:Y:S01]  /*58ae0*/  LDL.LU.64 R38, [R1+0x23a0] ;  /* 0x0023a00001267983 */ /* 0x0001620000300a00 */
[----:B------:R0:W5:Y:S11]  /*58af0*/  LDL.LU.64 R36, [R1+0x2398] ;  /* 0x0023980001247983 */ /* 0x0001760000300a00 */
[----:B------:R-:W-:Y:S10]  /*58b00*/  @!UPT UIADD3 URZ, URZ, URZ, URZ ;  /* 0x0000003f3f3ff290 */ /* 0x000ff4000fffe03f */
[----:B------:R1:W-:Y:S01]  /*58b10*/  STL.64 [R1+0x430], R12 ;  /* 0x0004300c01007387 */ /* 0x0003e20000100a00 */
[----:B------:R2:W-:Y:S03]  /*58b20*/  STL.64 [R1+0x438], R14 ;  /* 0x0004380e01007387 */ /* 0x0005e60000100a00 */
[----:B-1----:R-:W4:Y:S01]  /*58b30*/  LDL.LU R12, [R1+0x50] ;  /* 0x00005000010c7983 */ /* 0x002f220000300800 */
[----:B------:R-:W4:Y:S02]  /*58b40*/  LDL.LU R13, [R1+0x54] ;  /* 0x00005400010d7983 */ /* 0x000f240000300800 */
[----:B--2---:R-:W-:Y:S02]  /*58b50*/  IMAD.MOV.U32 R14, RZ, RZ, R3 ;  /* 0x000000ffff0e7224 */ /* 0x004fe400078e0003 */
[----:B------:R-:W-:Y:S01]  /*58b60*/  IMAD.MOV.U32 R15, RZ, RZ, R2 ;  /* 0x000000ffff0f7224 */ /* 0x000fe200078e0002 */
[----:B------:R-:W2:Y:S01]  /*58b70*/  LDL.LU R3, [R1+0x2394] ;  /* 0x0023940001037983 */ /* 0x000ea20000300800 */
[----:B------:R-:W2:Y:S02]  /*58b80*/  LDL.LU R2, [R1+0x2390] ;  /* 0x0023900001027983 */ /* 0x000ea40000300800 */
[----:B------:R-:W-:Y:S02]  /*58b90*/  STL.64 [R1+0x420], R4 ;  /* 0x0004200401007387 */ /* 0x000fe40000100a00 */
[----:B------:R1:W-:Y:S02]  /*58ba0*/  STL.64 [R1+0x428], R6 ;  /* 0x0004280601007387 */ /* 0x0003e40000100a00 */
[----:B-1----:R-:W2:Y:S02]  /*58bb0*/  LDL.LU.64 R6, [R1+0x2388] ;  /* 0x0023880001067983 */ /* 0x002ea40000300a00 */
[----:B--2---:R-:W-:Y:S02]  /*58bc0*/  HMMA.16816.F32 R4, R32, R6, R40 ;  /* 0x000000062004723c */ /* 0x004fe40000001828 */
[----:B------:R-:W4:Y:S01]  /*58bd0*/  LDL.LU.64 R42, [R1+0x2380] ;  /* 0x00238000012a7983 */ /* 0x000f220000300a00 */
[----:B------:R-:W-:-:S04]  /*58be0*/  IMAD.MOV.U32 R8, RZ, RZ, c[0x0][0x188] ;  /* 0x00006200ff087624 */ /* 0x000fc800078e00ff */
[----:B------:R-:W-:-:S04]  /*58bf0*/  IMAD.SHL.U32 R8, R8, 0x80, RZ ;  /* 0x0000008008087824 */ /* 0x000fc800078e00ff */
[----:B------:R-:W-:Y:S01]  /*58c00*/  IMAD.SHL.U32 R8, R8, 0x2, RZ ;  /* 0x0000000208087824 */ /* 0x000fe200078e00ff */
[----:B------:R-:W-:-:S04]  /*58c10*/  IADD3 R25, R25, 0x1, RZ ;  /* 0x0000000119197810 */ /* 0x000fc80007ffe0ff */
[----:B------:R-:W-:-:S07]  /*58c20*/  IADD3 R56, P5, R56, R8, RZ ;  /* 0x0000000838387210 */ /* 0x000fce0007fbe0ff */
[----:B------:R-:W-:Y:S01]  /*58c30*/  STL.64 [R1+0x410], R4 ;  /* 0x0004100401007387 */ /* 0x000fe20000100a00 */
[----:B------:R-:W-:Y:S01]  /*58c40*/  STL.64 [R1+0x418], R6 ;  /* 0x0004180601007387 */ /* 0x000fe20000100a00 */
[-C--:B------:R-:W-:Y:S02]  /*58c50*/  IADD3 R0, P2, R0, R8.reuse, RZ ;  /* 0x0000000800007210 */ /* 0x080fe40007f5e0ff */
[-C--:B------:R-:W-:Y:S01]  /*58c60*/  IADD3 R20, P6, R20, R8.reuse, RZ ;  /* 0x0000000814147210 */ /* 0x080fe20007fde0ff */
[----:B----4-:R-:W-:Y:S11]  /*58c70*/  HMMA.16816.F32 R12, R32, R42, R12 ;  /* 0x0000002a200c723c */ /* 0x010ff6000000180c */
[----:B------:R-:W-:Y:S11]  /*58c80*/  @!UPT UIADD3 URZ, URZ, URZ, URZ ;  /* 0x0000003f3f3ff290 */ /* 0x000ff6000fffe03f */
[----:B------:R-:W-:Y:S01]  /*58c90*/  @!UPT UIADD3 URZ, URZ, URZ, URZ ;  /* 0x0000003f3f3ff290 */ /* 0x000fe2000fffe03f */
[----:B------:R-:W-:Y:S01]  /*58ca0*/  STL.64 [R1+0x400], R12 ;  /* 0x0004000c01007387 */ /* 0x000fe20000100a00 */
[----:B------:R-:W-:Y:S02]  /*58cb0*/  STL.64 [R1+0x408], R14 ;  /* 0x0004080e01007387 */ /* 0x000fe40000100a00 */
[----:B------:R-:W-:Y:S02]  /*58cc0*/  STL [R1+0x924], R25 ;  /* 0x0009241901007387 */ /* 0x000fe40000100800 */
[----:B------:R1:W-:Y:S02]  /*58cd0*/  STL [R1+0x1f90], R56 ;  /* 0x001f903801007387 */ /* 0x0003e40000100800 */
[----:B-1----:R-:W2:Y:S01]  /*58ce0*/  LDL.LU R56, [R1+0x1f58] ;  /* 0x001f580001387983 */ /* 0x002ea20000300800 */
[----:B------:R1:W-:Y:S02]  /*58cf0*/  STL [R1+0x1f78], R0 ;  /* 0x001f780001007387 */ /* 0x0003e40000100800 */
[----:B------:R-:W-:Y:S01]  /*58d00*/  STL [R1+0x1f88], R20 ;  /* 0x001f881401007387 */ /* 0x000fe20000100800 */
[----:B-1----:R-:W4:Y:S01]  /*58d10*/  LDL.LU R0, [R1+0x1f7c] ;  /* 0x001f7c0001007983 */ /* 0x002f220000300800 */
[----:B------:R-:W-:-:S02]  /*58d20*/  IADD3 R5, P1, R48, R8, RZ ;  /* 0x0000000830057210 */ /* 0x000fc40007f3e0ff */
[-C--:B------:R-:W-:Y:S02]  /*58d30*/  IADD3 R53, P3, R53, R8.reuse, RZ ;  /* 0x0000000835357210 */ /* 0x080fe40007f7e0ff */
[-C--:B---3--:R-:W-:Y:S01]  /*58d40*/  IADD3 R61, P4, R61, R8.reuse, RZ ;  /* 0x000000083d3d7210 */ /* 0x088fe20007f9e0ff */
[--C-:B------:R-:W-:Y:S01]  /*58d50*/  IMAD.X R7, R49, 0x1, R2.reuse, P1 ;  /* 0x0000000131077824 */ /* 0x100fe200008e0602 */
[-C--:B------:R-:W-:Y:S01]  /*58d60*/  IADD3 R24, P1, R24, R8.reuse, RZ ;  /* 0x0000000818187210 */ /* 0x080fe20007f3e0ff */
[----:B------:R-:W-:Y:S01]  /*58d70*/  IMAD.X R57, R57, 0x1, R2, P5 ;  /* 0x0000000139397824 */ /* 0x000fe200028e0602 */
[----:B------:R-:W-:-:S03]  /*58d80*/  IADD3 R52, P5, R52, R8, RZ ;  /* 0x0000000834347210 */ /* 0x000fc60007fbe0ff */
[----:B------:R-:W-:Y:S01]  /*58d90*/  STL [R1+0x1f80], R24 ;  /* 0x001f801801007387 */ /* 0x000fe20000100800 */
[----:B------:R-:W-:Y:S02]  /*58da0*/  STL [R1+0x1f70], R53 ;  /* 0x001f703501007387 */ /* 0x000fe40000100800 */
[----:B------:R-:W-:Y:S02]  /*58db0*/  STL [R1+0x1f68], R61 ;  /* 0x001f683d01007387 */ /* 0x000fe40000100800 */
[----:B------:R-:W-:Y:S01]  /*58dc0*/  IMAD.X R60, R60, 0x1, R2, P6 ;  /* 0x000000013c3c7824 */ /* 0x000fe200030e0602 */
[----:B------:R-:W3:Y:S01]  /*58dd0*/  LDL.LU R33, [R1+0x1f50] ;  /* 0x001f500001217983 */ /* 0x000ee20000300800 */
[----:B------:R-:W-:Y:S02]  /*58de0*/  STL [R1+0x1f8c], R57 ;  /* 0x001f8c3901007387 */ /* 0x000fe40000100800 */
[----:B------:R-:W3:Y:S02]  /*58df0*/  LDL.LU R34, [R1+0x1f74] ;  /* 0x001f740001227983 */ /* 0x000ee40000300800 */
[----:B------:R-:W-:Y:S01]  /*58e00*/  STL [R1+0x1f60], R52 ;  /* 0x001f603401007387 */ /* 0x000fe20000100800 */
[----:B------:R-:W3:Y:S01]  /*58e10*/  LDL.LU R35, [R1+0x1f48] ;  /* 0x001f480001237983 */ /* 0x000ee20000300800 */
[----:B------:R-:W-:Y:S01]  /*58e20*/  IADD3 R4, P0, R16, R8, RZ ;  /* 0x0000000810047210 */ /* 0x000fe20007f1e0ff */
[----:B------:R1:W-:Y:S02]  /*58e30*/  STL [R1+0x1f84], R60 ;  /* 0x001f843c01007387 */ /* 0x0003e40000100800 */
[----:B------:R-:W3:Y:S02]  /*58e40*/  LDL.LU R42, [R1+0x1f6c] ;  /* 0x001f6c00012a7983 */ /* 0x000ee40000300800 */
[----:B------:R-:W-:Y:S01]  /*58e50*/  IMAD.MOV.U32 R11, RZ, RZ, R14 ;  /* 0x000000ffff0b7224 */ /* 0x000fe200078e000e */
[----:B------:R-:W3:Y:S01]  /*58e60*/  LDL.LU R43, [R1+0x1f40] ;  /* 0x001f4000012b7983 */ /* 0x000ee20000300800 */
[----:B------:R-:W-:-:S02]  /*58e70*/  IMAD.MOV.U32 R10, RZ, RZ, R15 ;  /* 0x000000ffff0a7224 */ /* 0x000fc400078e000f */
[----:B------:R-:W3:Y:S02]  /*58e80*/  LDL.LU R14, [R1+0x1f64] ;  /* 0x001f6400010e7983 */ /* 0x000ee40000300800 */
[----:B------:R-:W3:Y:S02]  /*58e90*/  LDL.LU R15, [R1+0x1f38] ;  /* 0x001f3800010f7983 */ /* 0x000ee40000300800 */
[----:B------:R-:W-:Y:S01]  /*58ea0*/  IMAD.X R6, R17, 0x1, R2, P0 ;  /* 0x0000000111067824 */ /* 0x000fe200000e0602 */
[----:B------:R-:W3:Y:S01]  /*58eb0*/  LDL.LU R58, [R1+0x1f5c] ;  /* 0x001f5c00013a7983 */ /* 0x000ee20000300800 */
[----:B------:R-:W-:Y:S01]  /*58ec0*/  ISETP.NE.U32.AND P0, PT, R25, R9, PT ;  /* 0x000000091900720c */ /* 0x000fe20003f05070 */
        /* <DEDUP_REMOVED lines=12> */
[----:B-1----:R-:W3:Y:S02]  /*58f90*/  LDL.LU R60, [R1+0x1f00] ;  /* 0x001f0000013c7983 */ /* 0x002ee40000300800 */
[----:B------:R-:W3:Y:S01]  /*58fa0*/  LDL.LU R20, [R1+0x1f24] ;  /* 0x001f240001147983 */ /* 0x000ee20000300800 */
[----:B------:R-:W3:Y:S01]  /*58fb0*/  LDL.LU R24, [R1+0x1ef8] ;  /* 0x001ef80001187983 */ /* 0x000ee20000300800 */
[----:B--2---:R-:W-:-:S05]  /*58fc0*/  IADD3 R56, P6, R56, R8, RZ ;  /* 0x0000000838387210 */ /* 0x004fca0007fde0ff */
[----:B------:R1:W-:Y:S01]  /*58fd0*/  STL [R1+0x1f58], R56 ;  /* 0x001f583801007387 */ /* 0x0003e20000100800 */
[----:B----4-:R-:W-:-:S03]  /*58fe0*/  IMAD.X R0, R0, 0x1, R2, P1 ;  /* 0x0000000100007824 */ /* 0x010fc600008e0602 */
[----:B-1----:R-:W2:Y:S01]  /*58ff0*/  LDL.LU R56, [R1+0x1f1c] ;  /* 0x001f1c0001387983 */ /* 0x002ea20000300800 */
[----:B------:R-:W4:Y:S02]  /*59000*/  LDL.LU R53, [R1+0x1ef0] ;  /* 0x001ef00001357983 */ /* 0x000f240000300800 */
[----:B------:R-:W4:Y:S02]  /*59010*/  LDL.LU R61, [R1+0x1f14] ;  /* 0x001f1400013d7983 */ /* 0x000f240000300800 */
[----:B------:R-:W4:Y:S01]  /*59020*/  LDL.LU R57, [R1+0x1ee8] ;  /* 0x001ee80001397983 */ /* 0x000f220000300800 */
[----:B------:R1:W-:Y:S01]  /*59030*/  STL [R1+0x1f7c], R0 ;  /* 0x001f7c0001007387 */ /* 0x0003e20000100800 */
[----:B------:R-:W4:Y:S03]  /*59040*/  LDL.LU R52, [R1+0x1f0c] ;  /* 0x001f0c0001347983 */ /* 0x000f260000300800 */
[----:B-1----:R-:W4:Y:S01]  /*59050*/  LDL.LU R0, [R1+0x1ee0] ;  /* 0x001ee00001007983 */ /* 0x002f220000300800 */
[-C--:B---3--:R-:W-:Y:S01]  /*59060*/  IADD3 R33, P1, R33, R8.reuse, RZ ;  /* 0x0000000821217210 */ /* 0x088fe20007f3e0ff */
[--C-:B------:R-:W-:Y:S01]  /*59070*/  IMAD.X R34, R34, 0x1, R2.reuse, P2 ;  /* 0x0000000122227824 */ /* 0x100fe200010e0602 */
[----:B------:R-:W-:Y:S01]  /*59080*/  IADD3 R35, P2, R35, R8, RZ ;  /* 0x0000000823237210 */ /* 0x000fe20007f5e0ff */
[----:B------:R-:W-:-:S02]  /*59090*/  IMAD.X R42, R42, 0x1, R2, P3 ;  /* 0x000000012a2a7824 */ /* 0x000fc400018e0602 */
[----:B------:R-:W-:Y:S01]  /*590a0*/  STL [R1+0x1f50], R33 ;  /* 0x001f502101007387 */ /* 0x000fe20000100800 */
[-C--:B------:R-:W-:Y:S01]  /*590b0*/  IADD3 R43, P3, R43, R8.reuse, RZ ;  /* 0x000000082b2b7210 */ /* 0x080fe20007f7e0ff */
[----:B------:R-:W-:Y:S02]  /*590c0*/  STL [R1+0x1f74], R34 ;  /* 0x001f742201007387 */ /* 0x000fe40000100800 */
[--C-:B------:R-:W-:Y:S01]  /*590d0*/  IMAD.X R14, R14, 0x1, R2.reuse, P4 ;  /* 0x000000010e0e7824 */ /* 0x100fe200020e0602 */
[-C--:B------:R-:W-:Y:S01]  /*590e0*/  IADD3 R15, P4, R15, R8.reuse, RZ ;  /* 0x000000080f0f7210 */ /* 0x080fe20007f9e0ff */
[----:B------:R-:W-:Y:S01]  /*590f0*/  STL [R1+0x1f48], R35 ;  /* 0x001f482301007387 */ /* 0x000fe20000100800 */
[--C-:B------:R-:W-:Y:S02]  /*59100*/  IMAD.X R58, R58, 0x1, R2.reuse, P5 ;  /* 0x000000013a3a7824 */ /* 0x100fe400028e0602 */
[----:B------:R-:W-:Y:S01]  /*59110*/  STL [R1+0x1f6c], R42 ;  /* 0x001f6c2a01007387 */ /* 0x000fe20000100800 */
[----:B------:R-:W-:Y:S01]  /*59120*/  IADD3 R59, P5, R59, R8, RZ ;  /* 0x000000083b3b7210 */ /* 0x000fe20007fbe0ff */
[----:B------:R-:W-:Y:S01]  /*59130*/  STL [R1+0x1f40], R43 ;  /* 0x001f402b01007387 */ /* 0x000fe20000100800 */
[----:B------:R-:W-:-:S02]  /*59140*/  IMAD.X R9, R9, 0x1, R2, P6 ;  /* 0x0000000109097824 */ /* 0x000fc400030e0602 */
[----:B------:R-:W-:Y:S01]  /*59150*/  STL [R1+0x1f64], R14 ;  /* 0x001f640e01007387 */ /* 0x000fe20000100800 */
[-C--:B------:R-:W-:Y:S01]  /*59160*/  IADD3 R41, P6, R41, R8.reuse, RZ ;  /* 0x0000000829297210 */ /* 0x080fe20007fde0ff */
[----:B------:R-:W-:Y:S01]  /*59170*/  STL [R1+0x1f38], R15 ;  /* 0x001f380f01007387 */ /* 0x000fe20000100800 */
[--C-:B------:R-:W-:Y:S02]  /*59180*/  IMAD.X R40, R40, 0x1, R2.reuse, P1 ;  /* 0x0000000128287824 */ /* 0x100fe400008e0602 */
[----:B------:R-:W-:Y:S01]  /*59190*/  STL [R1+0x1f5c], R58 ;  /* 0x001f5c3a01007387 */ /* 0x000fe20000100800 */
        /* <DEDUP_REMOVED lines=11> */
[--C-:B------:R-:W-:Y:S02]  /*59250*/  IMAD.X R25, R25, 0x1, R2.reuse, P5 ;  /* 0x0000000119197824 */ /* 0x100fe400028e0602 */
[----:B------:R-:W-:Y:S01]  /*59260*/  STL [R1+0x1f44], R17 ;  /* 0x001f441101007387 */ /* 0x000fe20000100800 */
[-C--:B------:R-:W-:Y:S01]  /*59270*/  IADD3 R60, P5, R60, R8.reuse, RZ ;  /* 0x000000083c3c7210 */ /* 0x080fe20007fbe0ff */
[----:B------:R-:W-:Y:S01]  /*59280*/  STL [R1+0x1f18], R12 ;  /* 0x001f180c01007387 */ /* 0x000fe20000100800 */
[-C--:B------:R-:W-:Y:S01]  /*59290*/  IADD3 R21, P4, R21, R8.reuse, RZ ;  /* 0x0000000815157210 */ /* 0x080fe20007f9e0ff */
[----:B------:R-:W-:Y:S02]  /*592a0*/  STL [R1+0x1f3c], R16 ;  /* 0x001f3c1001007387 */ /* 0x000fe40000100800 */
[----:B------:R-:W-:Y:S01]  /*592b0*/  STL [R1+0x1f10], R49 ;  /* 0x001f103101007387 */ /* 0x000fe20000100800 */
[----:B------:R-:W-:Y:S01]  /*592c0*/  STL [R1+0x1f34], R48 ;  /* 0x001f343001007387 */ /* 0x000fe20000100800 */
[----:B------:R1:W-:Y:S02]  /*592d0*/  STL [R1+0x1f00], R60 ;  /* 0x001f003c01007387 */ /* 0x0003e40000100800 */
[----:B------:R-:W-:Y:S02]  /*592e0*/  STL [R1+0x1f08], R21 ;  /* 0x001f081501007387 */ /* 0x000fe40000100800 */
[--C-:B------:R-:W-:Y:S01]  /*592f0*/  IMAD.X R20, R20, 0x1, R2.reuse, P6 ;  /* 0x0000000114147824 */ /* 0x100fe200030e0602 */
[-C--:B------:R-:W-:Y:S01]  /*59300*/  IADD3 R24, P6, R24, R8.reuse, RZ ;  /* 0x0000000818187210 */ /* 0x080fe20007fde0ff */
[----:B-1----:R-:W3:Y:S01]  /*59310*/  LDL.LU R60, [R1+0x1f04] ;  /* 0x001f0400013c7983 */ /* 0x002ee20000300800 */
[----:B------:R-:W-:Y:S02]  /*59320*/  STL [R1+0x1f2c], R25 ;  /* 0x001f2c1901007387 */ /* 0x000fe40000100800 */
[--C-:B--2---:R-:W-:Y:S01]  /*59330*/  IMAD.X R56, R56, 0x1, R2.reuse, P1 ;  /* 0x0000000138387824 */ /* 0x104fe200008e0602 */
[-C--:B----4-:R-:W-:Y:S01]  /*59340*/  IADD3 R53, P1, R53, R8.reuse, RZ ;  /* 0x0000000835357210 */ /* 0x090fe20007f3e0ff */
[----:B------:R-:W-:Y:S01]  /*59350*/  IMAD.X R61, R61, 0x1, R2, P2 ;  /* 0x000000013d3d7824 */ /* 0x000fe200010e0602 */
[----:B------:R-:W-:-:S02]  /*59360*/  IADD3 R57, P2, R57, R8, RZ ;  /* 0x0000000839397210 */ /* 0x000fc40007f5e0ff */
[----:B------:R1:W-:Y:S01]  /*59370*/  STL [R1+0x1f1c], R56 ;  /* 0x001f1c3801007387 */ /* 0x0003e20000100800 */
[----:B------:R-:W-:Y:S02]  /*59380*/  STL [R1+0x1f24], R20 ;  /* 0x001f241401007387 */ /* 0x000fe40000100800 */
[--C-:B------:R-:W-:Y:S01]  /*59390*/  IMAD.X R52, R52, 0x1, R2.reuse, P3 ;  /* 0x0000000134347824 */ /* 0x100fe200018e0602 */
[----:B-1----:R-:W2:Y:S01]  /*593a0*/  LDL.LU R56, [R1+0x1ed8] ;  /* 0x001ed80001387983 */ /* 0x002ea20000300800 */
[----:B------:R-:W-:Y:S02]  /*593b0*/  STL [R1+0x1ef8], R24 ;  /* 0x001ef81801007387 */ /* 0x000fe40000100800 */
[----:B------:R-:W-:Y:S02]  /*593c0*/  STL [R1+0x1ef0], R53 ;  /* 0x001ef03501007387 */ /* 0x000fe40000100800 */
[----:B------:R-:W-:Y:S01]  /*593d0*/  STL [R1+0x1f14], R61 ;  /* 0x001f143d01007387 */ /* 0x000fe20000100800 */
[----:B------:R-:W-:Y:S01]  /*593e0*/  IADD3 R0, P3, R0, R8, RZ ;  /* 0x0000000800007210 */ /* 0x000fe20007f7e0ff */
[----:B------:R-:W4:Y:S01]  /*593f0*/  LDL.LU R33, [R1+0x1efc] ;  /* 0x001efc0001217983 */ /* 0x000f220000300800 */
[----:B------:R-:W-:Y:S02]  /*59400*/  STL [R1+0x1ee8], R57 ;  /* 0x001ee83901007387 */ /* 0x000fe40000100800 */
[----:B------:R-:W4:Y:S02]  /*59410*/  LDL.LU R34, [R1+0x1ed0] ;  /* 0x001ed00001227983 */ /* 0x000f240000300800 */
[----:B------:R-:W-:Y:S01]  /*59420*/  STL [R1+0x1f0c], R52 ;  /* 0x001f0c3401007387 */ /* 0x000fe20000100800 */
[----:B------:R-:W4:Y:S01]  /*59430*/  LDL.LU R35, [R1+0x1ef4] ;  /* 0x001ef40001237983 */ /* 0x000f220000300800 */
[----:B------:R1:W-:Y:S02]  /*59440*/  STL [R1+0x1ee0], R0 ;  /* 0x001ee00001007387 */ /* 0x0003e40000100800 */
        /* <DEDUP_REMOVED lines=17> */
[----:B-1----:R-:W4:Y:S01]  /*59560*/  LDL.LU R0, [R1+0x1eac] ;  /* 0x001eac0001007983 */ /* 0x002f220000300800 */
[----:B------:R-:W4:Y:S01]  /*59570*/  LDL.LU R20, [R1+0x1e80] ;  /* 0x001e800001147983 */ /* 0x000f220000300800 */
[----:B------:R-:W4:Y:S02]  /*59580*/  LDL.LU R24, [R1+0x1ea4] ;  /* 0x001ea40001187983 */ /* 0x000f240000300800 */
[----:B---3--:R-:W-:-:S05]  /*59590*/  IMAD.X R60, R60, 0x1, R2, P4 ;  /* 0x000000013c3c7824 */ /* 0x008fca00020e0602 */
[----:B------:R1:W-:Y:S04]  /*595a0*/  STL [R1+0x1f04], R60 ;  /* 0x001f043c01007387 */ /* 0x0003e80000100800 */
[----:B-1----:R-:W3:Y:S01]  /*595b0*/  LDL.LU R60, [R1+0x1e78] ;  /* 0x001e7800013c7983 */ /* 0x002ee20000300800 */
[----:B------:R-:W3:Y:S02]  /*595c0*/  LDL.LU R53, [R1+0x1e9c] ;  /* 0x001e9c0001357983 */ /* 0x000ee40000300800 */
[----:B------:R-:W3:Y:S02]  /*595d0*/  LDL.LU R61, [R1+0x1e70] ;  /* 0x001e7000013d7983 */ /* 0x000ee40000300800 */
[----:B------:R-:W3:Y:S01]  /*595e0*/  LDL.LU R57, [R1+0x1e94] ;  /* 0x001e940001397983 */ /* 0x000ee20000300800 */
[----:B--2---:R-:W-:-:S05]  /*595f0*/  IADD3 R56, P4, R56, R8, RZ ;  /* 0x0000000838387210 */ /* 0x004fca0007f9e0ff */
[----:B------:R1:W-:Y:S01]  /*59600*/  STL [R1+0x1ed8], R56 ;  /* 0x001ed83801007387 */ /* 0x0003e20000100800 */
[----:B------:R-:W2:Y:S02]  /*59610*/  LDL.LU R52, [R1+0x1e68] ;  /* 0x001e680001347983 */ /* 0x000ea40000300800 */
[--C-:B----4-:R-:W-:Y:S01]  /*59620*/  IMAD.X R33, R33, 0x1, R2.reuse, P5 ;  /* 0x0000000121217824 */ /* 0x110fe200028e0602 */
[-C--:B------:R-:W-:Y:S01]  /*59630*/  IADD3 R34, P5, R34, R8.reuse, RZ ;  /* 0x0000000822227210 */ /* 0x080fe20007fbe0ff */
[--C-:B------:R-:W-:Y:S01]  /*59640*/  IMAD.X R35, R35, 0x1, R2.reuse, P6 ;  /* 0x0000000123237824 */ /* 0x100fe200030e0602 */
[-C--:B------:R-:W-:Y:S01]  /*59650*/  IADD3 R42, P6, R42, R8.reuse, RZ ;  /* 0x000000082a2a7210 */ /* 0x080fe20007fde0ff */
[----:B-1----:R-:W4:Y:S01]  /*59660*/  LDL.LU R56, [R1+0x1e8c] ;  /* 0x001e8c0001387983 */ /* 0x002f220000300800 */
        /* <DEDUP_REMOVED lines=29> */
[----:B------:R-:W-:Y:S02]  /*59840*/  STL [R1+0x1ec4], R12 ;  /* 0x001ec40c01007387 */ /* 0x000fe40000100800 */
[--C-:B------:R-:W-:Y:S01]  /*59850*/  IMAD.X R21, R21, 0x1, R2.reuse, P2 ;  /* 0x0000000115157824 */ /* 0x100fe200010e0602 */
[----:B------:R-:W-:Y:S01]  /*59860*/  STL [R1+0x1e98], R16 ;  /* 0x001e981001007387 */ /* 0x000fe20000100800 */
[----:B------:R-:W-:Y:S02]  /*59870*/  STL [R1+0x1ebc], R49 ;  /* 0x001ebc3101007387 */ /* 0x000fe40000100800 */
[----:B------:R-:W-:Y:S02]  /*59880*/  STL [R1+0x1e90], R48 ;  /* 0x001e903001007387 */ /* 0x000fe40000100800 */
[----:B------:R1:W-:Y:S01]  /*59890*/  STL [R1+0x1eac], R0 ;  /* 0x001eac0001007387 */ /* 0x0003e20000100800 */
[----:B------:R-:W-:Y:S04]  /*598a0*/  STL [R1+0x1eb4], R21 ;  /* 0x001eb41501007387 */ /* 0x000fe80000100800 */
[----:B-1----:R-:W4:Y:S01]  /*598b0*/  LDL.LU R0, [R1+0x1e60] ;  /* 0x001e600001007983 */ /* 0x002f220000300800 */
[-C--:B------:R-:W-:Y:S01]  /*598c0*/  IADD3 R25, P2, R25, R8.reuse, RZ ;  /* 0x0000000819197210 */ /* 0x080fe20007f5e0ff */
[----:B------:R-:W-:Y:S01]  /*598d0*/  IMAD.X R24, R24, 0x1, R2, P4 ;  /* 0x0000000118187824 */ /* 0x000fe200020e0602 */
[----:B------:R-:W-:-:S02]  /*598e0*/  IADD3 R20, P3, R20, R8, RZ ;  /* 0x0000000814147210 */ /* 0x000fc40007f7e0ff */
[-C--:B---3--:R-:W-:Y:S01]  /*598f0*/  IADD3 R60, P4, R60, R8.reuse, RZ ;  /* 0x000000083c3c7210 */ /* 0x088fe20007f9e0ff */
[----:B------:R-:W-:Y:S01]  /*59900*/  STL [R1+0x1e88], R25 ;  /* 0x001e881901007387 */ /* 0x000fe20000100800 */
[--C-:B------:R-:W-:Y:S01]  /*59910*/  IMAD.X R53, R53, 0x1, R2.reuse, P5 ;  /* 0x0000000135357824 */ /* 0x100fe200028e0602 */
[-C--:B------:R-:W-:Y:S02]  /*59920*/  IADD3 R61, P5, R61, R8.reuse, RZ ;  /* 0x000000083d3d7210 */ /* 0x080fe40007fbe0ff */
[----:B------:R1:W-:Y:S01]  /*59930*/  STL [R1+0x1e78], R60 ;  /* 0x001e783c01007387 */ /* 0x0003e20000100800 */
[----:B------:R-:W-:Y:S02]  /*59940*/  STL [R1+0x1e80], R20 ;  /* 0x001e801401007387 */ /* 0x000fe40000100800 */
[----:B------:R-:W-:Y:S01]  /*59950*/  IMAD.X R57, R57, 0x1, R2, P6 ;  /* 0x0000000139397824 */ /* 0x000fe200030e0602 */
[----:B-1----:R-:W3:Y:S01]  /*59960*/  LDL.LU R60, [R1+0x1e84] ;  /* 0x001e8400013c7983 */ /* 0x002ee20000300800 */
[----:B------:R-:W-:Y:S02]  /*59970*/  STL [R1+0x1ea4], R24 ;  /* 0x001ea41801007387 */ /* 0x000fe40000100800 */
[----:B------:R-:W-:Y:S02]  /*59980*/  STL [R1+0x1e9c], R53 ;  /* 0x001e9c3501007387 */ /* 0x000fe40000100800 */
[----:B------:R-:W-:Y:S01]  /*59990*/  STL [R1+0x1e70], R61 ;  /* 0x001e703d01007387 */ /* 0x000fe20000100800 */
[----:B------:R-:W3:Y:S01]  /*599a0*/  LDL.LU R33, [R1+0x1e58] ;  /* 0x001e580001217983 */ /* 0x000ee20000300800 */
[----:B------:R-:W-:Y:S02]  /*599b0*/  STL [R1+0x1e94], R57 ;  /* 0x001e943901007387 */ /* 0x000fe40000100800 */
[----:B------:R-:W3:Y:S01]  /*599c0*/  LDL.LU R34, [R1+0x1e7c] ;  /* 0x001e7c0001227983 */ /* 0x000ee20000300800 */
[----:B--2---:R-:W-:-:S05]  /*599d0*/  IADD3 R52, P6, R52, R8, RZ ;  /* 0x0000000834347210 */ /* 0x004fca0007fde0ff */
[----:B------:R-:W-:Y:S01]  /*599e0*/  STL [R1+0x1e68], R52 ;  /* 0x001e683401007387 */ /* 0x000fe20000100800 */
[----:B------:R-:W2:Y:S02]  /*599f0*/  LDL.LU R35, [R1+0x1e50] ;  /* 0x001e500001237983 */ /* 0x000ea40000300800 */
[----:B----4-:R-:W-:-:S05]  /*59a00*/  IMAD.X R56, R56, 0x1, R2, P1 ;  /* 0x0000000138387824 */ /* 0x010fca00008e0602 */
[----:B------:R1:W-:Y:S01]  /*59a10*/  STL [R1+0x1e8c], R56 ;  /* 0x001e8c3801007387 */ /* 0x0003e20000100800 */
        /* <DEDUP_REMOVED lines=17> */
[----:B-1----:R-:W4:Y:S02]  /*59b30*/  LDL.LU R56, [R1+0x1e08] ;  /* 0x001e080001387983 */ /* 0x002f240000300800 */
[----:B------:R-:W4:Y:S01]  /*59b40*/  LDL.LU R20, [R1+0x1e2c] ;  /* 0x001e2c0001147983 */ /* 0x000f220000300800 */
[----:B------:R-:W4:Y:S01]  /*59b50*/  LDL.LU R24, [R1+0x1e00] ;  /* 0x001e000001187983 */ /* 0x000f220000300800 */
[----:B------:R-:W-:-:S05]  /*59b60*/  IADD3 R0, P1, R0, R8, RZ ;  /* 0x0000000800007210 */ /* 0x000fca0007f3e0ff */
[----:B------:R1:W-:Y:S04]  /*59b70*/  STL [R1+0x1e60], R0 ;  /* 0x001e600001007387 */ /* 0x0003e80000100800 */
[----:B-1----:R-:W4:Y:S01]  /*59b80*/  LDL.LU R0, [R1+0x1e24] ;  /* 0x001e240001007983 */ /* 0x002f220000300800 */
[----:B------:R-:W4:Y:S02]  /*59b90*/  LDL.LU R53, [R1+0x1df8] ;  /* 0x001df80001357983 */ /* 0x000f240000300800 */
[----:B------:R-:W4:Y:S02]  /*59ba0*/  LDL.LU R61, [R1+0x1e1c] ;  /* 0x001e1c00013d7983 */ /* 0x000f240000300800 */
[----:B------:R-:W4:Y:S02]  /*59bb0*/  LDL.LU R57, [R1+0x1df0] ;  /* 0x001df00001397983 */ /* 0x000f240000300800 */
[----:B---3--:R-:W-:-:S05]  /*59bc0*/  IMAD.X R60, R60, 0x1, R2, P2 ;  /* 0x000000013c3c7824 */ /* 0x008fca00010e0602 */
[----:B------:R1:W-:Y:S01]  /*59bd0*/  STL [R1+0x1e84], R60 ;  /* 0x001e843c01007387 */ /* 0x0003e20000100800 */
[----:B------:R-:W3:Y:S01]  /*59be0*/  LDL.LU R52, [R1+0x1e14] ;  /* 0x001e140001347983 */ /* 0x000ee20000300800 */
[-C--:B------:R-:W-:Y:S01]  /*59bf0*/  IADD3 R33, P2, R33, R8.reuse, RZ ;  /* 0x0000000821217210 */ /* 0x080fe20007f5e0ff */
[----:B------:R-:W-:Y:S01]  /*59c00*/  IMAD.X R34, R34, 0x1, R2, P3 ;  /* 0x0000000122227824 */ /* 0x000fe200018e0602 */
[----:B-1----:R-:W3:Y:S03]  /*59c10*/  LDL.LU R60, [R1+0x1de8] ;  /* 0x001de800013c7983 */ /* 0x002ee60000300800 */
[----:B------:R-:W-:Y:S02]  /*59c20*/  STL [R1+0x1e58], R33 ;  /* 0x001e582101007387 */ /* 0x000fe40000100800 */
[----:B------:R-:W-:Y:S01]  /*59c30*/  STL [R1+0x1e7c], R34 ;  /* 0x001e7c2201007387 */ /* 0x000fe20000100800 */
[----:B--2---:R-:W-:-:S05]  /*59c40*/  IADD3 R35, P3, R35, R8, RZ ;  /* 0x0000000823237210 */ /* 0x004fca0007f7e0ff */
[----:B------:R-:W-:Y:S01]  /*59c50*/  STL [R1+0x1e50], R35 ;  /* 0x001e502301007387 */ /* 0x000fe20000100800 */
[--C-:B----4-:R-:W-:Y:S01]  /*59c60*/  IMAD.X R42, R42, 0x1, R2.reuse, P4 ;  /* 0x000000012a2a7824 */ /* 0x110fe200020e0602 */
[-C--:B------:R-:W-:Y:S01]  /*59c70*/  IADD3 R43, P4, R43, R8.reuse, RZ ;  /* 0x000000082b2b7210 */ /* 0x080fe20007f9e0ff */
[--C-:B------:R-:W-:Y:S01]  /*59c80*/  IMAD.X R14, R14, 0x1, R2.reuse, P5 ;  /* 0x000000010e0e7824 */ /* 0x100fe200028e0602 */
[-C--:B------:R-:W-:Y:S01]  /*59c90*/  IADD3 R15, P5, R15, R8.reuse, RZ ;  /* 0x000000080f0f7210 */ /* 0x080fe20007fbe0ff */
[--C-:B------:R-:W-:Y:S01]  /*59ca0*/  IMAD.X R58, R58, 0x1, R2.reuse, P6 ;  /* 0x000000013a3a7824 */ /* 0x100fe200030e0602 */
[----:B------:R-:W-:Y:S01]  /*59cb0*/  STL [R1+0x1e74], R42 ;  /* 0x001e742a01007387 */ /* 0x000fe20000100800 */
[-C--:B------:R-:W-:Y:S01]  /*59cc0*/  IADD3 R59, P6, R59, R8.reuse, RZ ;  /* 0x000000083b3b7210 */ /* 0x080fe20007fde0ff */
[----:B------:R-:W-:Y:S02]  /*59cd0*/  STL [R1+0x1e48], R43 ;  /* 0x001e482b01007387 */ /* 0x000fe40000100800 */
        /* <DEDUP_REMOVED lines=14> */
[----:B------:R-:W-:Y:S01]  /*59dc0*/  IADD3 R49, P4, R49, R8, RZ ;  /* 0x0000000831317210 */ /* 0x000fe20007f9e0ff */
[----:B------:R-:W-:Y:S02]  /*59dd0*/  STL [R1+0x1e28], R13 ;  /* 0x001e280d01007387 */ /* 0x000fe40000100800 */
[----:B------:R-:W-:-:S02]  /*59de0*/  IMAD.X R48, R48, 0x1, R2, P5 ;  /* 0x0000000130307824 */ /* 0x000fc400028e0602 */
[--C-:B------:R-:W-:Y:S01]  /*59df0*/  IMAD.X R25, R25, 0x1, R2.reuse, P6 ;  /* 0x0000000119197824 */ /* 0x100fe200030e0602 */
[----:B------:R-:W-:Y:S01]  /*59e00*/  STL [R1+0x1e4c], R17 ;  /* 0x001e4c1101007387 */ /* 0x000fe20000100800 */
[-C--:B------:R-:W-:Y:S01]  /*59e10*/  IADD3 R56, P6, R56, R8.reuse, RZ ;  /* 0x0000000838387210 */ /* 0x080fe20007fde0ff */
[----:B------:R-:W-:Y:S01]  /*59e20*/  STL [R1+0x1e20], R12 ;  /* 0x001e200c01007387 */ /* 0x000fe20000100800 */
[----:B------:R-:W-:Y:S01]  /*59e30*/  IADD3 R21, P5, R21, R8, RZ ;  /* 0x0000000815157210 */ /* 0x000fe20007fbe0ff */
[----:B------:R-:W-:Y:S01]  /*59e40*/  STL [R1+0x1e44], R16 ;  /* 0x001e441001007387 */ /* 0x000fe20000100800 */
[----:B------:R-:W-:Y:S02]  /*59e50*/  STL [R1+0x1e18], R49 ;  /* 0x001e183101007387 */ /* 0x000fe40000100800 */
[----:B------:R-:W-:Y:S02]  /*59e60*/  STL [R1+0x1e3c], R48 ;  /* 0x001e3c3001007387 */ /* 0x000fe40000100800 */
[----:B------:R1:W-:Y:S01]  /*59e70*/  STL [R1+0x1e08], R56 ;  /* 0x001e083801007387 */ /* 0x0003e20000100800 */
[----:B------:R-:W-:Y:S01]  /*59e80*/  STL [R1+0x1e10], R21 ;  /* 0x001e101501007387 */ /* 0x000fe20000100800 */
[----:B------:R-:W-:-:S03]  /*59e90*/  IMAD.X R20, R20, 0x1, R2, P1 ;  /* 0x0000000114147824 */ /* 0x000fc600008e0602 */
[----:B-1----:R-:W2:Y:S01]  /*59ea0*/  LDL.LU R56, [R1+0x1e0c] ;  /* 0x001e0c0001387983 */ /* 0x002ea20000300800 */
[----:B------:R-:W-:Y:S02]  /*59eb0*/  STL [R1+0x1e34], R25 ;  /* 0x001e341901007387 */ /* 0x000fe40000100800 */
[----:B------:R-:W-:-:S05]  /*59ec0*/  IMAD.X R0, R0, 0x1, R2, P2 ;  /* 0x0000000100007824 */ /* 0x000fca00010e0602 */
[----:B------:R1:W-:Y:S01]  /*59ed0*/  STL [R1+0x1e24], R0 ;  /* 0x001e240001007387 */ /* 0x0003e20000100800 */
[----:B------:R-:W-:Y:S03]  /*59ee0*/  STL [R1+0x1e2c], R20 ;  /* 0x001e2c1401007387 */ /* 0x000fe60000100800 */
[----:B-1----:R-:W4:Y:S01]  /*59ef0*/  LDL.LU R0, [R1+0x1de0] ;  /* 0x001de00001007983 */ /* 0x002f220000300800 */
[-C--:B------:R-:W-:Y:S02]  /*59f00*/  IADD3 R24, P1, R24, R8.reuse, RZ ;  /* 0x0000000818187210 */ /* 0x080fe40007f3e0ff */
[-C--:B------:R-:W-:Y:S01]  /*59f10*/  IADD3 R53, P2, R53, R8.reuse, RZ ;  /* 0x0000000835357210 */ /* 0x080fe20007f5e0ff */
[--C-:B------:R-:W-:Y:S01]  /*59f20*/  IMAD.X R61, R61, 0x1, R2.reuse, P3 ;  /* 0x000000013d3d7824 */ /* 0x100fe200018e0602 */
[-C--:B------:R-:W-:Y:S01]  /*59f30*/  IADD3 R57, P3, R57, R8.reuse, RZ ;  /* 0x0000000839397210 */ /* 0x080fe20007f7e0ff */
[--C-:B---3--:R-:W-:Y:S01]  /*59f40*/  IMAD.X R52, R52, 0x1, R2.reuse, P4 ;  /* 0x0000000134347824 */ /* 0x108fe200020e0602 */
[----:B------:R-:W-:Y:S01]  /*59f50*/  STL [R1+0x1e00], R24 ;  /* 0x001e001801007387 */ /* 0x000fe20000100800 */
[----:B------:R-:W-:Y:S02]  /*59f60*/  STL [R1+0x1df8], R53 ;  /* 0x001df83501007387 */ /* 0x000fe40000100800 */
[----:B------:R-:W-:Y:S01]  /*59f70*/  STL [R1+0x1e1c], R61 ;  /* 0x001e1c3d01007387 */ /* 0x000fe20000100800 */
[----:B------:R-:W-:Y:S01]  /*59f80*/  IADD3 R60, P4, R60, R8, RZ ;  /* 0x000000083c3c7210 */ /* 0x000fe20007f9e0ff */
[----:B------:R-:W3:Y:S01]  /*59f90*/  LDL.LU R33, [R1+0x1e04] ;  /* 0x001e040001217983 */ /* 0x000ee20000300800 */
[----:B------:R-:W-:Y:S02]  /*59fa0*/  STL [R1+0x1df0], R57 ;  /* 0x001df03901007387 */ /* 0x000fe40000100800 */
[----:B------:R-:W3:Y:S02]  /*59fb0*/  LDL.LU R34, [R1+0x1dd8] ;  /* 0x001dd80001227983 */ /* 0x000ee40000300800 */
[----:B------:R-:W-:Y:S01]  /*59fc0*/  STL [R1+0x1e14], R52 ;  /* 0x001e143401007387 */ /* 0x000fe20000100800 */
[----:B------:R-:W3:Y:S01]  /*59fd0*/  LDL.LU R35, [R1+0x1dfc] ;  /* 0x001dfc0001237983 */ /* 0x000ee20000300800 */
[----:B------:R1:W-:Y:S02]  /*59fe0*/  STL [R1+0x1de8], R60 ;  /* 0x001de83c01007387 */ /* 0x0003e40000100800 */
        /* <DEDUP_REMOVED lines=17> */
[----:B-1----:R-:W3:Y:S01]  /*5a100*/  LDL.LU R60, [R1+0x1db4] ;  /* 0x001db400013c7983 */ /* 0x002ee20000300800 */
[----:B------:R-:W3:Y:S01]  /*5a110*/  LDL.LU R20, [R1+0x1d88] ;  /* 0x001d880001147983 */ /* 0x000ee20000300800 */
[----:B------:R-:W3:Y:S02]  /*5a120*/  LDL.LU R24, [R1+0x1dac] ;  /* 0x001dac0001187983 */ /* 0x000ee40000300800 */
[----:B--2---:R-:W-:-:S05]  /*5a130*/  IMAD.X R56, R56, 0x1, R2, P5 ;  /* 0x0000000138387824 */ /* 0x004fca00028e0602 */
[----:B------:R1:W-:Y:S04]  /*5a140*/  STL [R1+0x1e0c], R56 ;  /* 0x001e0c3801007387 */ /* 0x0003e80000100800 */
[----:B-1----:R-:W2:Y:S01]  /*5a150*/  LDL.LU R56, [R1+0x1d80] ;  /* 0x001d800001387983 */ /* 0x002ea20000300800 */
[----:B------:R-:W2:Y:S02]  /*5a160*/  LDL.LU R53, [R1+0x1da4] ;  /* 0x001da40001357983 */ /* 0x000ea40000300800 */
[----:B------:R-:W2:Y:S02]  /*5a170*/  LDL.LU R61, [R1+0x1d78] ;  /* 0x001d7800013d7983 */ /* 0x000ea40000300800 */
[----:B------:R-:W2:Y:S01]  /*5a180*/  LDL.LU R57, [R1+0x1d9c] ;  /* 0x001d9c0001397983 */ /* 0x000ea20000300800 */
[----:B----4-:R-:W-:-:S05]  /*5a190*/  IADD3 R0, P5, R0, R8, RZ ;  /* 0x0000000800007210 */ /* 0x010fca0007fbe0ff */
[----:B------:R1:W-:Y:S01]  /*5a1a0*/  STL [R1+0x1de0], R0 ;  /* 0x001de00001007387 */ /* 0x0003e20000100800 */
[----:B------:R-:W4:Y:S03]  /*5a1b0*/  LDL.LU R52, [R1+0x1d70] ;  /* 0x001d700001347983 */ /* 0x000f260000300800 */
[----:B-1----:R-:W4:Y:S01]  /*5a1c0*/  LDL.LU R0, [R1+0x1d94] ;  /* 0x001d940001007983 */ /* 0x002f220000300800 */
[--C-:B---3--:R-:W-:Y:S01]  /*5a1d0*/  IMAD.X R33, R33, 0x1, R2.reuse, P6 ;  /* 0x0000000121217824 */ /* 0x108fe200030e0602 */
        /* <DEDUP_REMOVED lines=31> */
[--C-:B------:R-:W-:Y:S01]  /*5a3d0*/  IMAD.X R60, R60, 0x1, R2.reuse, P4 ;  /* 0x000000013c3c7824 */ /* 0x100fe200020e0602 */
[----:B------:R-:W-:Y:S01]  /*5a3e0*/  STL [R1+0x1dcc], R12 ;  /* 0x001dcc0c01007387 */ /* 0x000fe20000100800 */
[----:B------:R-:W-:-:S02]  /*5a3f0*/  IMAD.X R21, R21, 0x1, R2, P3 ;  /* 0x0000000115157824 */ /* 0x000fc400018e0602 */
[----:B------:R-:W-:Y:S02]  /*5a400*/  STL [R1+0x1da0], R16 ;  /* 0x001da01001007387 */ /* 0x000fe40000100800 */
[----:B------:R-:W-:Y:S01]  /*5a410*/  STL [R1+0x1dc4], R49 ;  /* 0x001dc43101007387 */ /* 0x000fe20000100800 */
[----:B------:R-:W-:Y:S01]  /*5a420*/  STL [R1+0x1d98], R48 ;  /* 0x001d983001007387 */ /* 0x000fe20000100800 */
[----:B------:R1:W-:Y:S02]  /*5a430*/  STL [R1+0x1db4], R60 ;  /* 0x001db43c01007387 */ /* 0x0003e40000100800 */
[----:B------:R-:W-:Y:S01]  /*5a440*/  STL [R1+0x1dbc], R21 ;  /* 0x001dbc1501007387 */ /* 0x000fe20000100800 */
[-C--:B------:R-:W-:Y:S01]  /*5a450*/  IADD3 R25, P3, R25, R8.reuse, RZ ;  /* 0x0000000819197210 */ /* 0x080fe20007f7e0ff */
[--C-:B------:R-:W-:Y:S01]  /*5a460*/  IMAD.X R24, R24, 0x1, R2.reuse, P5 ;  /* 0x0000000118187824 */ /* 0x100fe200028e0602 */
[-C--:B------:R-:W-:Y:S01]  /*5a470*/  IADD3 R20, P4, R20, R8.reuse, RZ ;  /* 0x0000000814147210 */ /* 0x080fe20007f9e0ff */
[----:B-1----:R-:W3:Y:S02]  /*5a480*/  LDL.LU R60, [R1+0x1d68] ;  /* 0x001d6800013c7983 */ /* 0x002ee40000300800 */
[----:B------:R-:W-:Y:S01]  /*5a490*/  STL [R1+0x1d90], R25 ;  /* 0x001d901901007387 */ /* 0x000fe20000100800 */
[-C--:B--2---:R-:W-:Y:S01]  /*5a4a0*/  IADD3 R56, P5, R56, R8.reuse, RZ ;  /* 0x0000000838387210 */ /* 0x084fe20007fbe0ff */
[--C-:B------:R-:W-:Y:S01]  /*5a4b0*/  IMAD.X R53, R53, 0x1, R2.reuse, P6 ;  /* 0x0000000135357824 */ /* 0x100fe200030e0602 */
[----:B------:R-:W-:Y:S01]  /*5a4c0*/  IADD3 R61, P6, R61, R8, RZ ;  /* 0x000000083d3d7210 */ /* 0x000fe20007fde0ff */
[----:B------:R-:W-:-:S02]  /*5a4d0*/  IMAD.X R57, R57, 0x1, R2, P1 ;  /* 0x0000000139397824 */ /* 0x000fc400008e0602 */
[----:B------:R1:W-:Y:S01]  /*5a4e0*/  STL [R1+0x1d80], R56 ;  /* 0x001d803801007387 */ /* 0x0003e20000100800 */
[----:B------:R-:W-:Y:S03]  /*5a4f0*/  STL [R1+0x1d88], R20 ;  /* 0x001d881401007387 */ /* 0x000fe60000100800 */
[----:B-1----:R-:W2:Y:S01]  /*5a500*/  LDL.LU R56, [R1+0x1d8c] ;  /* 0x001d8c0001387983 */ /* 0x002ea20000300800 */
[----:B------:R-:W-:Y:S01]  /*5a510*/  STL [R1+0x1dac], R24 ;  /* 0x001dac1801007387 */ /* 0x000fe20000100800 */
[----:B----4-:R-:W-:Y:S02]  /*5a520*/  IADD3 R52, P1, R52, R8, RZ ;  /* 0x0000000834347210 */ /* 0x010fe40007f3e0ff */
[----:B------:R-:W-:Y:S04]  /*5a530*/  STL [R1+0x1da4], R53 ;  /* 0x001da43501007387 */ /* 0x000fe80000100800 */
[----:B------:R-:W-:Y:S01]  /*5a540*/  STL [R1+0x1d78], R61 ;  /* 0x001d783d01007387 */ /* 0x000fe20000100800 */
[----:B------:R-:W4:Y:S02]  /*5a550*/  LDL.LU R33, [R1+0x1d60] ;  /* 0x001d600001217983 */ /* 0x000f240000300800 */
[----:B------:R-:W-:Y:S02]  /*5a560*/  STL [R1+0x1d9c], R57 ;  /* 0x001d9c3901007387 */ /* 0x000fe40000100800 */
[----:B------:R-:W4:Y:S01]  /*5a570*/  LDL.LU R34, [R1+0x1d84] ;  /* 0x001d840001227983 */ /* 0x000f220000300800 */
[----:B------:R-:W-:Y:S01]  /*5a580*/  STL [R1+0x1d70], R52 ;  /* 0x001d703401007387 */ /* 0x000fe20000100800 */
[----:B------:R-:W4:Y:S02]  /*5a590*/  LDL.LU R35, [R1+0x1d58] ;  /* 0x001d580001237983 */ /* 0x000f240000300800 */
[----:B------:R-:W-:-:S05]  /*5a5a0*/  IMAD.X R0, R0, 0x1, R2, P2 ;  /* 0x0000000100007824 */ /* 0x000fca00010e0602 */
        /* <DEDUP_REMOVED lines=21> */
[----:B---3--:R-:W-:-:S05]  /*5a700*/  IADD3 R60, P2, R60, R8, RZ ;  /* 0x000000083c3c7210 */ /* 0x008fca0007f5e0ff */
[----:B------:R1:W-:Y:S04]  /*5a710*/  STL [R1+0x1d68], R60 ;  /* 0x001d683c01007387 */ /* 0x0003e80000100800 */
[----:B-1----:R-:W3:Y:S01]  /*5a720*/  LDL.LU R60, [R1+0x1d2c] ;  /* 0x001d2c00013c7983 */ /* 0x002ee20000300800 */
[----:B------:R-:W3:Y:S02]  /*5a730*/  LDL.LU R53, [R1+0x1d00] ;  /* 0x001d000001357983 */ /* 0x000ee40000300800 */
[----:B------:R-:W3:Y:S02]  /*5a740*/  LDL.LU R61, [R1+0x1d24] ;  /* 0x001d2400013d7983 */ /* 0x000ee40000300800 */
[----:B------:R-:W3:Y:S02]  /*5a750*/  LDL.LU R57, [R1+0x1cf8] ;  /* 0x001cf80001397983 */ /* 0x000ee40000300800 */
[----:B--2---:R-:W-:-:S05]  /*5a760*/  IMAD.X R56, R56, 0x1, R2, P3 ;  /* 0x0000000138387824 */ /* 0x004fca00018e0602 */
[----:B------:R1:W-:Y:S01]  /*5a770*/  STL [R1+0x1d8c], R56 ;  /* 0x001d8c3801007387 */ /* 0x0003e20000100800 */
[----:B------:R-:W2:Y:S01]  /*5a780*/  LDL.LU R52, [R1+0x1d1c] ;  /* 0x001d1c0001347983 */ /* 0x000ea20000300800 */
[-C--:B----4-:R-:W-:Y:S01]  /*5a790*/  IADD3 R33, P3, R33, R8.reuse, RZ ;  /* 0x0000000821217210 */ /* 0x090fe20007f7e0ff */
[--C-:B------:R-:W-:Y:S01]  /*5a7a0*/  IMAD.X R34, R34, 0x1, R2.reuse, P4 ;  /* 0x0000000122227824 */ /* 0x100fe200020e0602 */
[-C--:B------:R-:W-:Y:S01]  /*5a7b0*/  IADD3 R35, P4, R35, R8.reuse, RZ ;  /* 0x0000000823237210 */ /* 0x080fe20007f9e0ff */
[----:B-1----:R-:W4:Y:S01]  /*5a7c0*/  LDL.LU R56, [R1+0x1cf0] ;  /* 0x001cf00001387983 */ /* 0x002f220000300800 */
[--C-:B------:R-:W-:Y:S01]  /*5a7d0*/  IMAD.X R42, R42, 0x1, R2.reuse, P5 ;  /* 0x000000012a2a7824 */ /* 0x100fe200028e0602 */
[----:B------:R-:W-:Y:S02]  /*5a7e0*/  IADD3 R43, P5, R43, R8, RZ ;  /* 0x000000082b2b7210 */ /* 0x000fe40007fbe0ff */
        /* <DEDUP_REMOVED lines=35> */
[----:B------:R-:W-:Y:S01]  /*5aa20*/  STL [R1+0x1d18], R21 ;  /* 0x001d181501007387 */ /* 0x000fe20000100800 */
[----:B-1----:R-:W4:Y:S01]  /*5aa30*/  LDL.LU R0, [R1+0x1d14] ;  /* 0x001d140001007983 */ /* 0x002f220000300800 */
[--C-:B------:R-:W-:Y:S01]  /*5aa40*/  IMAD.X R20, R20, 0x1, R2.reuse, P2 ;  /* 0x0000000114147824 */ /* 0x100fe200010e0602 */
[-C--:B------:R-:W-:Y:S01]  /*5aa50*/  IADD3 R24, P2, R24, R8.reuse, RZ ;  /* 0x0000000818187210 */ /* 0x080fe20007f5e0ff */
[----:B------:R-:W-:Y:S02]  /*5aa60*/  STL [R1+0x1d3c], R25 ;  /* 0x001d3c1901007387 */ /* 0x000fe40000100800 */
[--C-:B---3--:R-:W-:Y:S01]  /*5aa70*/  IMAD.X R60, R60, 0x1, R2.reuse, P3 ;  /* 0x000000013c3c7824 */ /* 0x108fe200018e0602 */
[-C--:B------:R-:W-:Y:S01]  /*5aa80*/  IADD3 R53, P3, R53, R8.reuse, RZ ;  /* 0x0000000835357210 */ /* 0x080fe20007f7e0ff */
[----:B------:R-:W-:Y:S01]  /*5aa90*/  IMAD.X R61, R61, 0x1, R2, P4 ;  /* 0x000000013d3d7824 */ /* 0x000fe200020e0602 */
[----:B------:R-:W-:-:S02]  /*5aaa0*/  IADD3 R57, P4, R57, R8, RZ ;  /* 0x0000000839397210 */ /* 0x000fc40007f9e0ff */
[----:B------:R1:W-:Y:S01]  /*5aab0*/  STL [R1+0x1d2c], R60 ;  /* 0x001d2c3c01007387 */ /* 0x0003e20000100800 */
[----:B------:R-:W-:Y:S03]  /*5aac0*/  STL [R1+0x1d34], R20 ;  /* 0x001d341401007387 */ /* 0x000fe60000100800 */
[----:B-1----:R-:W3:Y:S01]  /*5aad0*/  LDL.LU R60, [R1+0x1ce8] ;  /* 0x001ce800013c7983 */ /* 0x002ee20000300800 */
[----:B------:R-:W-:Y:S02]  /*5aae0*/  STL [R1+0x1d08], R24 ;  /* 0x001d081801007387 */ /* 0x000fe40000100800 */
[----:B------:R-:W-:Y:S02]  /*5aaf0*/  STL [R1+0x1d00], R53 ;  /* 0x001d003501007387 */ /* 0x000fe40000100800 */
[----:B------:R-:W-:Y:S01]  /*5ab00*/  STL [R1+0x1d24], R61 ;  /* 0x001d243d01007387 */ /* 0x000fe20000100800 */
[----:B------:R-:W3:Y:S01]  /*5ab10*/  LDL.LU R33, [R1+0x1d0c] ;  /* 0x001d0c0001217983 */ /* 0x000ee20000300800 */
[----:B------:R-:W-:Y:S02]  /*5ab20*/  STL [R1+0x1cf8], R57 ;  /* 0x001cf83901007387 */ /* 0x000fe40000100800 */
[----:B------:R-:W3:Y:S02]  /*5ab30*/  LDL.LU R34, [R1+0x1ce0] ;  /* 0x001ce00001227983 */ /* 0x000ee40000300800 */
[----:B--2---:R-:W-:-:S05]  /*5ab40*/  IMAD.X R52, R52, 0x1, R2, P5 ;  /* 0x0000000134347824 */ /* 0x004fca00028e0602 */
[----:B------:R-:W-:Y:S01]  /*5ab50*/  STL [R1+0x1d1c], R52 ;  /* 0x001d1c3401007387 */ /* 0x000fe20000100800 */
[----:B------:R-:W2:Y:S01]  /*5ab60*/  LDL.LU R35, [R1+0x1d04] ;  /* 0x001d040001237983 */ /* 0x000ea20000300800 */
[----:B----4-:R-:W-:-:S05]  /*5ab70*/  IADD3 R56, P5, R56, R8, RZ ;  /* 0x0000000838387210 */ /* 0x010fca0007fbe0ff */
        /* <DEDUP_REMOVED lines=21> */
[----:B------:R-:W-:-:S05]  /*5acd0*/  IMAD.X R0, R0, 0x1, R2, P6 ;  /* 0x0000000100007824 */ /* 0x000fca00030e0602 */
[----:B------:R1:W-:Y:S04]  /*5ace0*/  STL [R1+0x1d14], R0 ;  /* 0x001d140001007387 */ /* 0x0003e80000100800 */
[----:B-1----:R-:W4:Y:S01]  /*5acf0*/  LDL.LU R0, [R1+0x1c88] ;  /* 0x001c880001007983 */ /* 0x002f220000300800 */
[----:B------:R-:W4:Y:S02]  /*5ad00*/  LDL.LU R53, [R1+0x1cac] ;  /* 0x001cac0001357983 */ /* 0x000f240000300800 */
[----:B------:R-:W4:Y:S02]  /*5ad10*/  LDL.LU R61, [R1+0x1c80] ;  /* 0x001c8000013d7983 */ /* 0x000f240000300800 */
[----:B------:R-:W4:Y:S01]  /*5ad20*/  LDL.LU R57, [R1+0x1ca4] ;  /* 0x001ca40001397983 */ /* 0x000f220000300800 */
[----:B---3--:R-:W-:-:S05]  /*5ad30*/  IADD3 R60, P6, R60, R8, RZ ;  /* 0x000000083c3c7210 */ /* 0x008fca0007fde0ff */
[----:B------:R1:W-:Y:S01]  /*5ad40*/  STL [R1+0x1ce8], R60 ;  /* 0x001ce83c01007387 */ /* 0x0003e20000100800 */
[----:B------:R-:W3:Y:S02]  /*5ad50*/  LDL.LU R52, [R1+0x1c78] ;  /* 0x001c780001347983 */ /* 0x000ee40000300800 */
[--C-:B------:R-:W-:Y:S01]  /*5ad60*/  IMAD.X R33, R33, 0x1, R2.reuse, P1 ;  /* 0x0000000121217824 */ /* 0x100fe200008e0602 */
[----:B------:R-:W-:Y:S01]  /*5ad70*/  IADD3 R34, P1, R34, R8, RZ ;  /* 0x0000000822227210 */ /* 0x000fe20007f3e0ff */
[----:B-1----:R-:W3:Y:S03]  /*5ad80*/  LDL.LU R60, [R1+0x1c9c] ;  /* 0x001c9c00013c7983 */ /* 0x002ee60000300800 */
[----:B------:R-:W-:Y:S02]  /*5ad90*/  STL [R1+0x1d0c], R33 ;  /* 0x001d0c2101007387 */ /* 0x000fe40000100800 */
[----:B------:R-:W-:Y:S02]  /*5ada0*/  STL [R1+0x1ce0], R34 ;  /* 0x001ce02201007387 */ /* 0x000fe40000100800 */
[----:B--2---:R-:W-:-:S05]  /*5adb0*/  IMAD.X R35, R35, 0x1, R2, P2 ;  /* 0x0000000123237824 */ /* 0x004fca00010e0602 */
[----:B------:R-:W-:Y:S01]  /*5adc0*/  STL [R1+0x1d04], R35 ;  /* 0x001d042301007387 */ /* 0x000fe20000100800 */
[-C--:B----4-:R-:W-:Y:S01]  /*5add0*/  IADD3 R42, P2, R42, R8.reuse, RZ ;  /* 0x000000082a2a7210 */ /* 0x090fe20007f5e0ff */
[--C-:B------:R-:W-:Y:S01]  /*5ade0*/  IMAD.X R43, R43, 0x1, R2.reuse, P3 ;  /* 0x000000012b2b7824 */ /* 0x100fe200018e0602 */
[-C--:B------:R-:W-:Y:S01]  /*5adf0*/  IADD3 R14, P3, R14, R8.reuse, RZ ;  /* 0x000000080e0e7210 */ /* 0x080fe20007f7e0ff */
        /* <DEDUP_REMOVED lines=24> */
[----:B------:R-:W-:Y:S02]  /*5af80*/  STL [R1+0x1cd4], R12 ;  /* 0x001cd40c01007387 */ /* 0x000fe40000100800 */
[--C-:B------:R-:W-:Y:S01]  /*5af90*/  IMAD.X R21, R21, 0x1, R2.reuse, P4 ;  /* 0x0000000115157824 */ /* 0x100fe200020e0602 */
[----:B------:R-:W-:Y:S01]  /*5afa0*/  STL [R1+0x1ca8], R16 ;  /* 0x001ca81001007387 */ /* 0x000fe20000100800 */
[----:B------:R-:W-:Y:S02]  /*5afb0*/  STL [R1+0x1ccc], R49 ;  /* 0x001ccc3101007387 */ /* 0x000fe40000100800 */
[----:B------:R-:W-:Y:S02]  /*5afc0*/  STL [R1+0x1ca0], R48 ;  /* 0x001ca03001007387 */ /* 0x000fe40000100800 */
[----:B------:R1:W-:Y:S01]  /*5afd0*/  STL [R1+0x1cbc], R56 ;  /* 0x001cbc3801007387 */ /* 0x0003e20000100800 */
[----:B------:R-:W-:Y:S01]  /*5afe0*/  STL [R1+0x1cc4], R21 ;  /* 0x001cc41501007387 */ /* 0x000fe20000100800 */
[-C--:B------:R-:W-:Y:S01]  /*5aff0*/  IADD3 R25, P4, R25, R8.reuse, RZ ;  /* 0x0000000819197210 */ /* 0x080fe20007f9e0ff */
[----:B------:R-:W-:Y:S01]  /*5b000*/  IMAD.X R24, R24, 0x1, R2, P6 ;  /* 0x0000000118187824 */ /* 0x000fe200030e0602 */
[-C--:B------:R-:W-:Y:S01]  /*5b010*/  IADD3 R20, P5, R20, R8.reuse, RZ ;  /* 0x0000000814147210 */ /* 0x080fe20007fbe0ff */
[----:B-1----:R-:W2:Y:S02]  /*5b020*/  LDL.LU R56, [R1+0x1c70] ;  /* 0x001c700001387983 */ /* 0x002ea40000300800 */
[----:B------:R-:W-:Y:S01]  /*5b030*/  STL [R1+0x1c98], R25 ;  /* 0x001c981901007387 */ /* 0x000fe20000100800 */
[----:B------:R-:W-:-:S05]  /*5b040*/  IADD3 R0, P6, R0, R8, RZ ;  /* 0x0000000800007210 */ /* 0x000fca0007fde0ff */
[----:B------:R1:W-:Y:S01]  /*5b050*/  STL [R1+0x1c88], R0 ;  /* 0x001c880001007387 */ /* 0x0003e20000100800 */
[----:B------:R-:W-:Y:S03]  /*5b060*/  STL [R1+0x1c90], R20 ;  /* 0x001c901401007387 */ /* 0x000fe60000100800 */
[----:B-1----:R-:W4:Y:S01]  /*5b070*/  LDL.LU R0, [R1+0x1c94] ;  /* 0x001c940001007983 */ /* 0x002f220000300800 */
[--C-:B------:R-:W-:Y:S01]  /*5b080*/  IMAD.X R53, R53, 0x1, R2.reuse, P1 ;  /* 0x0000000135357824 */ /* 0x100fe200008e0602 */
[-C--:B------:R-:W-:Y:S01]  /*5b090*/  IADD3 R61, P1, R61, R8.reuse, RZ ;  /* 0x000000083d3d7210 */ /* 0x080fe20007f3e0ff */
[--C-:B------:R-:W-:Y:S01]  /*5b0a0*/  IMAD.X R57, R57, 0x1, R2.reuse, P2 ;  /* 0x0000000139397824 */ /* 0x100fe200010e0602 */
[----:B------:R-:W-:Y:S01]  /*5b0b0*/  STL [R1+0x1cb4], R24 ;  /* 0x001cb41801007387 */ /* 0x000fe20000100800 */
[-C--:B---3--:R-:W-:Y:S01]  /*5b0c0*/  IADD3 R52, P2, R52, R8.reuse, RZ ;  /* 0x0000000834347210 */ /* 0x088fe20007f5e0ff */
[----:B------:R-:W-:Y:S02]  /*5b0d0*/  STL [R1+0x1cac], R53 ;  /* 0x001cac3501007387 */ /* 0x000fe40000100800 */
[----:B------:R-:W-:Y:S01]  /*5b0e0*/  STL [R1+0x1c80], R61 ;  /* 0x001c803d01007387 */ /* 0x000fe20000100800 */
[----:B------:R-:W3:Y:S01]  /*5b0f0*/  LDL.LU R33, [R1+0x1c68] ;  /* 0x001c680001217983 */ /* 0x000ee20000300800 */
[----:B------:R-:W-:Y:S02]  /*5b100*/  STL [R1+0x1ca4], R57 ;  /* 0x001ca43901007387 */ /* 0x000fe40000100800 */
[----:B------:R-:W3:Y:S02]  /*5b110*/  LDL.LU R34, [R1+0x1c8c] ;  /* 0x001c8c0001227983 */ /* 0x000ee40000300800 */
[----:B------:R-:W-:Y:S01]  /*5b120*/  IMAD.X R60, R60, 0x1, R2, P3 ;  /* 0x000000013c3c7824 */ /* 0x000fe200018e0602 */
[----:B------:R-:W-:Y:S01]  /*5b130*/  STL [R1+0x1c78], R52 ;  /* 0x001c783401007387 */ /* 0x000fe20000100800 */
[----:B------:R-:W3:Y:S03]  /*5b140*/  LDL.LU R35, [R1+0x1c60] ;  /* 0x001c600001237983 */ /* 0x000ee60000300800 */
[----:B------:R1:W-:Y:S01]  /*5b150*/  STL [R1+0x1c9c], R60 ;  /* 0x001c9c3c01007387 */ /* 0x0003e20000100800 */
        /* <DEDUP_REMOVED lines=21> */
[----:B------:R1:W-:Y:S04]  /*5b2b0*/  STL [R1+0x1c70], R56 ;  /* 0x001c703801007387 */ /* 0x0003e80000100800 */
[----:B-1----:R-:W2:Y:S01]  /*5b2c0*/  LDL.LU R56, [R1+0x1c34] ;  /* 0x001c340001387983 */ /* 0x002ea20000300800 */
[----:B------:R-:W2:Y:S02]  /*5b2d0*/  LDL.LU R53, [R1+0x1c08] ;  /* 0x001c080001357983 */ /* 0x000ea40000300800 */
[----:B------:R-:W2:Y:S02]  /*5b2e0*/  LDL.LU R61, [R1+0x1c2c] ;  /* 0x001c2c00013d7983 */ /* 0x000ea40000300800 */
[----:B------:R-:W2:Y:S02]  /*5b2f0*/  LDL.LU R57, [R1+0x1c00] ;  /* 0x001c000001397983 */ /* 0x000ea40000300800 */
[----:B----4-:R-:W-:-:S05]  /*5b300*/  IMAD.X R0, R0, 0x1, R2, P4 ;  /* 0x0000000100007824 */ /* 0x010fca00020e0602 */
[----:B------:R1:W-:Y:S01]  /*5b310*/  STL [R1+0x1c94], R0 ;  /* 0x001c940001007387 */ /* 0x0003e20000100800 */
[----:B------:R-:W4:Y:S03]  /*5b320*/  LDL.LU R52, [R1+0x1c24] ;  /* 0x001c240001347983 */ /* 0x000f260000300800 */
[----:B-1----:R-:W4:Y:S01]  /*5b330*/  LDL.LU R0, [R1+0x1bf8] ;  /* 0x001bf80001007983 */ /* 0x002f220000300800 */
[-C--:B---3--:R-:W-:Y:S01]  /*5b340*/  IADD3 R33, P4, R33, R8.reuse, RZ ;  /* 0x0000000821217210 */ /* 0x088fe20007f9e0ff */
[--C-:B------:R-:W-:Y:S01]  /*5b350*/  IMAD.X R34, R34, 0x1, R2.reuse, P5 ;  /* 0x0000000122227824 */ /* 0x100fe200028e0602 */
[-C--:B------:R-:W-:Y:S01]  /*5b360*/  IADD3 R35, P5, R35, R8.reuse, RZ ;  /* 0x0000000823237210 */ /* 0x080fe20007fbe0ff */
[--C-:B------:R-:W-:Y:S01]  /*5b370*/  IMAD.X R42, R42, 0x1, R2.reuse, P6 ;  /* 0x000000012a2a7824 */ /* 0x100fe200030e0602 */
        /* <DEDUP_REMOVED lines=42> */
[-C--:B------:R-:W-:Y:S01]  /*5b620*/  IADD3 R53, P4, R53, R8.reuse, RZ ;  /* 0x0000000835357210 */ /* 0x080fe20007f9e0ff */
[----:B------:R-:W-:Y:S01]  /*5b630*/  IMAD.X R61, R61, 0x1, R2, P5 ;  /* 0x000000013d3d7824 */ /* 0x000fe200028e0602 */
[----:B------:R-:W-:-:S02]  /*5b640*/  IADD3 R57, P5, R57, R8, RZ ;  /* 0x0000000839397210 */ /* 0x000fc40007fbe0ff */
[----:B------:R1:W-:Y:S01]  /*5b650*/  STL [R1+0x1c34], R56 ;  /* 0x001c343801007387 */ /* 0x0003e20000100800 */
[----:B------:R-:W-:Y:S03]  /*5b660*/  STL [R1+0x1c3c], R20 ;  /* 0x001c3c1401007387 */ /* 0x000fe60000100800 */
[----:B-1----:R-:W2:Y:S01]  /*5b670*/  LDL.LU R56, [R1+0x1bf0] ;  /* 0x001bf00001387983 */ /* 0x002ea20000300800 */
[----:B------:R-:W-:Y:S02]  /*5b680*/  STL [R1+0x1c10], R24 ;  /* 0x001c101801007387 */ /* 0x000fe40000100800 */
[----:B------:R-:W-:Y:S02]  /*5b690*/  STL [R1+0x1c08], R53 ;  /* 0x001c083501007387 */ /* 0x000fe40000100800 */
[----:B------:R-:W-:Y:S01]  /*5b6a0*/  STL [R1+0x1c2c], R61 ;  /* 0x001c2c3d01007387 */ /* 0x000fe20000100800 */
[----:B------:R-:W2:Y:S01]  /*5b6b0*/  LDL.LU R33, [R1+0x1c14] ;  /* 0x001c140001217983 */ /* 0x000ea20000300800 */
[----:B----4-:R-:W-:-:S02]  /*5b6c0*/  IMAD.X R52, R52, 0x1, R2, P6 ;  /* 0x0000000134347824 */ /* 0x010fc400030e0602 */
[----:B------:R-:W-:Y:S01]  /*5b6d0*/  STL [R1+0x1c00], R57 ;  /* 0x001c003901007387 */ /* 0x000fe20000100800 */
[----:B------:R-:W4:Y:S02]  /*5b6e0*/  LDL.LU R34, [R1+0x1be8] ;  /* 0x001be80001227983 */ /* 0x000f240000300800 */
[----:B------:R-:W-:Y:S02]  /*5b6f0*/  STL [R1+0x1c24], R52 ;  /* 0x001c243401007387 */ /* 0x000fe40000100800 */
[----:B------:R-:W4:Y:S01]  /*5b700*/  LDL.LU R35, [R1+0x1c0c] ;  /* 0x001c0c0001237983 */ /* 0x000f220000300800 */
[----:B------:R-:W-:-:S05]  /*5b710*/  IADD3 R0, P6, R0, R8, RZ ;  /* 0x0000000800007210 */ /* 0x000fca0007fde0ff */
        /* <DEDUP_REMOVED lines=30> */
[--C-:B------:R-:W-:Y:S01]  /*5b900*/  IMAD.X R33, R33, 0x1, R2.reuse, P2 ;  /* 0x0000000121217824 */ /* 0x100fe200010e0602 */
[-C--:B----4-:R-:W-:Y:S01]  /*5b910*/  IADD3 R34, P2, R34, R8.reuse, RZ ;  /* 0x0000000822227210 */ /* 0x090fe20007f5e0ff */
[--C-:B------:R-:W-:Y:S01]  /*5b920*/  IMAD.X R35, R35, 0x1, R2.reuse, P3 ;  /* 0x0000000123237824 */ /* 0x100fe200018e0602 */
[----:B-1----:R-:W4:Y:S02]  /*5b930*/  LDL.LU R56, [R1+0x1ba4] ;  /* 0x001ba40001387983 */ /* 0x002f240000300800 */
[----:B------:R-:W-:Y:S02]  /*5b940*/  STL [R1+0x1c14], R33 ;  /* 0x001c142101007387 */ /* 0x000fe40000100800 */
[----:B------:R-:W-:Y:S01]  /*5b950*/  STL [R1+0x1be8], R34 ;  /* 0x001be82201007387 */ /* 0x000fe20000100800 */
        /* <DEDUP_REMOVED lines=35> */
[----:B-1----:R-:W4:Y:S01]  /*5bb90*/  LDL.LU R0, [R1+0x1b78] ;  /* 0x001b780001007983 */ /* 0x002f220000300800 */
[-C--:B------:R-:W-:Y:S01]  /*5bba0*/  IADD3 R25, P5, R25, R8.reuse, RZ ;  /* 0x0000000819197210 */ /* 0x080fe20007fbe0ff */
[----:B------:R-:W-:Y:S01]  /*5bbb0*/  IMAD.X R24, R24, 0x1, R2, P1 ;  /* 0x0000000118187824 */ /* 0x000fe200008e0602 */
[----:B------:R-:W-:-:S03]  /*5bbc0*/  IADD3 R20, P6, R20, R8, RZ ;  /* 0x0000000814147210 */ /* 0x000fc60007fde0ff */
[----:B------:R-:W-:Y:S01]  /*5bbd0*/  STL [R1+0x1ba0], R25 ;  /* 0x001ba01901007387 */ /* 0x000fe20000100800 */
[-C--:B---3--:R-:W-:Y:S01]  /*5bbe0*/  IADD3 R60, P1, R60, R8.reuse, RZ ;  /* 0x000000083c3c7210 */ /* 0x088fe20007f3e0ff */
[--C-:B------:R-:W-:Y:S01]  /*5bbf0*/  IMAD.X R53, R53, 0x1, R2.reuse, P2 ;  /* 0x0000000135357824 */ /* 0x100fe200010e0602 */
[-C--:B------:R-:W-:Y:S01]  /*5bc00*/  IADD3 R61, P2, R61, R8.reuse, RZ ;  /* 0x000000083d3d7210 */ /* 0x080fe20007f5e0ff */
[----:B------:R-:W-:Y:S02]  /*5bc10*/  IMAD.X R57, R57, 0x1, R2, P3 ;  /* 0x0000000139397824 */ /* 0x000fe400018e0602 */
        /* <DEDUP_REMOVED lines=95> */
[----:B------:R-:W-:Y:S01]  /*5c210*/  IADD3 R57, P6, R57, R8, RZ ;  /* 0x0000000839397210 */ /* 0x000fe20007fde0ff */
[----:B------:R-:W-:Y:S01]  /*5c220*/  STL [R1+0x1b18], R24 ;  /* 0x001b181801007387 */ /* 0x000fe20000100800 */
[----:B---3--:R-:W-:-:S02]  /*5c230*/  IMAD.X R52, R52, 0x1, R2, P1 ;  /* 0x0000000134347824 */ /* 0x008fc400008e0602 */
[----:B------:R-:W-:Y:S02]  /*5c240*/  STL [R1+0x1b10], R53 ;  /* 0x001b103501007387 */ /* 0x000fe40000100800 */
[----:B------:R-:W-:Y:S01]  /*5c250*/  STL [R1+0x1b34], R61 ;  /* 0x001b343d01007387 */ /* 0x000fe20000100800 */
[----:B------:R-:W3:Y:S01]  /*5c260*/  LDL.LU R33, [R1+0x1b1c] ;  /* 0x001b1c0001217983 */ /* 0x000ee20000300800 */
[----:B------:R-:W-:Y:S02]  /*5c270*/  STL [R1+0x1b08], R57 ;  /* 0x001b083901007387 */ /* 0x000fe40000100800 */
[----:B------:R-:W3:Y:S02]  /*5c280*/  LDL.LU R34, [R1+0x1af0] ;  /* 0x001af00001227983 */ /* 0x000ee40000300800 */
[----:B------:R-:W-:Y:S01]  /*5c290*/  STL [R1+0x1b2c], R52 ;  /* 0x001b2c3401007387 */ /* 0x000fe20000100800 */
[----:B------:R-:W3:Y:S01]  /*5c2a0*/  LDL.LU R35, [R1+0x1b14] ;  /* 0x001b140001237983 */ /* 0x000ee20000300800 */
[----:B------:R-:W-:-:S05]  /*5c2b0*/  IADD3 R60, P1, R60, R8, RZ ;  /* 0x000000083c3c7210 */ /* 0x000fca0007f3e0ff */
        /* <DEDUP_REMOVED lines=83> */
[----:B------:R-:W-:Y:S02]  /*5c7f0*/  STL [R1+0x1ac4], R24 ;  /* 0x001ac41801007387 */ /* 0x000fe40000100800 */
[----:B------:R-:W-:Y:S02]  /*5c800*/  STL [R1+0x1abc], R53 ;  /* 0x001abc3501007387 */ /* 0x000fe40000100800 */
[----:B------:R-:W-:Y:S01]  /*5c810*/  STL [R1+0x1a90], R61 ;  /* 0x001a903d01007387 */ /* 0x000fe20000100800 */
[----:B------:R-:W2:Y:S01]  /*5c820*/  LDL.LU R33, [R1+0x1a78] ;  /* 0x001a780001217983 */ /* 0x000ea20000300800 */
[----:B----4-:R-:W-:Y:S01]  /*5c830*/  IADD3 R52, P4, R52, R8, RZ ;  /* 0x0000000834347210 */ /* 0x010fe20007f9e0ff */
[----:B------:R-:W-:Y:S02]  /*5c840*/  STL [R1+0x1ab4], R57 ;  /* 0x001ab43901007387 */ /* 0x000fe40000100800 */
[----:B------:R-:W4:Y:S02]  /*5c850*/  LDL.LU R34, [R1+0x1a9c] ;  /* 0x001a9c0001227983 */ /* 0x000f240000300800 */
[----:B------:R-:W-:Y:S02]  /*5c860*/  STL [R1+0x1a88], R52 ;  /* 0x001a883401007387 */ /* 0x000fe40000100800 */
        /* <DEDUP_REMOVED lines=32> */
[-C--:B------:R-:W-:Y:S01]  /*5ca70*/  IADD3 R33, P6, R33, R8.reuse, RZ ;  /* 0x0000000821217210 */ /* 0x080fe20007fde0ff */
[--C-:B----4-:R-:W-:Y:S01]  /*5ca80*/  IMAD.X R34, R34, 0x1, R2.reuse, P1 ;  /* 0x0000000122227824 */ /* 0x110fe200008e0602 */
[-C--:B------:R-:W-:Y:S01]  /*5ca90*/  IADD3 R35, P1, R35, R8.reuse, RZ ;  /* 0x0000000823237210 */ /* 0x080fe20007f3e0ff */
[----:B-1----:R-:W4:Y:S02]  /*5caa0*/  LDL.LU R56, [R1+0x1a08] ;  /* 0x001a080001387983 */ /* 0x002f240000300800 */
[----:B------:R-:W-:Y:S02]  /*5cab0*/  STL [R1+0x1a78], R33 ;  /* 0x001a782101007387 */ /* 0x000fe40000100800 */
[----:B------:R-:W-:Y:S02]  /*5cac0*/  STL [R1+0x1a9c], R34 ;  /* 0x001a9c2201007387 */ /* 0x000fe40000100800 */
        /* <DEDUP_REMOVED lines=23> */
[----:B------:R-:W-:Y:S01]  /*5cc40*/  IADD3 R49, P2, R49, R8, RZ ;  /* 0x0000000831317210 */ /* 0x000fe20007f5e0ff */
[----:B------:R-:W-:Y:S01]  /*5cc50*/  STL [R1+0x1a48], R13 ;  /* 0x001a480d01007387 */ /* 0x000fe20000100800 */
[--C-:B------:R-:W-:Y:S02]  /*5cc60*/  IMAD.X R48, R48, 0x1, R2.reuse, P3 ;  /* 0x0000000130307824 */ /* 0x100fe400018e0602 */
[----:B------:R-:W-:-:S02]  /*5cc70*/  IMAD.X R25, R25, 0x1, R2, P4 ;  /* 0x0000000119197824 */ /* 0x000fc400020e0602 */
        /* <DEDUP_REMOVED lines=113> */
[----:B------:R-:W-:Y:S02]  /*5d390*/  STL [R1+0x19cc], R24 ;  /* 0x0019cc1801007387 */ /* 0x000fe40000100800 */
[----:B------:R-:W-:Y:S02]  /*5d3a0*/  STL [R1+0x19c4], R53 ;  /* 0x0019c43501007387 */ /* 0x000fe40000100800 */
[----:B------:R-:W-:Y:S02]  /*5d3b0*/  STL [R1+0x1998], R61 ;  /* 0x0019983d01007387 */ /* 0x000fe40000100800 */
[----:B------:R-:W4:Y:S01]  /*5d3c0*/  LDL.LU R33, [R1+0x1980] ;  /* 0x0019800001217983 */ /* 0x000f220000300800 */
[----:B---3--:R-:W-:Y:S01]  /*5d3d0*/  IADD3 R52, P5, R52, R8, RZ ;  /* 0x0000000834347210 */ /* 0x008fe20007fbe0ff */
[----:B------:R-:W-:Y:S01]  /*5d3e0*/  STL [R1+0x19bc], R57 ;  /* 0x0019bc3901007387 */ /* 0x000fe20000100800 */
[----:B------:R-:W3:Y:S03]  /*5d3f0*/  LDL.LU R34, [R1+0x19a4] ;  /* 0x0019a40001227983 */ /* 0x000ee60000300800 */
[----:B------:R-:W-:Y:S01]  /*5d400*/  STL [R1+0x1990], R52 ;  /* 0x0019903401007387 */ /* 0x000fe20000100800 */
[----:B------:R-:W3:Y:S02]  /*5d410*/  LDL.LU R35, [R1+0x1978] ;  /* 0x0019780001237983 */ /* 0x000ee40000300800 */
[----:B------:R-:W-:-:S05]  /*5d420*/  IMAD.X R60, R60, 0x1, R2, P6 ;  /* 0x000000013c3c7824 */ /* 0x000fca00030e0602 */
        /* <DEDUP_REMOVED lines=31> */
[-C--:B------:R-:W-:Y:S01]  /*5d620*/  IADD3 R33, P1, R33, R8.reuse, RZ ;  /* 0x0000000821217210 */ /* 0x080fe20007f3e0ff */
[----:B---3--:R-:W-:Y:S01]  /*5d630*/  IMAD.X R34, R34, 0x1, R2, P2 ;  /* 0x0000000122227824 */ /* 0x008fe200010e0602 */
[----:B------:R-:W-:-:S03]  /*5d640*/  IADD3 R35, P2, R35, R8, RZ ;  /* 0x0000000823237210 */ /* 0x000fc60007f5e0ff */
[----:B------:R-:W-:Y:S01]  /*5d650*/  STL [R1+0x1980], R33 ;  /* 0x0019802101007387 */ /* 0x000fe20000100800 */
        /* <DEDUP_REMOVED lines=31> */
[-C--:B------:R-:W-:Y:S01]  /*5d850*/  IADD3 R21, P4, R21, R8.reuse, RZ ;  /* 0x0000000815157210 */ /* 0x080fe20007f9e0ff */
[----:B------:R-:W-:Y:S01]  /*5d860*/  STL [R1+0x196c], R16 ;  /* 0x00196c1001007387 */ /* 0x000fe20000100800 */
[----:B------:R-:W-:Y:S02]  /*5d870*/  STL [R1+0x1940], R49 ;  /* 0x0019403101007387 */ /* 0x000fe40000100800 */
[----:B------:R-:W-:Y:S02]  /*5d880*/  STL [R1+0x1964], R48 ;  /* 0x0019643001007387 */ /* 0x000fe40000100800 */
[----:B------:R1:W-:Y:S01]  /*5d890*/  STL [R1+0x1930], R60 ;  /* 0x0019303c01007387 */ /* 0x0003e20000100800 */
[----:B------:R-:W-:Y:S01]  /*5d8a0*/  STL [R1+0x1938], R21 ;  /* 0x0019381501007387 */ /* 0x000fe20000100800 */
[----:B------:R-:W-:Y:S01]  /*5d8b0*/  IMAD.X R20, R20, 0x1, R2, P6 ;  /* 0x0000000114147824 */ /* 0x000fe200030e0602 */
[----:B------:R-:W-:-:S02]  /*5d8c0*/  IADD3 R24, P6, R24, R8, RZ ;  /* 0x0000000818187210 */ /* 0x000fc40007fde0ff */
[----:B-1----:R-:W3:Y:S01]  /*5d8d0*/  LDL.LU R60, [R1+0x1934] ;  /* 0x00193400013c7983 */ /* 0x002ee20000300800 */
[----:B------:R-:W-:Y:S02]  /*5d8e0*/  STL [R1+0x195c], R25 ;  /* 0x00195c1901007387 */ /* 0x000fe40000100800 */
[--C-:B--2---:R-:W-:Y:S01]  /*5d8f0*/  IMAD.X R56, R56, 0x1, R2.reuse, P1 ;  /* 0x0000000138387824 */ /* 0x104fe200008e0602 */
[-C--:B------:R-:W-:Y:S01]  /*5d900*/  IADD3 R53, P1, R53, R8.reuse, RZ ;  /* 0x0000000835357210 */ /* 0x080fe20007f3e0ff */
[--C-:B------:R-:W-:Y:S01]  /*5d910*/  IMAD.X R61, R61, 0x1, R2.reuse, P2 ;  /* 0x000000013d3d7824 */ /* 0x100fe200010e0602 */
[----:B------:R-:W-:Y:S02]  /*5d920*/  IADD3 R57, P2, R57, R8, RZ ;  /* 0x0000000839397210 */ /* 0x000fe40007f5e0ff */
[----:B------:R1:W-:Y:S01]  /*5d930*/  STL [R1+0x194c], R56 ;  /* 0x00194c3801007387 */ /* 0x0003e20000100800 */
[----:B------:R-:W-:Y:S03]  /*5d940*/  STL [R1+0x1954], R20 ;  /* 0x0019541401007387 */ /* 0x000fe60000100800 */
[----:B-1----:R-:W2:Y:S01]  /*5d950*/  LDL.LU R56, [R1+0x1908] ;  /* 0x0019080001387983 */ /* 0x002ea20000300800 */
[----:B------:R-:W-:Y:S02]  /*5d960*/  STL [R1+0x1928], R24 ;  /* 0x0019281801007387 */ /* 0x000fe40000100800 */
[----:B------:R-:W-:Y:S02]  /*5d970*/  STL [R1+0x1920], R53 ;  /* 0x0019203501007387 */ /* 0x000fe40000100800 */
[----:B------:R-:W-:Y:S01]  /*5d980*/  STL [R1+0x1944], R61 ;  /* 0x0019443d01007387 */ /* 0x000fe20000100800 */
[----:B------:R-:W2:Y:S01]  /*5d990*/  LDL.LU R33, [R1+0x192c] ;  /* 0x00192c0001217983 */ /* 0x000ea20000300800 */
[----:B------:R-:W-:Y:S02]  /*5d9a0*/  STL [R1+0x1918], R57 ;  /* 0x0019183901007387 */ /* 0x000fe40000100800 */
[----:B------:R-:W2:Y:S02]  /*5d9b0*/  LDL.LU R34, [R1+0x1900] ;  /* 0x0019000001227983 */ /* 0x000ea40000300800 */
[----:B----4-:R-:W-:-:S05]  /*5d9c0*/  IMAD.X R52, R52, 0x1, R2, P3 ;  /* 0x0000000134347824 */ /* 0x010fca00018e0602 */
[----:B------:R-:W-:Y:S01]  /*5d9d0*/  STL [R1+0x193c], R52 ;  /* 0x00193c3401007387 */ /* 0x000fe20000100800 */
        /* <DEDUP_REMOVED lines=29> */
[----:B--2---:R-:W-:Y:S01]  /*5dbb0*/  IADD3 R56, P4, R56, R8, RZ ;  /* 0x0000000838387210 */ /* 0x004fe20007f9e0ff */
[----:B------:R-:W-:-:S04]  /*5dbc0*/  IMAD.X R33, R33, 0x1, R2, P5 ;  /* 0x0000000121217824 */ /* 0x000fc800028e0602 */
[----:B------:R1:W-:Y:S01]  /*5dbd0*/  STL [R1+0x1908], R56 ;  /* 0x0019083801007387 */ /* 0x0003e20000100800 */
[-C--:B------:R-:W-:Y:S01]  /*5dbe0*/  IADD3 R34, P5, R34, R8.reuse, RZ ;  /* 0x0000000822227210 */ /* 0x080fe20007fbe0ff */
[----:B------:R-:W2:Y:S02]  /*5dbf0*/  LDL.LU R52, [R1+0x1898] ;  /* 0x0018980001347983 */ /* 0x000ea40000300800 */
[--C-:B----4-:R-:W-:Y:S01]  /*5dc00*/  IMAD.X R35, R35, 0x1, R2.reuse, P6 ;  /* 0x0000000123237824 */ /* 0x110fe200030e0602 */
[----:B-1----:R-:W4:Y:S01]  /*5dc10*/  LDL.LU R56, [R1+0x18bc] ;  /* 0x0018bc0001387983 */ /* 0x002f220000300800 */
[----:B------:R-:W-:Y:S02]  /*5dc20*/  STL [R1+0x192c], R33 ;  /* 0x00192c2101007387 */ /* 0x000fe40000100800 */
[----:B------:R-:W-:Y:S01]  /*5dc30*/  STL [R1+0x1900], R34 ;  /* 0x0019002201007387 */ /* 0x000fe20000100800 */
[----:B------:R-:W-:Y:S01]  /*5dc40*/  STL [R1+0x1924], R35 ;  /* 0x0019242301007387 */ /* 0x000fe20000100800 */
[-C--:B------:R-:W-:Y:S01]  /*5dc50*/  IADD3 R42, P6, R42, R8.reuse, RZ ;  /* 0x000000082a2a7210 */ /* 0x080fe20007fde0ff */
        /* <DEDUP_REMOVED lines=36> */
[----:B------:R-:W-:-:S03]  /*5dea0*/  IADD3 R20, P3, R20, R8, RZ ;  /* 0x0000000814147210 */ /* 0x000fc60007f7e0ff */
[----:B------:R-:W-:Y:S01]  /*5deb0*/  STL [R1+0x18b8], R25 ;  /* 0x0018b81901007387 */ /* 0x000fe20000100800 */
[----:B---3--:R-:W-:Y:S01]  /*5dec0*/  IADD3 R60, P4, R60, R8, RZ ;  /* 0x000000083c3c7210 */ /* 0x008fe20007f9e0ff */
[----:B------:R-:W-:-:S04]  /*5ded0*/  IMAD.X R53, R53, 0x1, R2, P5 ;  /* 0x0000000135357824 */ /* 0x000fc800028e0602 */
[----:B------:R1:W-:Y:S01]  /*5dee0*/  STL [R1+0x18a8], R60 ;  /* 0x0018a83c01007387 */ /* 0x0003e20000100800 */
[----:B------:R-:W-:Y:S01]  /*5def0*/  STL [R1+0x18b0], R20 ;  /* 0x0018b01401007387 */ /* 0x000fe20000100800 */
[-C--:B------:R-:W-:Y:S01]  /*5df00*/  IADD3 R61, P5, R61, R8.reuse, RZ ;  /* 0x000000083d3d7210 */ /* 0x080fe20007fbe0ff */
        /* <DEDUP_REMOVED lines=43> */
[--C-:B------:R-:W-:Y:S01]  /*5e1c0*/  IMAD.X R34, R34, 0x1, R2.reuse, P3 ;  /* 0x0000000122227824 */ /* 0x100fe200018e0602 */
[----:B-1----:R-:W3:Y:S03]  /*5e1d0*/  LDL.LU R60, [R1+0x1818] ;  /* 0x00181800013c7983 */ /* 0x002ee60000300800 */
[----:B------:R-:W-:Y:S02]  /*5e1e0*/  STL [R1+0x1888], R33 ;  /* 0x0018882101007387 */ /* 0x000fe40000100800 */
[----:B------:R-:W-:Y:S01]  /*5e1f0*/  STL [R1+0x18ac], R34 ;  /* 0x0018ac2201007387 */ /* 0x000fe20000100800 */
[-C--:B--2---:R-:W-:Y:S01]  /*5e200*/  IADD3 R35, P3, R35, R8.reuse, RZ ;  /* 0x0000000823237210 */ /* 0x084fe20007f7e0ff */
[--C-:B----4-:R-:W-:Y:S01]  /*5e210*/  IMAD.X R42, R42, 0x1, R2.reuse, P4 ;  /* 0x000000012a2a7824 */ /* 0x110fe200020e0602 */
        /* <DEDUP_REMOVED lines=29> */
[----:B------:R-:W-:Y:S01]  /*5e3f0*/  IADD3 R21, P5, R21, R8, RZ ;  /* 0x0000000815157210 */ /* 0x000fe20007fbe0ff */
[----:B------:R-:W-:Y:S02]  /*5e400*/  STL [R1+0x1874], R16 ;  /* 0x0018741001007387 */ /* 0x000fe40000100800 */
[----:B------:R-:W-:Y:S01]  /*5e410*/  STL [R1+0x1848], R49 ;  /* 0x0018483101007387 */ /* 0x000fe20000100800 */
[----:B------:R-:W-:Y:S01]  /*5e420*/  STL [R1+0x186c], R48 ;  /* 0x00186c3001007387 */ /* 0x000fe20000100800 */
[----:B------:R1:W-:Y:S02]  /*5e430*/  STL [R1+0x1838], R56 ;  /* 0x0018383801007387 */ /* 0x0003e40000100800 */
[----:B------:R-:W-:-:S02]  /*5e440*/  IMAD.X R20, R20, 0x1, R2, P1 ;  /* 0x0000000114147824 */ /* 0x000fc400008e0602 */
[----:B------:R-:W-:Y:S01]  /*5e450*/  STL [R1+0x1840], R21 ;  /* 0x0018401501007387 */ /* 0x000fe20000100800 */
        /* <DEDUP_REMOVED lines=10> */
[----:B------:R-:W-:Y:S02]  /*5e500*/  STL [R1+0x1830], R24 ;  /* 0x0018301801007387 */ /* 0x000fe40000100800 */
[----:B------:R-:W-:Y:S02]  /*5e510*/  STL [R1+0x1828], R53 ;  /* 0x0018283501007387 */ /* 0x000fe40000100800 */
[----:B------:R1:W-:Y:S02]  /*5e520*/  STL [R1+0x184c], R61 ;  /* 0x00184c3d01007387 */ /* 0x0003e40000100800 */
[----:B------:R-:W4:Y:S02]  /*5e530*/  LDL.LU R33, [R1+0x1834] ;  /* 0x0018340001217983 */ /* 0x000f240000300800 */
[----:B---3--:R-:W-:Y:S01]  /*5e540*/  IMAD.X R52, R52, 0x1, R2, P4 ;  /* 0x0000000134347824 */ /* 0x008fe200020e0602 */
[----:B------:R3:W-:Y:S01]  /*5e550*/  STL [R1+0x1820], R57 ;  /* 0x0018203901007387 */ /* 0x0007e20000100800 */
[----:B------:R-:W4:Y:S03]  /*5e560*/  LDL.LU R34, [R1+0x1808] ;  /* 0x0018080001227983 */ /* 0x000f260000300800 */
[----:B------:R0:W-:Y:S01]  /*5e570*/  STL [R1+0x1844], R52 ;  /* 0x0018443401007387 */ /* 0x0001e20000100800 */
        /* <DEDUP_REMOVED lines=23> */
[----:B------:R-:W4:Y:S02]  /*5e6f0*/  LDL.LU R53, [R1+0x17b0] ;  /* 0x0017b00001357983 */ /* 0x000f240000300800 */
[----:B--2---:R-:W-:-:S05]  /*5e700*/  IMAD.X R56, R56, 0x1, R2, P5 ;  /* 0x0000000138387824 */ /* 0x004fca00028e0602 */
[----:B------:R1:W-:Y:S01]  /*5e710*/  STL [R1+0x183c], R56 ;  /* 0x00183c3801007387 */ /* 0x0003e20000100800 */
[----:B---3--:R-:W2:Y:S02]  /*5e720*/  LDL.LU R57, [R1+0x17d4] ;  /* 0x0017d40001397983 */ /* 0x008ea40000300800 */
[----:B0-----:R-:W3:Y:S02]  /*5e730*/  LDL.LU R52, [R1+0x17a8] ;  /* 0x0017a80001347983 */ /* 0x001ee40000300800 */
[----:B------:R-:W3:Y:S01]  /*5e740*/  LDL.LU R60, [R1+0x17cc] ;  /* 0x0017cc00013c7983 */ /* 0x000ee20000300800 */
[----:B----4-:R-:W-:-:S05]  /*5e750*/  IADD3 R0, P5, R0, R8, RZ ;  /* 0x0000000800007210 */ /* 0x010fca0007fbe0ff */
[----:B------:R0:W-:Y:S01]  /*5e760*/  STL [R1+0x1810], R0 ;  /* 0x0018100001007387 */ /* 0x0001e20000100800 */
[----:B-1----:R-:W4:Y:S03]  /*5e770*/  LDL.LU R56, [R1+0x17a0] ;  /* 0x0017a00001387983 */ /* 0x002f260000300800 */
[----:B0-----:R-:W4:Y:S01]  /*5e780*/  LDL.LU R0, [R1+0x17c4] ;  /* 0x0017c40001007983 */ /* 0x001f220000300800 */
[--C-:B------:R-:W-:Y:S01]  /*5e790*/  IMAD.X R33, R33, 0x1, R2.reuse, P6 ;  /* 0x0000000121217824 */ /* 0x100fe200030e0602 */
[----:B------:R-:W-:Y:S01]  /*5e7a0*/  IADD3 R34, P6, R34, R8, RZ ;  /* 0x0000000822227210 */ /* 0x000fe20007fde0ff */
[----:B------:R-:W-:-:S03]  /*5e7b0*/  IMAD.X R35, R35, 0x1, R2, P1 ;  /* 0x0000000123237824 */ /* 0x000fc600008e0602 */
[----:B------:R-:W-:Y:S01]  /*5e7c0*/  STL [R1+0x1834], R33 ;  /* 0x0018342101007387 */ /* 0x000fe20000100800 */
        /* <DEDUP_REMOVED lines=30> */
[----:B------:R-:W-:Y:S02]  /*5e9b0*/  STL [R1+0x17d0], R16 ;  /* 0x0017d01001007387 */ /* 0x000fe40000100800 */
[----:B------:R-:W-:Y:S02]  /*5e9c0*/  STL [R1+0x17f4], R49 ;  /* 0x0017f43101007387 */ /* 0x000fe40000100800 */
[----:B------:R-:W-:Y:S01]  /*5e9d0*/  STL [R1+0x17c8], R48 ;  /* 0x0017c83001007387 */ /* 0x000fe20000100800 */
[----:B------:R0:W-:Y:S01]  /*5e9e0*/  STL [R1+0x17e4], R61 ;  /* 0x0017e43d01007387 */ /* 0x0001e20000100800 */
[----:B------:R-:W-:Y:S01]  /*5e9f0*/  IMAD.X R21, R21, 0x1, R2, P3 ;  /* 0x0000000115157824 */ /* 0x000fe200018e0602 */
[----:B------:R-:W-:-:S02]  /*5ea00*/  IADD3 R25, P3, R25, R8, RZ ;  /* 0x0000000819197210 */ /* 0x000fc40007f7e0ff */
[----:B------:R-:W-:Y:S01]  /*5ea10*/  IADD3 R20, P4, R20, R8, RZ ;  /* 0x0000000814147210 */ /* 0x000fe20007f9e0ff */
[----:B0-----:R-:W-:-:S04]  /*5ea20*/  IMAD.MOV.U32 R61, RZ, RZ, c[0x0][0x18c] ;  /* 0x00006300ff3d7624 */ /* 0x001fc800078e00ff */
[----:B------:R-:W-:Y:S02]  /*5ea30*/  IMAD.SHL.U32 R32, R61, 0x80, RZ ;  /* 0x000000803d207824 */ /* 0x000fe400078e00ff */
[--C-:B------:R-:W-:Y:S01]  /*5ea40*/  IMAD.X R24, R24, 0x1, R2.reuse, P5 ;  /* 0x0000000118187824 */ /* 0x100fe200028e0602 */
[-C--:B------:R-:W-:Y:S01]  /*5ea50*/  IADD3 R53, P5, R53, R8.reuse, RZ ;  /* 0x0000000835357210 */ /* 0x080fe20007fbe0ff */
[----:B------:R-:W-:Y:S01]  /*5ea60*/  IMAD.SHL.U32 R32, R32, 0x2, RZ ;  /* 0x0000000220207824 */ /* 0x000fe200078e00ff */
[----:B------:R-:W-:Y:S01]  /*5ea70*/  STL [R1+0x17ec], R21 ;  /* 0x0017ec1501007387 */ /* 0x000fe20000100800 */
[----:B------:R-:W-:Y:S02]  /*5ea80*/  STL [R1+0x17c0], R25 ;  /* 0x0017c01901007387 */ /* 0x000fe40000100800 */
[----:B------:R-:W-:Y:S02]  /*5ea90*/  STL [R1+0x17b8], R20 ;  /* 0x0017b81401007387 */ /* 0x000fe40000100800 */
[----:B------:R-:W-:Y:S01]  /*5eaa0*/  STL [R1+0x17dc], R24 ;  /* 0x0017dc1801007387 */ /* 0x000fe20000100800 */
[----:B------:R-:W-:Y:S01]  /*5eab0*/  STL [R1+0x17b0], R53 ;  /* 0x0017b03501007387 */ /* 0x000fe20000100800 */
[--C-:B--2---:R-:W-:Y:S01]  /*5eac0*/  IMAD.X R57, R57, 0x1, R2.reuse, P6 ;  /* 0x0000000139397824 */ /* 0x104fe200030e0602 */
[----:B---3--:R-:W-:Y:S01]  /*5ead0*/  IADD3 R52, P6, R52, R8, RZ ;  /* 0x0000000834347210 */ /* 0x008fe20007fde0ff */
[----:B------:R-:W-:-:S03]  /*5eae0*/  IMAD.X R60, R60, 0x1, R2, P1 ;  /* 0x000000013c3c7824 */ /* 0x000fc600008e0602 */
[----:B------:R-:W-:Y:S01]  /*5eaf0*/  STL [R1+0x17d4], R57 ;  /* 0x0017d43901007387 */ /* 0x000fe20000100800 */
[----:B------:R-:W-:Y:S02]  /*5eb00*/  STL [R1+0x17a8], R52 ;  /* 0x0017a83401007387 */ /* 0x000fe40000100800 */
[----:B------:R-:W-:Y:S01]  /*5eb10*/  STL [R1+0x17cc], R60 ;  /* 0x0017cc3c01007387 */ /* 0x000fe20000100800 */
[-C--:B----4-:R-:W-:Y:S01]  /*5eb20*/  IADD3 R56, P1, R56, R32.reuse, RZ ;  /* 0x0000002038387210 */ /* 0x090fe20007f3e0ff */
[----:B------:R-:W-:Y:S01]  /*5eb30*/  IMAD.X R0, R0, 0x1, R2, P2 ;  /* 0x0000000100007824 */ /* 0x000fe200010e0602 */
[----:B------:R-:W-:-:S05]  /*5eb40*/  IADD3 R3, P2, R3, R32, RZ ;  /* 0x0000002003037210 */ /* 0x000fca0007f5e0ff */
[----:B------:R0:W-:Y:S01]  /*5eb50*/  STL [R1+0x1798], R3 ;  /* 0x0017980301007387 */ /* 0x0001e20000100800 */
[----:B------:R-:W-:Y:S03]  /*5eb60*/  STL [R1+0x17a0], R56 ;  /* 0x0017a03801007387 */ /* 0x000fe60000100800 */
[----:B0-----:R-:W2:Y:S01]  /*5eb70*/  LDL.LU R3, [R1+0x2378] ;  /* 0x0023780001037983 */ /* 0x001ea20000300800 */
[----:B------:R0:W-:Y:S02]  /*5eb80*/  STL [R1+0x17c4], R0 ;  /* 0x0017c40001007387 */ /* 0x0001e40000100800 */
[----:B------:R-:W3:Y:S02]  /*5eb90*/  LDL.LU R33, [R1+0x1790] ;  /* 0x0017900001217983 */ /* 0x000ee40000300800 */
[----:B------:R-:W4:Y:S01]  /*5eba0*/  LDL.LU R34, [R1+0x17b4] ;  /* 0x0017b40001227983 */ /* 0x000f220000300800 */
        /* <DEDUP_REMOVED lines=26> */
[----:B--2---:R-:W-:-:S05]  /*5ed50*/  IMAD.X R3, R3, 0x1, R2, P3 ;  /* 0x0000000103037824 */ /* 0x004fca00018e0602 */
[----:B------:R0:W-:Y:S04]  /*5ed60*/  STL [R1+0x17bc], R3 ;  /* 0x0017bc0301007387 */ /* 0x0001e80000100800 */
[----:B0-----:R-:W2:Y:S01]  /*5ed70*/  LDL.LU R3, [R1+0x2374] ;  /* 0x0023740001037983 */ /* 0x001ea20000300800 */
[----:B------:R-:W2:Y:S02]  /*5ed80*/  LDL.LU R60, [R1+0x1720] ;  /* 0x00172000013c7983 */ /* 0x000ea40000300800 */
[----:B------:R-:W2:Y:S01]  /*5ed90*/  LDL.LU R56, [R1+0x1744] ;  /* 0x0017440001387983 */ /* 0x000ea20000300800 */
[-C--:B---3--:R-:W-:Y:S01]  /*5eda0*/  IADD3 R33, P3, R33, R32.reuse, RZ ;  /* 0x0000002021217210 */ /* 0x088fe20007f7e0ff */
        /* <DEDUP_REMOVED lines=9> */
[----:B------:R-:W-:Y:S02]  /*5ee40*/  STL [R1+0x17ac], R42 ;  /* 0x0017ac2a01007387 */ /* 0x000fe40000100800 */
[----:B------:R-:W-:Y:S02]  /*5ee50*/  STL [R1+0x1780], R43 ;  /* 0x0017802b01007387 */ /* 0x000fe40000100800 */
[----:B------:R-:W-:Y:S01]  /*5ee60*/  STL [R1+0x17a4], R14 ;  /* 0x0017a40e01007387 */ /* 0x000fe20000100800 */
[----:B------:R-:W-:Y:S01]  /*5ee70*/  STL [R1+0x1778], R15 ;  /* 0x0017780f01007387 */ /* 0x000fe20000100800 */
[--C-:B--2---:R-:W-:Y:S01]  /*5ee80*/  IMAD.X R58, R58, 0x1, R3.reuse, P1 ;  /* 0x000000013a3a7824 */ /* 0x104fe200008e0603 */
        /* <DEDUP_REMOVED lines=38> */
[----:B------:R1:W-:Y:S01]  /*5f0f0*/  STL [R1+0x1754], R57 ;  /* 0x0017543901007387 */ /* 0x0003e20000100800 */
[----:B0-----:R-:W2:Y:S01]  /*5f100*/  LDL.LU R0, [R1+0x1718] ;  /* 0x0017180001007983 */ /* 0x001ea20000300800 */
[-C--:B------:R-:W-:Y:S02]  /*5f110*/  IADD3 R52, P4, R52, R32.reuse, RZ ;  /* 0x0000002034347210 */ /* 0x080fe40007f9e0ff */
[----:B------:R-:W-:Y:S01]  /*5f120*/  IADD3 R60, P5, R60, R32, RZ ;  /* 0x000000203c3c7210 */ /* 0x000fe20007fbe0ff */
[----:B------:R-:W-:-:S02]  /*5f130*/  IMAD.X R56, R56, 0x1, R3, P6 ;  /* 0x0000000138387824 */ /* 0x000fc400030e0603 */
[----:B------:R0:W-:Y:S01]  /*5f140*/  STL [R1+0x1728], R52 ;  /* 0x0017283401007387 */ /* 0x0001e20000100800 */
[----:B------:R-:W3:Y:S02]  /*5f150*/  LDL.LU R33, [R1+0x173c] ;  /* 0x00173c0001217983 */ /* 0x000ee40000300800 */
[----:B------:R-:W4:Y:S02]  /*5f160*/  LDL.LU R34, [R1+0x1710] ;  /* 0x0017100001227983 */ /* 0x000f240000300800 */
        /* <DEDUP_REMOVED lines=25> */
[----:B-1----:R-:W4:Y:S01]  /*5f300*/  LDL.LU R57, [R1+0x16b0] ;  /* 0x0016b00001397983 */ /* 0x002f220000300800 */
[----:B0-----:R-:W4:Y:S02]  /*5f310*/  LDL.LU R52, [R1+0x16d4] ;  /* 0x0016d40001347983 */ /* 0x001f240000300800 */
[----:B------:R-:W4:Y:S02]  /*5f320*/  LDL.LU R56, [R1+0x16a8] ;  /* 0x0016a80001387983 */ /* 0x000f240000300800 */
[----:B------:R-:W4:Y:S01]  /*5f330*/  LDL.LU R60, [R1+0x16cc] ;  /* 0x0016cc00013c7983 */ /* 0x000f220000300800 */
[----:B--2---:R-:W-:-:S05]  /*5f340*/  IADD3 R0, P6, R0, R32, RZ ;  /* 0x0000002000007210 */ /* 0x004fca0007fde0ff */
[----:B------:R0:W-:Y:S04]  /*5f350*/  STL [R1+0x1718], R0 ;  /* 0x0017180001007387 */ /* 0x0001e80000100800 */
[----:B0-----:R-:W2:Y:S01]  /*5f360*/  LDL.LU R0, [R1+0x16a0] ;  /* 0x0016a00001007983 */ /* 0x001ea20000300800 */
[--C-:B---3--:R-:W-:Y:S01]  /*5f370*/  IMAD.X R33, R33, 0x1, R3.reuse, P1 ;  /* 0x0000000121217824 */ /* 0x108fe200008e0603 */
[-C--:B----4-:R-:W-:Y:S01]  /*5f380*/  IADD3 R34, P1, R34, R32.reuse, RZ ;  /* 0x0000002022227210 */ /* 0x090fe20007f3e0ff */
        /* <DEDUP_REMOVED lines=52> */
[----:B------:R1:W-:Y:S01]  /*5f6d0*/  STL [R1+0x16b0], R57 ;  /* 0x0016b03901007387 */ /* 0x0003e20000100800 */
[----:B------:R-:W-:-:S03]  /*5f6e0*/  IMAD.X R60, R60, 0x1, R3, P3 ;  /* 0x000000013c3c7824 */ /* 0x000fc600018e0603 */
[----:B0-----:R-:W3:Y:S01]  /*5f6f0*/  LDL.LU R56, [R1+0x16c4] ;  /* 0x0016c40001387983 */ /* 0x001ee20000300800 */
[----:B------:R0:W-:Y:S02]  /*5f700*/  STL [R1+0x16d4], R52 ;  /* 0x0016d43401007387 */ /* 0x0001e40000100800 */
[----:B------:R-:W3:Y:S02]  /*5f710*/  LDL.LU R33, [R1+0x1698] ;  /* 0x0016980001217983 */ /* 0x000ee40000300800 */
[----:B------:R-:W3:Y:S01]  /*5f720*/  LDL.LU R34, [R1+0x16bc] ;  /* 0x0016bc0001227983 */ /* 0x000ee20000300800 */
[----:B------:R-:W-:Y:S01]  /*5f730*/  STL [R1+0x16cc], R60 ;  /* 0x0016cc3c01007387 */ /* 0x000fe20000100800 */
[----:B------:R-:W3:Y:S01]  /*5f740*/  LDL.LU R35, [R1+0x1690] ;  /* 0x0016900001237983 */ /* 0x000ee20000300800 */
[----:B--2---:R-:W-:-:S05]  /*5f750*/  IADD3 R0, P3, R0, R32, RZ ;  /* 0x0000002000007210 */ /* 0x004fca0007f7e0ff */
        /* <DEDUP_REMOVED lines=24> */
[----:B0-----:R-:W4:Y:S01]  /*5f8e0*/  LDL.LU R52, [R1+0x1630] ;  /* 0x0016300001347983 */ /* 0x001f220000300800 */
[----:B--2---:R-:W2:Y:S02]  /*5f8f0*/  LDL.LU R0, [R1+0x1654] ;  /* 0x0016540001007983 */ /* 0x004ea40000300800 */
[----:B------:R-:W2:Y:S02]  /*5f900*/  LDL.LU R60, [R1+0x1628] ;  /* 0x00162800013c7983 */ /* 0x000ea40000300800 */
[--C-:B---3--:R-:W-:Y:S01]  /*5f910*/  IMAD.X R56, R56, 0x1, R3.reuse, P4 ;  /* 0x0000000138387824 */ /* 0x108fe200020e0603 */
[----:B------:R-:W-:Y:S01]  /*5f920*/  IADD3 R33, P4, R33, R32, RZ ;  /* 0x0000002021217210 */ /* 0x000fe20007f9e0ff */
[----:B------:R-:W-:-:S03]  /*5f930*/  IMAD.X R34, R34, 0x1, R3, P5 ;  /* 0x0000000122227824 */ /* 0x000fc600028e0603 */
[----:B------:R0:W-:Y:S01]  /*5f940*/  STL [R1+0x16c4], R56 ;  /* 0x0016c43801007387 */ /* 0x0001e20000100800 */
[----:B------:R-:W-:-:S03]  /*5f950*/  IADD3 R35, P5, R35, R32, RZ ;  /* 0x0000002023237210 */ /* 0x000fc60007fbe0ff */
[----:B0-----:R-:W3:Y:S01]  /*5f960*/  LDL.LU R56, [R1+0x164c] ;  /* 0x00164c0001387983 */ /* 0x001ee20000300800 */
[----:B------:R-:W-:Y:S02]  /*5f970*/  STL [R1+0x1698], R33 ;  /* 0x0016982101007387 */ /* 0x000fe40000100800 */
[----:B------:R-:W-:Y:S02]  /*5f980*/  STL [R1+0x16bc], R34 ;  /* 0x0016bc2201007387 */ /* 0x000fe40000100800 */
[----:B------:R-:W-:Y:S02]  /*5f990*/  STL [R1+0x1690], R35 ;  /* 0x0016902301007387 */ /* 0x000fe40000100800 */
        /* <DEDUP_REMOVED lines=40> */
[--C-:B--2---:R-:W-:Y:S01]  /*5fc20*/  IMAD.X R0, R0, 0x1, R3.reuse, P6 ;  /* 0x0000000100007824 */ /* 0x104fe200030e0603 */
        /* <DEDUP_REMOVED lines=9> */
[----:B------:R-:W-:-:S03]  /*5fcc0*/  IADD3 R60, P6, R60, R32, RZ ;  /* 0x000000203c3c7210 */ /* 0x000fc60007fde0ff */
[----:B------:R0:W-:Y:S01]  /*5fcd0*/  STL [R1+0x1630], R52 ;  /* 0x0016303401007387 */ /* 0x0001e20000100800 */
[----:B------:R-:W4:Y:S02]  /*5fce0*/  LDL.LU R33, [R1+0x1644] ;  /* 0x0016440001217983 */ /* 0x000f240000300800 */
[----:B------:R-:W4:Y:S02]  /*5fcf0*/  LDL.LU R34, [R1+0x1618] ;  /* 0x0016180001227983 */ /* 0x000f240000300800 */
[----:B------:R-:W-:Y:S01]  /*5fd00*/  STL [R1+0x1628], R60 ;  /* 0x0016283c01007387 */ /* 0x000fe20000100800 */
[----:B------:R-:W4:Y:S01]  /*5fd10*/  LDL.LU R35, [R1+0x163c] ;  /* 0x00163c0001237983 */ /* 0x000f220000300800 */
[----:B---3--:R-:W-:-:S05]  /*5fd20*/  IMAD.X R56, R56, 0x1, R3, P1 ;  /* 0x0000000138387824 */ /* 0x008fca00008e0603 */
        /* <DEDUP_REMOVED lines=25> */
[----:B---3--:R-:W3:Y:S02]  /*5fec0*/  LDL.LU R56, [R1+0x15b0] ;  /* 0x0015b00001387983 */ /* 0x008ee40000300800 */
[----:B------:R-:W3:Y:S01]  /*5fed0*/  LDL.LU R60, [R1+0x15d4] ;  /* 0x0015d400013c7983 */ /* 0x000ee20000300800 */
[----:B--2---:R-:W-:-:S05]  /*5fee0*/  IADD3 R0, P1, R0, R32, RZ ;  /* 0x0000002000007210 */ /* 0x004fca0007f3e0ff */
[----:B------:R0:W-:Y:S04]  /*5fef0*/  STL [R1+0x1620], R0 ;  /* 0x0016200001007387 */ /* 0x0001e80000100800 */
[----:B0-----:R-:W2:Y:S01]  /*5ff00*/  LDL.LU R0, [R1+0x15a8] ;  /* 0x0015a80001007983 */ /* 0x001ea20000300800 */
[--C-:B----4-:R-:W-:Y:S01]  /*5ff10*/  IMAD.X R33, R33, 0x1, R3.reuse, P2 ;  /* 0x0000000121217824 */ /* 0x110fe200010e0603 */
[----:B------:R-:W-:Y:S01]  /*5ff20*/  IADD3 R34, P2, R34, R32, RZ ;  /* 0x0000002022227210 */ /* 0x000fe20007f5e0ff */
[----:B------:R-:W-:-:S03]  /*5ff30*/  IMAD.X R35, R35, 0x1, R3, P3 ;  /* 0x0000000123237824 */ /* 0x000fc600018e0603 */
[----:B------:R-:W-:Y:S01]  /*5ff40*/  STL [R1+0x1644], R33 ;  /* 0x0016442101007387 */ /* 0x000fe20000100800 */
        /* <DEDUP_REMOVED lines=43> */
[-C--:B---3--:R-:W-:Y:S01]  /*60200*/  IADD3 R56, P3, R56, R32.reuse, RZ ;  /* 0x0000002038387210 */ /* 0x088fe20007f7e0ff */
[----:B------:R-:W-:Y:S01]  /*60210*/  STL [R1+0x15c8], R20 ;  /* 0x0015c81401007387 */ /* 0x000fe20000100800 */
[-C--:B------:R-:W-:Y:S01]  /*60220*/  IADD3 R57, P2, R57, R32.reuse, RZ ;  /* 0x0000002039397210 */ /* 0x080fe20007f5e0ff */
[----:B------:R-:W-:Y:S02]  /*60230*/  STL [R1+0x15ec], R24 ;  /* 0x0015ec1801007387 */ /* 0x000fe40000100800 */
[----:B------:R-:W-:Y:S01]  /*60240*/  STL [R1+0x15c0], R53 ;  /* 0x0015c03501007387 */ /* 0x000fe20000100800 */
[----:B------:R-:W-:Y:S01]  /*60250*/  STL [R1+0x15e4], R61 ;  /* 0x0015e43d01007387 */ /* 0x000fe20000100800 */
[----:B------:R0:W-:Y:S02]  /*60260*/  STL [R1+0x15b0], R56 ;  /* 0x0015b03801007387 */ /* 0x0001e40000100800 */
[----:B------:R1:W-:Y:S02]  /*60270*/  STL [R1+0x15b8], R57 ;  /* 0x0015b83901007387 */ /* 0x0003e40000100800 */
[----:B------:R-:W-:Y:S01]  /*60280*/  IMAD.X R60, R60, 0x1, R3, P4 ;  /* 0x000000013c3c7824 */ /* 0x000fe200020e0603 */
        /* <DEDUP_REMOVED lines=177> */
[-C--:B---3--:R-:W-:Y:S01]  /*60da0*/  IADD3 R56, P4, R56, R32.reuse, RZ ;  /* 0x0000002038387210 */ /* 0x088fe20007f9e0ff */
        /* <DEDUP_REMOVED lines=142> */
[----:B------:R-:W-:Y:S02]  /*61690*/  STL [R1+0x1428], R34 ;  /* 0x0014282201007387 */ /* 0x000fe40000100800 */
        /* <DEDUP_REMOVED lines=2194> */
[----:B------:R0:W-:Y:S01]  /*69fc0*/  STL [R1+0x2028], R60 ;  /* 0x0020283c01007387 */ /* 0x0001e20000100800 */
        /* <DEDUP_REMOVED lines=27> */
[----:B------:R-:W4:Y:S02]  /*6a180*/  LDL.LU R60, [R1+0x20a0] ;  /* 0x0020a000013c7983 */ /* 0x000f240000300800 */
[----:B---3--:R-:W3:Y:S01]  /*6a190*/  LDL.LU R56, [R1+0x206c] ;  /* 0x00206c0001387983 */ /* 0x008ee20000300800 */
        /* <DEDUP_REMOVED lines=24> */
[----:B------:R0:W-:Y:S01]  /*6a320*/  STL [R1+0x201c], R59 ;  /* 0x00201c3b01007387 */ /* 0x0001e20000100800 */
[----:B------:R-:W-:Y:S01]  /*6a330*/  IADD3 R13, P4, R13, R32, RZ ;  /* 0x000000200d0d7210 */ /* 0x000fe20007f9e0ff */
[----:B------:R1:W-:Y:S01]  /*6a340*/  STL [R1+0x2058], R9 ;  /* 0x0020580901007387 */ /* 0x0003e20000100800 */
[----:B------:R-:W-:-:S02]  /*6a350*/  IMAD.X R17, R17, 0x1, R3, P5 ;  /* 0x0000000111117824 */ /* 0x000fc400028e0603 */
[----:B------:R4:W-:Y:S01]  /*6a360*/  STL [R1+0x2024], R8 ;  /* 0x0020240801007387 */ /* 0x0009e20000100800 */
[-C--:B------:R-:W-:Y:S01]  /*6a370*/  IADD3 R12, P5, R12, R32.reuse, RZ ;  /* 0x000000200c0c7210 */ /* 0x080fe20007fbe0ff */
[----:B------:R0:W-:Y:S01]  /*6a380*/  STL [R1+0x2060], R41 ;  /* 0x0020602901007387 */ /* 0x0001e20000100800 */
[--C-:B------:R-:W-:Y:S02]  /*6a390*/  IMAD.X R16, R16, 0x1, R3.reuse, P6 ;  /* 0x0000000110107824 */ /* 0x100fe400030e0603 */
[----:B------:R0:W-:Y:S01]  /*6a3a0*/  STL [R1+0x202c], R40 ;  /* 0x00202c2801007387 */ /* 0x0001e20000100800 */
[-C--:B------:R-:W-:Y:S01]  /*6a3b0*/  IADD3 R49, P6, R49, R32.reuse, RZ ;  /* 0x0000002031317210 */ /* 0x080fe20007fde0ff */
[----:B------:R-:W-:Y:S01]  /*6a3c0*/  STL [R1+0x2068], R13 ;  /* 0x0020680d01007387 */ /* 0x000fe20000100800 */
[--C-:B------:R-:W-:Y:S02]  /*6a3d0*/  IMAD.X R48, R48, 0x1, R3.reuse, P1 ;  /* 0x0000000130307824 */ /* 0x100fe400008e0603 */
[----:B------:R0:W-:Y:S01]  /*6a3e0*/  STL [R1+0x2034], R17 ;  /* 0x0020341101007387 */ /* 0x0001e20000100800 */
[----:B------:R-:W-:Y:S01]  /*6a3f0*/  IADD3 R21, P1, R21, R32, RZ ;  /* 0x0000002015157210 */ /* 0x000fe20007f3e0ff */
[----:B------:R-:W-:Y:S01]  /*6a400*/  STL [R1+0x2070], R12 ;  /* 0x0020700c01007387 */ /* 0x000fe20000100800 */
        /* <DEDUP_REMOVED lines=9> */
[----:B------:R1:W-:Y:S02]  /*6a4a0*/  STL [R1+0x204c], R25 ;  /* 0x00204c1901007387 */ /* 0x0003e40000100800 */
[----:B------:R-:W-:Y:S01]  /*6a4b0*/  STL [R1+0x2088], R20 ;  /* 0x0020881401007387 */ /* 0x000fe20000100800 */
[----:B------:R-:W-:Y:S01]  /*6a4c0*/  IADD3 R57, P4, R57, R32, RZ ;  /* 0x0000002039397210 */ /* 0x000fe20007f9e0ff */
[----:B------:R1:W-:Y:S01]  /*6a4d0*/  STL [R1+0x2054], R24 ;  /* 0x0020541801007387 */ /* 0x0003e20000100800 */
[----:B------:R-:W-:-:S02]  /*6a4e0*/  IMAD.X R52, R52, 0x1, R3, P5 ;  /* 0x0000000134347824 */ /* 0x000fc400028e0603 */
[----:B------:R-:W-:Y:S01]  /*6a4f0*/  STL [R1+0x2090], R53 ;  /* 0x0020903501007387 */ /* 0x000fe20000100800 */
[-C--:B------:R-:W-:Y:S01]  /*6a500*/  IADD3 R60, P5, R60, R32.reuse, RZ ;  /* 0x000000203c3c7210 */ /* 0x080fe20007fbe0ff */
[----:B------:R-:W-:Y:S01]  /*6a510*/  STL [R1+0x205c], R61 ;  /* 0x00205c3d01007387 */ /* 0x000fe20000100800 */
[----:B0-----:R-:W2:Y:S02]  /*6a520*/  LDL.LU R59, [R1+0x2074] ;  /* 0x00207400013b7983 */ /* 0x001ea40000300800 */
[----:B------:R0:W-:Y:S02]  /*6a530*/  STL [R1+0x2098], R57 ;  /* 0x0020983901007387 */ /* 0x0001e40000100800 */
[----:B---3--:R-:W-:Y:S01]  /*6a540*/  IMAD.X R56, R56, 0x1, R3, P6 ;  /* 0x0000000138387824 */ /* 0x008fe200030e0603 */
[----:B------:R-:W-:Y:S01]  /*6a550*/  STL [R1+0x2064], R52 ;  /* 0x0020643401007387 */ /* 0x000fe20000100800 */
[----:B------:R-:W-:Y:S02]  /*6a560*/  STL [R1+0x20a0], R60 ;  /* 0x0020a03c01007387 */ /* 0x000fe40000100800 */
[----:B-1----:R-:W3:Y:S02]  /*6a570*/  LDL.LU R9, [R1+0x20b0] ;  /* 0x0020b00001097983 */ /* 0x002ee40000300800 */
[----:B----4-:R-:W3:Y:S01]  /*6a580*/  LDL.LU R8, [R1+0x207c] ;  /* 0x00207c0001087983 */ /* 0x010ee20000300800 */
[----:B------:R1:W-:Y:S01]  /*6a590*/  STL [R1+0x206c], R56 ;  /* 0x00206c3801007387 */ /* 0x0003e20000100800 */
        /* <DEDUP_REMOVED lines=14> */
[----:B0-----:R-:W4:Y:S01]  /*6a680*/  LDL.LU R57, [R1+0x20e8] ;  /* 0x0020e80001397983 */ /* 0x001f220000300800 */
[----:B------:R-:W4:Y:S02]  /*6a690*/  LDL.LU R61, [R1+0x20b4] ;  /* 0x0020b400013d7983 */ /* 0x000f240000300800 */
[----:B------:R-:W4:Y:S02]  /*6a6a0*/  LDL.LU R53, [R1+0x20f0] ;  /* 0x0020f00001357983 */ /* 0x000f240000300800 */
[----:B-1----:R-:W4:Y:S01]  /*6a6b0*/  LDL.LU R56, [R1+0x20bc] ;  /* 0x0020bc0001387983 */ /* 0x002f220000300800 */
[----:B------:R-:W4:Y:S01]  /*6a6c0*/  LDL.LU R60, [R1+0x20f8] ;  /* 0x0020f800013c7983 */ /* 0x000f220000300800 */
[----:B------:R-:W4:Y:S02]  /*6a6d0*/  LDL.LU R52, [R1+0x20c4] ;  /* 0x0020c40001347983 */ /* 0x000f240000300800 */
[----:B--2---:R-:W2:Y:S02]  /*6a6e0*/  LDL.LU R0, [R1+0x2100] ;  /* 0x0021000001007983 */ /* 0x004ea40000300800 */
        /* <DEDUP_REMOVED lines=8> */
[--C-:B------:R-:W-:Y:S01]  /*6a770*/  IMAD.X R59, R59, 0x1, R3.reuse, P1 ;  /* 0x000000013b3b7824 */ /* 0x100fe200008e0603 */
[----:B---3--:R-:W-:Y:S01]  /*6a780*/  IADD3 R9, P1, R9, R32, RZ ;  /* 0x0000002009097210 */ /* 0x008fe20007f3e0ff */
[----:B------:R-:W-:-:S03]  /*6a790*/  IMAD.X R8, R8, 0x1, R3, P2 ;  /* 0x0000000108087824 */ /* 0x000fc600010e0603 */
[----:B------:R0:W-:Y:S01]  /*6a7a0*/  STL [R1+0x2074], R59 ;  /* 0x0020743b01007387 */ /* 0x0001e20000100800 */
[----:B------:R-:W-:-:S03]  /*6a7b0*/  IADD3 R41, P2, R41, R32, RZ ;  /* 0x0000002029297210 */ /* 0x000fc60007f5e0ff */
[----:B0-----:R-:W3:Y:S01]  /*6a7c0*/  LDL.LU R59, [R1+0x20fc] ;  /* 0x0020fc00013b7983 */ /* 0x001ee20000300800 */
[----:B------:R0:W-:Y:S03]  /*6a7d0*/  STL [R1+0x20b0], R9 ;  /* 0x0020b00901007387 */ /* 0x0001e60000100800 */
[----:B0-----:R0:W5:Y:S01]  /*6a7e0*/  LDL.LU R9, [R1+0x2370] ;  /* 0x0023700001097983 */ /* 0x0011620000300800 */
[----:B------:R1:W-:Y:S03]  /*6a7f0*/  STL [R1+0x207c], R8 ;  /* 0x00207c0801007387 */ /* 0x0003e60000100800 */
[----:B-1----:R0:W5:Y:S01]  /*6a800*/  LDL.LU R8, [R1+0x236c] ;  /* 0x00236c0001087983 */ /* 0x0021620000300800 */
[----:B------:R1:W-:Y:S03]  /*6a810*/  STL [R1+0x20b8], R41 ;  /* 0x0020b82901007387 */ /* 0x0003e60000100800 */
[----:B-1----:R0:W5:Y:S01]  /*6a820*/  LDL.LU R41, [R1+0x2368] ;  /* 0x0023680001297983 */ /* 0x0021620000300800 */
[--C-:B----4-:R-:W-:Y:S01]  /*6a830*/  IMAD.X R40, R40, 0x1, R3.reuse, P3 ;  /* 0x0000000128287824 */ /* 0x110fe200018e0603 */
[-C--:B------:R-:W-:Y:S01]  /*6a840*/  IADD3 R17, P3, R17, R32.reuse, RZ ;  /* 0x0000002011117210 */ /* 0x080fe20007f7e0ff */
[----:B------:R-:W-:Y:S01]  /*6a850*/  IMAD.X R13, R13, 0x1, R3, P4 ;  /* 0x000000010d0d7824 */ /* 0x000fe200020e0603 */
[----:B------:R-:W-:-:S02]  /*6a860*/  IADD3 R16, P4, R16, R32, RZ ;  /* 0x0000002010107210 */ /* 0x000fc40007f9e0ff */
[----:B------:R1:W-:Y:S01]  /*6a870*/  STL [R1+0x2084], R40 ;  /* 0x0020842801007387 */ /* 0x0003e20000100800 */
[--C-:B------:R-:W-:Y:S01]  /*6a880*/  IMAD.X R12, R12, 0x1, R3.reuse, P5 ;  /* 0x000000010c0c7824 */ /* 0x100fe200028e0603 */
[-C--:B------:R-:W-:Y:S01]  /*6a890*/  IADD3 R49, P5, R49, R32.reuse, RZ ;  /* 0x0000002031317210 */ /* 0x080fe20007fbe0ff */
[--C-:B------:R-:W-:Y:S01]  /*6a8a0*/  IMAD.X R48, R48, 0x1, R3.reuse, P6 ;  /* 0x0000000130307824 */ /* 0x100fe200030e0603 */
[----:B-1----:R0:W5:Y:S01]  /*6a8b0*/  LDL.LU R40, [R1+0x2364] ;  /* 0x0023640001287983 */ /* 0x0021620000300800 */
[----:B------:R1:W-:Y:S01]  /*6a8c0*/  STL [R1+0x20c0], R17 ;  /* 0x0020c01101007387 */ /* 0x0003e20000100800 */
[-C--:B------:R-:W-:Y:S01]  /*6a8d0*/  IADD3 R25, P6, R25, R32.reuse, RZ ;  /* 0x0000002019197210 */ /* 0x080fe20007fde0ff */
[----:B------:R-:W-:Y:S01]  /*6a8e0*/  IMAD.X R21, R21, 0x1, R3, P1 ;  /* 0x0000000115157824 */ /* 0x000fe200008e0603 */
[----:B-1----:R0:W5:Y:S01]  /*6a8f0*/  LDL.LU R17, [R1+0x2360] ;  /* 0x0023600001117983 */ /* 0x0021620000300800 */
[----:B------:R1:W-:Y:S01]  /*6a900*/  STL [R1+0x208c], R13 ;  /* 0x00208c0d01007387 */ /* 0x0003e20000100800 */
[----:B------:R-:W-:-:S02]  /*6a910*/  IADD3 R24, P1, R24, R32, RZ ;  /* 0x0000002018187210 */ /* 0x000fc40007f3e0ff */
[----:B-1----:R0:W5:Y:S01]  /*6a920*/  LDL.LU R13, [R1+0x235c] ;  /* 0x00235c00010d7983 */ /* 0x0021620000300800 */
[----:B------:R1:W-:Y:S02]  /*6a930*/  STL [R1+0x20c8], R16 ;  /* 0x0020c81001007387 */ /* 0x0003e40000100800 */
[--C-:B------:R-:W-:Y:S01]  /*6a940*/  IMAD.X R20, R20, 0x1, R3.reuse, P2 ;  /* 0x0000000114147824 */ /* 0x100fe200010e0603 */
[----:B-1----:R0:W5:Y:S01]  /*6a950*/  LDL.LU R16, [R1+0x2358] ;  /* 0x0023580001107983 */ /* 0x0021620000300800 */
[----:B------:R1:W-:Y:S01]  /*6a960*/  STL [R1+0x2094], R12 ;  /* 0x0020940c01007387 */ /* 0x0003e20000100800 */
[-C--:B------:R-:W-:Y:S02]  /*6a970*/  IADD3 R57, P2, R57, R32.reuse, RZ ;  /* 0x0000002039397210 */ /* 0x080fe40007f5e0ff */
[----:B-1----:R0:W5:Y:S01]  /*6a980*/  LDL.LU R12, [R1+0x2354] ;  /* 0x00235400010c7983 */ /* 0x0021620000300800 */
[----:B------:R1:W-:Y:S02]  /*6a990*/  STL [R1+0x20d0], R49 ;  /* 0x0020d03101007387 */ /* 0x0003e40000100800 */
        /* <DEDUP_REMOVED lines=15> */
[----:B--2---:R-:W-:-:S02]  /*6aa90*/  IADD3 R0, P5, R0, R32, RZ ;  /* 0x0000002000007210 */ /* 0x004fc40007fbe0ff */
[----:B-1----:R0:W5:Y:S01]  /*6aaa0*/  LDL.LU R20, [R1+0x233c] ;  /* 0x00233c0001147983 */ /* 0x0021620000300800 */
[----:B------:R1:W-:Y:S03]  /*6aab0*/  STL [R1+0x20e8], R57 ;  /* 0x0020e83901007387 */ /* 0x0003e60000100800 */
        /* <DEDUP_REMOVED lines=12> */
[----:B-1----:R-:W2:Y:S01]  /*6ab80*/  LDL.LU R0, [R1+0x2320] ;  /* 0x0023200001007983 */ /* 0x002ea20000300800 */
[--C-:B------:R-:W-:Y:S01]  /*6ab90*/  IMAD.X R33, R33, 0x1, R3.reuse, P6 ;  /* 0x0000000121217824 */ /* 0x100fe200030e0603 */
[-C--:B------:R-:W-:Y:S01]  /*6aba0*/  IADD3 R34, P6, R34, R32.reuse, RZ ;  /* 0x0000002022227210 */ /* 0x080fe20007fde0ff */
[--C-:B------:R-:W-:Y:S01]  /*6abb0*/  IMAD.X R35, R35, 0x1, R3.reuse, P1 ;  /* 0x0000000123237824 */ /* 0x100fe200008e0603 */
[-C--:B------:R-:W-:Y:S01]  /*6abc0*/  IADD3 R42, P1, R42, R32.reuse, RZ ;  /* 0x000000202a2a7210 */ /* 0x080fe20007f3e0ff */
[--C-:B------:R-:W-:Y:S01]  /*6abd0*/  IMAD.X R43, R43, 0x1, R3.reuse, P2 ;  /* 0x000000012b2b7824 */ /* 0x100fe200010e0603 */
[----:B------:R-:W-:Y:S01]  /*6abe0*/  STL [R1+0x20cc], R33 ;  /* 0x0020cc2101007387 */ /* 0x000fe20000100800 */
[----:B------:R-:W-:Y:S02]  /*6abf0*/  STL [R1+0x2108], R34 ;  /* 0x0021082201007387 */ /* 0x000fe40000100800 */
[----:B------:R-:W-:Y:S02]  /*6ac00*/  STL [R1+0x20d4], R35 ;  /* 0x0020d42301007387 */ /* 0x000fe40000100800 */
[----:B------:R-:W-:Y:S01]  /*6ac10*/  STL [R1+0x2110], R42 ;  /* 0x0021102a01007387 */ /* 0x000fe20000100800 */
[----:B------:R-:W-:Y:S01]  /*6ac20*/  STL [R1+0x20dc], R43 ;  /* 0x0020dc2b01007387 */ /* 0x000fe20000100800 */
[----:B------:R-:W-:Y:S01]  /*6ac30*/  IADD3 R14, P2, R14, R32, RZ ;  /* 0x000000200e0e7210 */ /* 0x000fe20007f5e0ff */
[----:B------:R-:W-:-:S02]  /*6ac40*/  IMAD.X R15, R15, 0x1, R3, P3 ;  /* 0x000000010f0f7824 */ /* 0x000fc400018e0603 */
[--C-:B---3--:R-:W-:Y:S02]  /*6ac50*/  IMAD.X R59, R59, 0x1, R3.reuse, P6 ;  /* 0x000000013b3b7824 */ /* 0x108fe400030e0603 */
[--C-:B------:R-:W-:Y:S02]  /*6ac60*/  IMAD.X R58, R58, 0x1, R3.reuse, P5 ;  /* 0x000000013a3a7824 */ /* 0x100fe400028e0603 */
[----:B--2---:R-:W-:-:S05]  /*6ac70*/  IMAD.X R0, R0, 0x1, R3, P4 ;  /* 0x0000000100007824 */ /* 0x004fca00020e0603 */
[----:B------:R1:W-:Y:S01]  /*6ac80*/  STL [R1+0x20ec], R0 ;  /* 0x0020ec0001007387 */ /* 0x0003e20000100800 */
[----:B------:R0:W-:Y:S02]  /*6ac90*/  STL [R1+0x2114], R14 ;  /* 0x0021140e01007387 */ /* 0x0001e40000100800 */
[----:B------:R0:W-:Y:S01]  /*6aca0*/  STL [R1+0x20e4], R15 ;  /* 0x0020e40f01007387 */ /* 0x0001e20000100800 */
[----:B-1----:R-:W1:Y:S01]  /*6acb0*/  S2R R0, SR_TID.X ;  /* 0x0000000000007919 */ /* 0x002e620000002100 */
[----:B------:R0:W-:Y:S02]  /*6acc0*/  STL [R1+0x20fc], R59 ;  /* 0x0020fc3b01007387 */ /* 0x0001e40000100800 */
[----:B------:R0:W-:Y:S01]  /*6acd0*/  STL [R1+0x20f4], R58 ;  /* 0x0020f43a01007387 */ /* 0x0001e20000100800 */
[----:B-1----:R-:W-:-:S05]  /*6ace0*/  LOP3.LUT R0, R0, 0x1f, RZ, 0xc0, !PT ;  /* 0x0000001f00007812 */ /* 0x002fca00078ec0ff */
[----:B------:R-:W-:Y:S02]  /*6acf0*/  IMAD.SHL.U32 R0, R0, 0x2, RZ ;  /* 0x0000000200007824 */ /* 0x000fe400078e00ff */
[----:B0-----:R-:W2:Y:S04]  /*6ad00*/  LDL.LU R58, [R1+0x2104] ;  /* 0x00210400013a7983 */ /* 0x001ea80000300800 */
[----:B------:R-:W3:Y:S01]  /*6ad10*/  LDL.LU R59, [R1+0x210c] ;  /* 0x00210c00013b7983 */ /* 0x000ee20000300800 */
[----:B------:R-:W-:Y:S02]  /*6ad20*/  IMAD.MOV.U32 R14, RZ, RZ, R4 ;  /* 0x000000ffff0e7224 */ /* 0x000fe400078e0004 */
[----:B------:R-:W-:Y:S02]  /*6ad30*/  IMAD.MOV.U32 R4, RZ, RZ, R5 ;  /* 0x000000ffff047224 */ /* 0x000fe400078e0005 */
[----:B------:R-:W-:Y:S02]  /*6ad40*/  IMAD.MOV.U32 R5, RZ, RZ, R7 ;  /* 0x000000ffff057224 */ /* 0x000fe400078e0007 */
[----:B------:R-:W-:-:S02]  /*6ad50*/  IMAD.MOV.U32 R15, RZ, RZ, R6 ;  /* 0x000000ffff0f7224 */ /* 0x000fc400078e0006 */
[--C-:B--2---:R-:W-:Y:S02]  /*6ad60*/  IMAD.X R58, R58, 0x1, R3.reuse, P1 ;  /* 0x000000013a3a7824 */ /* 0x104fe400008e0603 */
[----:B---3--:R-:W-:-:S03]  /*6ad70*/  IMAD.X R59, R59, 0x1, R3, P2 ;  /* 0x000000013b3b7824 */ /* 0x008fc600010e0603 */
[----:B------:R0:W-:Y:S04]  /*6ad80*/  STL [R1+0x2104], R58 ;  /* 0x0021043a01007387 */ /* 0x0001e80000100800 */
[----:B------:R0:W-:Y:S04]  /*6ad90*/  STL.64 [R1+0x600], R4 ;  /* 0x0006000401007387 */ /* 0x0001e80000100a00 */
[----:B------:R0:W-:Y:S04]  /*6ada0*/  STL [R1+0x210c], R59 ;  /* 0x00210c3b01007387 */ /* 0x0001e80000100800 */
[----:B------:R0:W-:Y:S01]  /*6adb0*/  STL.64 [R1+0x608], R14 ;  /* 0x0006080e01007387 */ /* 0x0001e20000100a00 */
[----:B------:R-:W-:Y:S01]  /*6adc0*/  @!P0 CALL.REL.NOINC `(.L_x_2) ;  /* 0x0000001000008944 */ /* 0x000fe20003c00000 */
[----:B------:R-:W-:Y:S05]  /*6add0*/  BRA `(.L_x_3) ;  /* 0xfffb3f4000007947 */ /* 0x000fea000383ffff */
.L_x_2:
[----:B------:R1:W-:Y:S04]  /*6ade0*/  STL [R1+0x2408], R54 ;  /* 0x0024083601007387 */ /* 0x0003e80000100800 */
[----:B-1----:R-:W2:Y:S04]  /*6adf0*/  LDL.LU R54, [R1+0x418] ;  /* 0x0004180001367983 */ /* 0x002ea80000300800 */
[----:B--2---:R1:W-:Y:S04]  /*6ae00*/  STL [R1+0x2410], R54 ;  /* 0x0024103601007387 */ /* 0x0043e80000100800 */
[----:B------:R2:W-:Y:S01]  /*6ae10*/  STL [R1+0x2404], R55 ;  /* 0x0024043701007387 */ /* 0x0005e20000100800 */
[----:B-1----:R-:W-:-:S03]  /*6ae20*/  IMAD.MOV.U32 R54, RZ, RZ, R11 ;  /* 0x000000ffff367224 */ /* 0x002fc600078e000b */
[----:B--2---:R-:W2:Y:S04]  /*6ae30*/  LDL.LU R55, [R1+0x42c] ;  /* 0x00042c0001377983 */ /* 0x004ea80000300800 */
[----:B--2---:R1:W-:Y:S04]  /*6ae40*/  STL [R1+0x240c], R55 ;  /* 0x00240c3701007387 */ /* 0x0043e80000100800 */
[----:B-1----:R-:W2:Y:S04]  /*6ae50*/  LDL.LU R55, [R1+0x41c] ;  /* 0x00041c0001377983 */ /* 0x002ea80000300800 */
[----:B--2---:R1:W-:Y:S04]  /*6ae60*/  STL [R1+0x2414], R55 ;  /* 0x0024143701007387 */ /* 0x0043e80000100800 */
[----:B------:R2:W-:Y:S01]  /*6ae70*/  STL [R1+0x2400], R50 ;  /* 0x0024003201007387 */ /* 0x0005e20000100800 */
[----:B-1----:R-:W-:-:S03]  /*6ae80*/  IMAD.MOV.U32 R55, RZ, RZ, R10 ;  /* 0x000000ffff377224 */ /* 0x002fc600078e000a */
[----:B--2---:R-:W2:Y:S04]  /*6ae90*/  LDL.LU R50, [R1+0x428] ;  /* 0x0004280001327983 */ /* 0x004ea80000300800 */
[----:B------:R1:W-:Y:S04]  /*6aea0*/  STL [R1+0x23fc], R51 ;  /* 0x0023fc3301007387 */ /* 0x0003e80000100800 */
[----:B-1----:R-:W3:Y:S04]  /*6aeb0*/  LDL.LU R51, [R1+0x43c] ;  /* 0x00043c0001337983 */ /* 0x002ee80000300800 */
[----:B------:R1:W-:Y:S04]  /*6aec0*/  STL [R1+0x23f8], R26 ;  /* 0x0023f81a01007387 */ /* 0x0003e80000100800 */
[----:B-1----:R-:W3:Y:S04]  /*6aed0*/  LDL.LU R26, [R1+0x438] ;  /* 0x00043800011a7983 */ /* 0x002ee80000300800 */
[----:B------:R1:W-:Y:S04]  /*6aee0*/  STL [R1+0x23f4], R27 ;  /* 0x0023f41b01007387 */ /* 0x0003e80000100800 */
[----:B-1----:R-:W4:Y:S04]  /*6aef0*/  LDL.LU R27, [R1+0x404] ;  /* 0x00040400011b7983 */ /* 0x002f280000300800 */
[----:B------:R1:W-:Y:S04]  /*6af00*/  STL [R1+0x23f0], R30 ;  /* 0x0023f01e01007387 */ /* 0x0003e80000100800 */
[----:B-1----:R-:W4:Y:S04]  /*6af10*/  LDL.LU R30, [R1+0x400] ;  /* 0x00040000011e7983 */ /* 0x002f280000300800 */
[----:B------:R1:W-:Y:S04]  /*6af20*/  STL [R1+0x23ec], R31 ;  /* 0x0023ec1f01007387 */ /* 0x0003e80000100800 */
[----:B-1----:R-:W2:Y:S04]  /*6af30*/  LDL.LU R31, [R1+0x414] ;  /* 0x00041400011f7983 */ /* 0x002ea80000300800 */
        /* <DEDUP_REMOVED lines=8> */
[----:B------:R-:W2:Y:S04]  /*6afc0*/  LDL.LU R0, [R1+0x4b0] ;  /* 0x0004b00001007983 */ /* 0x000ea80000300800 */
[----:B------:R-:W2:Y:S04]  /*6afd0*/  LDL.LU R2, [R1+0x4c4] ;  /* 0x0004c40001027983 */ /* 0x000ea80000300800 */
[----:B------:R-:W2:Y:S04]  /*6afe0*/  LDL.LU R3, [R1+0x4c0] ;  /* 0x0004c00001037983 */ /* 0x000ea80000300800 */
[----:B0-----:R-:W2:Y:S04]  /*6aff0*/  LDL.LU R5, [R1+0x4dc] ;  /* 0x0004dc0001057983 */ /* 0x001ea80000300800 */
[----:B------:R-:W2:Y:S04]  /*6b000*/  LDL.LU R7, [R1+0x4d8] ;  /* 0x0004d80001077983 */ /* 0x000ea80000300800 */
        /* <DEDUP_REMOVED lines=14> */
[----:B------:R0:W-:Y:S04]  /*6b0f0*/  STL [R1+0x23d4], R46 ;  /* 0x0023d42e01007387 */ /* 0x0001e80000100800 */
[----:B0-----:R-:W2:Y:S04]  /*6b100*/  LDL.LU R46, [R1+0x4b4] ;  /* 0x0004b400012e7983 */ /* 0x001ea80000300800 */
[----:B------:R0:W-:Y:S04]  /*6b110*/  STL [R1+0x23d0], R47 ;  /* 0x0023d02f01007387 */ /* 0x0001e80000100800 */
[----:B0-----:R-:W2:Y:S04]  /*6b120*/  LDL.LU R47, [R1+0x4a0] ;  /* 0x0004a000012f7983 */ /* 0x001ea80000300800 */
[----:B------:R0:W-:Y:S04]  /*6b130*/  STL [R1+0x23cc], R44 ;  /* 0x0023cc2c01007387 */ /* 0x0001e80000100800 */
[----:B0-----:R-:W2:Y:S04]  /*6b140*/  LDL.LU R44, [R1+0x4a4] ;  /* 0x0004a400012c7983 */ /* 0x001ea80000300800 */
[----:B------:R0:W-:Y:S04]  /*6b150*/  STL [R1+0x23c8], R45 ;  /* 0x0023c82d01007387 */ /* 0x0001e80000100800 */
[----:B0-----:R-:W2:Y:S04]  /*6b160*/  LDL.LU R45, [R1+0x490] ;  /* 0x00049000012d7983 */ /* 0x001ea80000300800 */
[----:B-----5:R0:W-:Y:S04]  /*6b170*/  STL [R1+0x23c4], R38 ;  /* 0x0023c42601007387 */ /* 0x0201e80000100800 */
[----:B0-----:R-:W2:Y:S04]  /*6b180*/  LDL.LU R38, [R1+0x494] ;  /* 0x0004940001267983 */ /* 0x001ea80000300800 */
        /* <DEDUP_REMOVED lines=36> */
[----:B------:R0:W-:Y:S01]  /*6b3d0*/  STL [R1+0x2338], R48 ;  /* 0x0023383001007387 */ /* 0x0001e20000100800 */
[----:B------:R-:W-:-:S03]  /*6b3e0*/  F2FP.PACK_AB R54, R55, R54 ;  /* 0x000000363736723e */ /* 0x000fc600000000ff */
        /* <DEDUP_REMOVED lines=13> */
[----:B------:R-:W2:Y:S04]  /*6b4c0*/  LDL.LU R55, [R1+0x2414] ;  /* 0x0024140001377983 */ /* 0x000ea80000300800 */
[----:B------:R0:W-:Y:S04]  /*6b4d0*/  STL [R1+0x11c], R54 ;  /* 0x00011c3601007387 */ /* 0x0001e80000100800 */
[----:B0-----:R-:W2:Y:S02]  /*6b4e0*/  LDL.LU R54, [R1+0x2410] ;  /* 0x0024100001367983 */ /* 0x001ea40000300800 */
[----:B--2---:R-:W-:-:S02]  /*6b4f0*/  F2FP.PACK_AB R54, R55, R54 ;  /* 0x000000363736723e */ /* 0x004fc400000000ff */
[----:B------:R-:W2:Y:S01]  /*6b500*/  LDL.LU R55, [R1+0x240c] ;  /* 0x00240c0001377983 */ /* 0x000ea20000300800 */
[----:B---3--:R-:W-:-:S03]  /*6b510*/  F2FP.PACK_AB R26, R51, R26 ;  /* 0x0000001a331a723e */ /* 0x008fc600000000ff */
[----:B------:R0:W-:Y:S01]  /*6b520*/  STL [R1+0x118], R54 ;  /* 0x0001183601007387 */ /* 0x0001e20000100800 */
[----:B----4-:R-:W-:-:S03]  /*6b530*/  F2FP.PACK_AB R30, R27, R30 ;  /* 0x0000001e1b1e723e */ /* 0x010fc600000000ff */
[----:B0-----:R-:W3:Y:S01]  /*6b540*/  LDL.LU R54, [R1+0x2408] ;  /* 0x0024080001367983 */ /* 0x001ee20000300800 */
[----:B------:R-:W-:Y:S02]  /*6b550*/  F2FP.PACK_AB R18, R31, R18 ;  /* 0x000000121f12723e */ /* 0x000fe400000000ff */
[----:B------:R-:W-:Y:S02]  /*6b560*/  F2FP.PACK_AB R23, R19, R23 ;  /* 0x000000171317723e */ /* 0x000fe400000000ff */
[----:B------:R-:W-:Y:S02]  /*6b570*/  F2FP.PACK_AB R60, R22, R60 ;  /* 0x0000003c163c723e */ /* 0x000fe400000000ff */
[----:B--2---:R-:W-:Y:S02]  /*6b580*/  F2FP.PACK_AB R50, R55, R50 ;  /* 0x000000323732723e */ /* 0x004fe400000000ff */
[----:B------:R-:W3:Y:S04]  /*6b590*/  LDL.LU R55, [R1+0x2404] ;  /* 0x0024040001377983 */ /* 0x000ee80000300800 */
[----:B------:R0:W-:Y:S04]  /*6b5a0*/  STL [R1+0x114], R50 ;  /* 0x0001143201007387 */ /* 0x0001e80000100800 */
[----:B0-----:R-:W2:Y:S04]  /*6b5b0*/  LDL.LU R50, [R1+0x2400] ;  /* 0x0024000001327983 */ /* 0x001ea80000300800 */
[----:B------:R-:W2:Y:S04]  /*6b5c0*/  LDL.LU R51, [R1+0x23fc] ;  /* 0x0023fc0001337983 */ /* 0x000ea80000300800 */
[----:B------:R0:W-:Y:S04]  /*6b5d0*/  STL [R1+0x110], R26 ;  /* 0x0001101a01007387 */ /* 0x0001e80000100800 */
[----:B0-----:R-:W4:Y:S04]  /*6b5e0*/  LDL.LU R26, [R1+0x23f8] ;  /* 0x0023f800011a7983 */ /* 0x001f280000300800 */
[----:B------:R-:W4:Y:S04]  /*6b5f0*/  LDL.LU R27, [R1+0x23f4] ;  /* 0x0023f400011b7983 */ /* 0x000f280000300800 */
        /* <DEDUP_REMOVED lines=8> */
[----:B------:R-:W4:Y:S01]  /*6b680*/  LDL.LU R22, [R1+0x23dc] ;  /* 0x0023dc0001167983 */ /* 0x000f220000300800 */
[----:B------:R-:W-:-:S02]  /*6b690*/  F2FP.PACK_AB R9, R9, R37 ;  /* 0x000000250909723e */ /* 0x000fc400000000ff */
[----:B------:R-:W-:Y:S01]  /*6b6a0*/  F2FP.PACK_AB R2, R2, R3 ;  /* 0x000000030202723e */ /* 0x000fe200000000ff */
[----:B------:R0:W-:Y:S01]  /*6b6b0*/  STL [R1+0x100], R60 ;  /* 0x0001003c01007387 */ /* 0x0001e20000100800 */
[----:B------:R-:W-:Y:S02]  /*6b6c0*/  F2FP.PACK_AB R3, R4, R6 ;  /* 0x000000060403723e */ /* 0x000fe400000000ff */
[----:B0-----:R-:W-:Y:S02]  /*6b6d0*/  F2FP.PACK_AB R60, R56, R61 ;  /* 0x0000003d383c723e */ /* 0x001fe400000000ff */
[----:B------:R-:W-:Y:S02]  /*6b6e0*/  F2FP.PACK_AB R56, R57, R52 ;  /* 0x000000343938723e */ /* 0x000fe400000000ff */
[----:B------:R-:W-:Y:S01]  /*6b6f0*/  F2FP.PACK_AB R52, R53, R48 ;  /* 0x000000303534723e */ /* 0x000fe200000000ff */
[----:B------:R-:W-:Y:S01]  /*6b700*/  STL [R1+0xfc], R60 ;  /* 0x0000fc3c01007387 */ /* 0x000fe20000100800 */
[----:B------:R-:W-:-:S02]  /*6b710*/  F2FP.PACK_AB R48, R49, R40 ;  /* 0x000000283130723e */ /* 0x000fc400000000ff */
[----:B------:R-:W-:Y:S01]  /*6b720*/  F2FP.PACK_AB R40, R41, R28 ;  /* 0x0000001c2928723e */ /* 0x000fe200000000ff */
[----:B------:R-:W-:Y:S01]  /*6b730*/  STL [R1+0xf8], R56 ;  /* 0x0000f83801007387 */ /* 0x000fe20000100800 */
[----:B------:R-:W-:Y:S02]  /*6b740*/  F2FP.PACK_AB R28, R29, R24 ;  /* 0x000000181d1c723e */ /* 0x000fe400000000ff */
[----:B------:R-:W-:Y:S01]  /*6b750*/  F2FP.PACK_AB R24, R25, R20 ;  /* 0x000000141918723e */ /* 0x000fe200000000ff */
[----:B------:R-:W-:Y:S01]  /*6b760*/  STL [R1+0xf4], R52 ;  /* 0x0000f43401007387 */ /* 0x000fe20000100800 */
[----:B------:R-:W-:Y:S02]  /*6b770*/  F2FP.PACK_AB R20, R21, R16 ;  /* 0x000000101514723e */ /* 0x000fe400000000ff */
[----:B------:R-:W-:Y:S01]  /*6b780*/  F2FP.PACK_AB R16, R17, R12 ;  /* 0x0000000c1110723e */ /* 0x000fe200000000ff */
[----:B------:R-:W-:Y:S01]  /*6b790*/  STL [R1+0xf0], R48 ;  /* 0x0000f03001007387 */ /* 0x000fe20000100800 */
[----:B------:R-:W-:-:S02]  /*6b7a0*/  F2FP.PACK_AB R12, R13, R8 ;  /* 0x000000080d0c723e */ /* 0x000fc400000000ff */
[----:B------:R-:W-:Y:S01]  /*6b7b0*/  F2FP.PACK_AB R8, R36, R39 ;  /* 0x000000272408723e */ /* 0x000fe200000000ff */
[----:B------:R-:W-:Y:S04]  /*6b7c0*/  STL [R1+0xec], R40 ;  /* 0x0000ec2801007387 */ /* 0x000fe80000100800 */
[----:B------:R-:W-:Y:S04]  /*6b7d0*/  STL [R1+0xe8], R28 ;  /* 0x0000e81c01007387 */ /* 0x000fe80000100800 */
[----:B------:R-:W-:Y:S04]  /*6b7e0*/  STL [R1+0xe4], R24 ;  /* 0x0000e41801007387 */ /* 0x000fe80000100800 */
[----:B------:R-:W-:Y:S04]  /*6b7f0*/  STL [R1+0xe0], R20 ;  /* 0x0000e01401007387 */ /* 0x000fe80000100800 */
[----:B------:R-:W-:Y:S04]  /*6b800*/  STL [R1+0xdc], R16 ;  /* 0x0000dc1001007387 */ /* 0x000fe80000100800 */
[----:B------:R0:W-:Y:S04]  /*6b810*/  STL [R1+0xd8], R12 ;  /* 0x0000d80c01007387 */ /* 0x0001e80000100800 */
[----:B------:R1:W-:Y:S04]  /*6b820*/  STL [R1+0xd4], R9 ;  /* 0x0000d40901007387 */ /* 0x0003e80000100800 */
[----:B------:R1:W-:Y:S01]  /*6b830*/  STL [R1+0xd0], R8 ;  /* 0x0000d00801007387 */ /* 0x0003e20000100800 */
[----:B0-----:R-:W-:-:S02]  /*6b840*/  F2FP.PACK_AB R12, R38, R45 ;  /* 0x0000002d260c723e */ /* 0x001fc400000000ff */
[----:B-1----:R-:W-:-:S03]  /*6b850*/  F2FP.PACK_AB R9, R44, R47 ;  /* 0x0000002f2c09723e */ /* 0x002fc600000000ff */
[----:B------:R-:W-:Y:S01]  /*6b860*/  STL [R1+0xcc], R12 ;  /* 0x0000cc0c01007387 */ /* 0x000fe20000100800 */
[----:B------:R-:W-:-:S03]  /*6b870*/  F2FP.PACK_AB R8, R46, R0 ;  /* 0x000000002e08723e */ /* 0x000fc600000000ff */
[----:B------:R-:W-:Y:S01]  /*6b880*/  STL [R1+0xc8], R9 ;  /* 0x0000c80901007387 */ /* 0x000fe20000100800 */
[----:B------:R-:W-:-:S03]  /*6b890*/  F2FP.PACK_AB R0, R5, R7 ;  /* 0x000000070500723e */ /* 0x000fc600000000ff */
[----:B------:R-:W-:Y:S04]  /*6b8a0*/  STL [R1+0xc4], R8 ;  /* 0x0000c40801007387 */ /* 0x000fe80000100800 */
[----:B------:R0:W-:Y:S04]  /*6b8b0*/  STL [R1+0xc0], R2 ;  /* 0x0000c00201007387 */ /* 0x0001e80000100800 */
[----:B------:R1:W-:Y:S04]  /*6b8c0*/  STL [R1+0xbc], R0 ;  /* 0x0000bc0001007387 */ /* 0x0003e80000100800 */
[----:B------:R1:W-:Y:S01]  /*6b8d0*/  STL [R1+0xb8], R3 ;  /* 0x0000b80301007387 */ /* 0x0003e20000100800 */
[----:B0-----:R-:W-:-:S02]  /*6b8e0*/  F2FP.PACK_AB R2, R32, R33 ;  /* 0x000000212002723e */ /* 0x001fc400000000ff */
[----:B-1----:R-:W-:-:S03]  /*6b8f0*/  F2FP.PACK_AB R0, R34, R35 ;  /* 0x000000232200723e */ /* 0x002fc600000000ff */
[----:B------:R0:W-:Y:S01]  /*6b900*/  STL [R1+0xb4], R2 ;  /* 0x0000b40201007387 */ /* 0x0001e20000100800 */
[----:B------:R-:W-:-:S03]  /*6b910*/  F2FP.PACK_AB R3, R42, R43 ;  /* 0x0000002b2a03723e */ /* 0x000fc600000000ff */
[----:B------:R1:W-:Y:S04]  /*6b920*/  STL [R1+0xb0], R0 ;  /* 0x0000b00001007387 */ /* 0x0003e80000100800 */
[----:B------:R1:W-:Y:S01]  /*6b930*/  STL [R1+0xac], R3 ;  /* 0x0000ac0301007387 */ /* 0x0003e20000100800 */
[----:B0-----:R-:W-:Y:S02]  /*6b940*/  F2FP.PACK_AB R2, R10, R11 ;  /* 0x0000000b0a02723e */ /* 0x001fe400000000ff */
[----:B-1----:R-:W-:-:S03]  /*6b950*/  F2FP.PACK_AB R0, R14, R15 ;  /* 0x0000000f0e00723e */ /* 0x002fc600000000ff */
[----:B------:R3:W-:Y:S01]  /*6b960*/  STL [R1+0xa8], R2 ;  /* 0x0000a80201007387 */ /* 0x0007e20000100800 */
[----:B------:R-:W-:-:S03]  /*6b970*/  F2FP.PACK_AB R3, R58, R59 ;  /* 0x0000003b3a03723e */ /* 0x000fc600000000ff */
[----:B------:R2:W-:Y:S04]  /*6b980*/  STL [R1+0xa4], R0 ;  /* 0x0000a40001007387 */ /* 0x0005e80000100800 */
[----:B------:R4:W-:Y:S01]  /*6b990*/  STL [R1+0xa0], R3 ;  /* 0x0000a00301007387 */ /* 0x0009e20000100800 */
[----:B---3--:R-:W-:-:S05]  /*6b9a0*/  F2FP.PACK_AB R2, R55, R54 ;  /* 0x000000363702723e */ /* 0x008fca00000000ff */
[----:B------:R0:W-:Y:S01]  /*6b9b0*/  STL [R1+0x9c], R2 ;  /* 0x00009c0201007387 */ /* 0x0001e20000100800 */
[----:B--2---:R-:W-:-:S05]  /*6b9c0*/  F2FP.PACK_AB R0, R51, R50 ;  /* 0x000000323300723e */ /* 0x004fca00000000ff */
[----:B------:R1:W-:Y:S01]  /*6b9d0*/  STL [R1+0x98], R0 ;  /* 0x0000980001007387 */ /* 0x0003e20000100800 */
[----:B----4-:R-:W-:-:S05]  /*6b9e0*/  F2FP.PACK_AB R3, R27, R26 ;  /* 0x0000001a1b03723e */ /* 0x010fca00000000ff */
[----:B------:R-:W-:Y:S01]  /*6b9f0*/  STL [R1+0x94], R3 ;  /* 0x0000940301007387 */ /* 0x000fe20000100800 */
[----:B0-----:R-:W-:-:S05]  /*6ba00*/  F2FP.PACK_AB R2, R31, R30 ;  /* 0x0000001e1f02723e */ /* 0x001fca00000000ff */
[----:B------:R-:W-:Y:S04]  /*6ba10*/  STL [R1+0x90], R2 ;  /* 0x0000900201007387 */ /* 0x000fe80000100800 */
[----:B------:R-:W2:Y:S01]  /*6ba20*/  LDL.LU R47, [R1+0x3e4] ;  /* 0x0003e400012f7983 */ /* 0x000ea20000300800 */
[----:B-1----:R-:W-:-:S05]  /*6ba30*/  F2FP.PACK_AB R0, R19, R18 ;  /* 0x000000121300723e */ /* 0x002fca00000000ff */
[----:B------:R0:W-:Y:S01]  /*6ba40*/  STL [R1+0x8c], R0 ;  /* 0x00008c0001007387 */ /* 0x0001e20000100800 */
[----:B------:R-:W-:-:S03]  /*6ba50*/  IMAD.MOV.U32 R46, RZ, RZ, R23 ;  /* 0x000000ffff2e7224 */ /* 0x000fc600078e0017 */
[----:B--2---:R1:W-:Y:S04]  /*6ba60*/  STL [R1+0x23d8], R47 ;  /* 0x0023d82f01007387 */ /* 0x0043e80000100800 */
[----:B------:R-:W2:Y:S04]  /*6ba70*/  LDL.LU R44, [R1+0x3e0] ;  /* 0x0003e000012c7983 */ /* 0x000ea80000300800 */
[----:B------:R-:W3:Y:S04]  /*6ba80*/  LDL.LU R45, [R1+0x3d4] ;  /* 0x0003d400012d7983 */ /* 0x000ee80000300800 */
[----:B------:R-:W3:Y:S04]  /*6ba90*/  LDL.LU R38, [R1+0x3d0] ;  /* 0x0003d00001267983 */ /* 0x000ee80000300800 */
[----:B------:R-:W4:Y:S04]  /*6baa0*/  LDL.LU R39, [R1+0x54c] ;  /* 0x00054c0001277983 */ /* 0x000f280000300800 */
[----:B------:R-:W4:Y:S04]  /*6bab0*/  LDL.LU R36, [R1+0x548] ;  /* 0x0005480001247983 */ /* 0x000f280000300800 */
        /* <DEDUP_REMOVED lines=37> */
[----:B------:R-:W2:Y:S01]  /*6bd10*/  LDL.LU R11, [R1+0x628] ;  /* 0x00062800010b7983 */ /* 0x000ea20000300800 */
[----:B-1----:R-:W-:-:S03]  /*6bd20*/  IMAD.MOV.U32 R47, RZ, RZ, R22 ;  /* 0x000000ffff2f7224 */ /* 0x002fc600078e0016 */
        /* <DEDUP_REMOVED lines=12> */
[----:B------:R-:W-:-:S03]  /*6bdf0*/  F2FP.PACK_AB R46, R47, R46 ;  /* 0x0000002e2f2e723e */ /* 0x000fc600000000ff */
[----:B------:R-:W2:Y:S04]  /*6be00*/  LDL.LU R54, [R1+0x53c] ;  /* 0x00053c0001367983 */ /* 0x000ea80000300800 */
[----:B------:R-:W2:Y:S04]  /*6be10*/  LDL.LU R55, [R1+0x538] ;  /* 0x0005380001377983 */ /* 0x000ea80000300800 */
[----:B------:R-:W2:Y:S04]  /*6be20*/  LDL.LU R58, [R1+0x57c] ;  /* 0x00057c00013a7983 */ /* 0x000ea80000300800 */
[----:B------:R-:W2:Y:S04]  /*6be30*/  LDL.LU R59, [R1+0x578] ;  /* 0x00057800013b7983 */ /* 0x000ea80000300800 */
[----:B------:R-:W2:Y:S04]  /*6be40*/  LDL.LU R47, [R1+0x23d8] ;  /* 0x0023d800012f7983 */ /* 0x000ea80000300800 */
[----:B------:R0:W-:Y:S04]  /*6be50*/  STL [R1+0x88], R46 ;  /* 0x0000882e01007387 */ /* 0x0001e80000100800 */
[----:B0-----:R-:W2:Y:S01]  /*6be60*/  LDL.LU R46, [R1+0x23d4] ;  /* 0x0023d400012e7983 */ /* 0x001ea20000300800 */
[----:B---3--:R-:W-:-:S02]  /*6be70*/  F2FP.PACK_AB R38, R45, R38 ;  /* 0x000000262d26723e */ /* 0x008fc400000000ff */
[----:B----4-:R-:W-:Y:S02]  /*6be80*/  F2FP.PACK_AB R36, R39, R36 ;  /* 0x000000242724723e */ /* 0x010fe400000000ff */
[----:B--2---:R-:W-:Y:S02]  /*6be90*/  F2FP.PACK_AB R9, R37, R9 ;  /* 0x000000092509723e */ /* 0x004fe400000000ff */
[----:B------:R-:W-:Y:S02]  /*6bea0*/  F2FP.PACK_AB R44, R47, R44 ;  /* 0x0000002c2f2c723e */ /* 0x000fe400000000ff */
[----:B------:R-:W2:Y:S04]  /*6beb0*/  LDL.LU R47, [R1+0x23d0] ;  /* 0x0023d000012f7983 */ /* 0x000ea80000300800 */
[----:B------:R0:W-:Y:S04]  /*6bec0*/  STL [R1+0x84], R44 ;  /* 0x0000842c01007387 */ /* 0x0001e80000100800 */
[----:B0-----:R-:W3:Y:S04]  /*6bed0*/  LDL.LU R44, [R1+0x23cc] ;  /* 0x0023cc00012c7983 */ /* 0x001ee80000300800 */
[----:B------:R-:W3:Y:S04]  /*6bee0*/  LDL.LU R45, [R1+0x23c8] ;  /* 0x0023c800012d7983 */ /* 0x000ee80000300800 */
        /* <DEDUP_REMOVED lines=10> */
[----:B------:R-:W-:Y:S01]  /*6bf90*/  F2FP.PACK_AB R25, R20, R25 ;  /* 0x000000191419723e */ /* 0x000fe200000000ff */
[----:B0-----:R-:W4:Y:S04]  /*6bfa0*/  LDL.LU R9, [R1+0x23b4] ;  /* 0x0023b40001097983 */ /* 0x001f280000300800 */
[----:B------:R-:W4:Y:S04]  /*6bfb0*/  LDL.LU R8, [R1+0x23b0] ;  /* 0x0023b00001087983 */ /* 0x000f280000300800 */
[----:B------:R0:W-:Y:S01]  /*6bfc0*/  STL [R1+0x74], R13 ;  /* 0x0000740d01007387 */ /* 0x0001e20000100800 */
[----:B------:R-:W-:-:S03]  /*6bfd0*/  F2FP.PACK_AB R60, R24, R60 ;  /* 0x0000003c183c723e */ /* 0x000fc600000000ff */
        /* <DEDUP_REMOVED lines=11> */
[----:B------:R0:W-:Y:S02]  /*6c090*/  STL [R1+0x64], R60 ;  /* 0x0000643c01007387 */ /* 0x0001e40000100800 */
[----:B0-----:R-:W-:-:S02]  /*6c0a0*/  F2FP.PACK_AB R60, R56, R61 ;  /* 0x0000003d383c723e */ /* 0x001fc400000000ff */
[----:B------:R-:W-:Y:S02]  /*6c0b0*/  F2FP.PACK_AB R56, R57, R52 ;  /* 0x000000343938723e */ /* 0x000fe400000000ff */
        /* <DEDUP_REMOVED lines=8> */
[----:B------:R-:W-:Y:S01]  /*6c140*/  STL [R1+0x58], R52 ;  /* 0x0000583401007387 */ /* 0x000fe20000100800 */
[----:B------:R-:W-:-:S03]  /*6c150*/  F2FP.PACK_AB R2, R4, R6 ;  /* 0x000000060402723e */ /* 0x000fc600000000ff */
[----:B------:R-:W-:Y:S04]  /*6c160*/  STL [R1+0x54], R48 ;  /* 0x0000543001007387 */ /* 0x000fe80000100800 */
[----:B------:R-:W-:Y:S04]  /*6c170*/  STL [R1+0x50], R40 ;  /* 0x0000502801007387 */ /* 0x000fe80000100800 */
[----:B------:R-:W-:Y:S04]  /*6c180*/  STL [R1+0x4c], R28 ;  /* 0x00004c1c01007387 */ /* 0x000fe80000100800 */
[----:B------:R0:W-:Y:S04]  /*6c190*/  STL [R1+0x48], R0 ;  /* 0x0000480001007387 */ /* 0x0001e80000100800 */
[----:B------:R1:W-:Y:S01]  /*6c1a0*/  STL [R1+0x44], R3 ;  /* 0x0000440301007387 */ /* 0x0003e20000100800 */
[----:B0-----:R-:W-:-:S03]  /*6c1b0*/  F2FP.PACK_AB R0, R32, R33 ;  /* 0x000000212000723e */ /* 0x001fc600000000ff */
[----:B------:R0:W-:Y:S01]  /*6c1c0*/  STL [R1+0x40], R2 ;  /* 0x0000400201007387 */ /* 0x0001e20000100800 */
[----:B-1----:R-:W-:-:S03]  /*6c1d0*/  F2FP.PACK_AB R3, R34, R35 ;  /* 0x000000232203723e */ /* 0x002fc600000000ff */
        /* <DEDUP_REMOVED lines=20> */
[----:B------:R3:W-:Y:S04]  /*6c320*/  STL [R1+0x14], R3 ;  /* 0x0000140301007387 */ /* 0x0007e80000100800 */
[----:B------:R-:W-:Y:S01]  /*6c330*/  STL [R1+0x10], R2 ;  /* 0x0000100201007387 */ /* 0x000fe20000100800 */
[----:B--2---:R-:W-:-:S05]  /*6c340*/  F2FP.PACK_AB R0, R47, R46 ;  /* 0x0000002e2f00723e */ /* 0x004fca00000000ff */
[----:B------:R-:W-:Y:S01]  /*6c350*/  STL [R1+0xc], R0 ;  /* 0x00000c0001007387 */ /* 0x000fe20000100800 */
[----:B---3--:R-:W-:-:S05]  /*6c360*/  F2FP.PACK_AB R3, R45, R44 ;  /* 0x0000002c2d03723e */ /* 0x008fca00000000ff */
[----:B------:R0:W-:Y:S04]  /*6c370*/  STL [R1+0x8], R3 ;  /* 0x0000080301007387 */ /* 0x0001e80000100800 */
[----:B0-----:R-:W2:Y:S01]  /*6c380*/  LDL.LU R3, [R1+0x65c] ;  /* 0x00065c0001037983 */ /* 0x001ea20000300800 */
[----:B----4-:R-:W-:-:S05]  /*6c390*/  F2FP.PACK_AB R2, R39, R38 ;  /* 0x000000262702723e */ /* 0x010fca00000000ff */
[----:B------:R-:W-:Y:S04]  /*6c3a0*/  STL [R1+0x4], R2 ;  /* 0x0000040201007387 */ /* 0x000fe80000100800 */
[----:B------:R-:W2:Y:S01]  /*6c3b0*/  LDL.LU R7, [R1+0x658] ;  /* 0x0006580001077983 */ /* 0x000ea20000300800 */
[----:B------:R-:W-:-:S05]  /*6c3c0*/  F2FP.PACK_AB R0, R37, R36 ;  /* 0x000000242500723e */ /* 0x000fca00000000ff */
[----:B------:R-:W-:Y:S04]  /*6c3d0*/  STL [R1], R0 ;  /* 0x0000000001007387 */ /* 0x000fe80000100800 */
[----:B------:R-:W3:Y:S04]  /*6c3e0*/  LDL.LU R5, [R1+0x63c] ;  /* 0x00063c0001057983 */ /* 0x000ee80000300800 */
        /* <DEDUP_REMOVED lines=34> */
[----:B--2---:R-:W-:-:S05]  /*6c610*/  F2FP.PACK_AB R7, R3, R7 ;  /* 0x000000070307723e */ /* 0x004fca00000000ff */
[----:B------:R-:W-:Y:S01]  /*6c620*/  STL [R1+0x2340], R7 ;  /* 0x0023400701007387 */ /* 0x000fe20000100800 */
[----:B---3--:R-:W-:Y:S02]  /*6c630*/  F2FP.PACK_AB R6, R5, R6 ;  /* 0x000000060506723e */ /* 0x008fe400000000ff */
[----:B----4-:R-:W-:-:S03]  /*6c640*/  F2FP.PACK_AB R5, R4, R32 ;  /* 0x000000200405723e */ /* 0x010fc600000000ff */
[----:B------:R-:W-:Y:S01]  /*6c650*/  STL [R1+0x2344], R6 ;  /* 0x0023440601007387 */ /* 0x000fe20000100800 */
[----:B------:R-:W-:-:S03]  /*6c660*/  F2FP.PACK_AB R4, R33, R34 ;  /* 0x000000222104723e */ /* 0x000fc600000000ff */
        /* <DEDUP_REMOVED lines=24> */
[----:B------:R-:W-:Y:S04]  /*6c7f0*/  STL [R1+0x2388], R17 ;  /* 0x0023881101007387 */ /* 0x000fe80000100800 */
[----:B------:R0:W-:Y:S04]  /*6c800*/  STL [R1+0x238c], R16 ;  /* 0x00238c1001007387 */ /* 0x0001e80000100800 */
[----:B0-----:R-:W2:Y:S04]  /*6c810*/  LDL.LU R16, [R1+0x714] ;  /* 0x0007140001107983 */ /* 0x001ea80000300800 */
        /* <DEDUP_REMOVED lines=11> */
[----:B------:R-:W-:-:S03]  /*6c8d0*/  F2FP.PACK_AB R27, R39, R44 ;  /* 0x0000002c271b723e */ /* 0x000fc600000000ff */
        /* <DEDUP_REMOVED lines=47> */
[----:B--2---:R-:W-:-:S03]  /*6cbd0*/  F2FP.PACK_AB R24, R16, R24 ;  /* 0x000000181018723e */ /* 0x004fc600000000ff */
[----:B------:R0:W5:Y:S01]  /*6cbe0*/  LDL.LU R16, [R1+0x238c] ;  /* 0x00238c0001107983 */ /* 0x0001620000300800 */
[----:B---3--:R-:W-:-:S03]  /*6cbf0*/  F2FP.PACK_AB R31, R17, R31 ;  /* 0x0000001f111f723e */ /* 0x008fc600000000ff */
[----:B------:R0:W5:Y:S01]  /*6cc00*/  LDL.LU R17, [R1+0x2388] ;  /* 0x0023880001117983 */ /* 0x0001620000300800 */
[----:B----4-:R-:W-:-:S03]  /*6cc10*/  F2FP.PACK_AB R30, R29, R30 ;  /* 0x0000001e1d1e723e */ /* 0x010fc600000000ff */
[----:B------:R-:W2:Y:S02]  /*6cc20*/  LDL.LU R29, [R1+0x2384] ;  /* 0x00238400011d7983 */ /* 0x000ea40000300800 */
[----:B--2---:R-:W-:Y:S02]  /*6cc30*/  F2FP.PACK_AB R29, R28, R29 ;  /* 0x0000001d1c1d723e */ /* 0x004fe400000000ff */
[----:B------:R-:W2:Y:S01]  /*6cc40*/  LDL.LU R28, [R1+0x2380] ;  /* 0x00238000011c7983 */ /* 0x000ea20000300800 */
[----:B------:R-:W-:Y:S02]  /*6cc50*/  F2FP.PACK_AB R35, R19, R35 ;  /* 0x000000231323723e */ /* 0x000fe400000000ff */
[----:B------:R-:W-:Y:S02]  /*6cc60*/  F2FP.PACK_AB R34, R12, R34 ;  /* 0x000000220c22723e */ /* 0x000fe400000000ff */
[----:B------:R-:W-:Y:S02]  /*6cc70*/  F2FP.PACK_AB R33, R13, R33 ;  /* 0x000000210d21723e */ /* 0x000fe400000000ff */
[----:B------:R-:W-:-:S02]  /*6cc80*/  F2FP.PACK_AB R32, R14, R32 ;  /* 0x000000200e20723e */ /* 0x000fc400000000ff */
[----:B------:R-:W-:Y:S02]  /*6cc90*/  F2FP.PACK_AB R39, R15, R39 ;  /* 0x000000270f27723e */ /* 0x000fe400000000ff */
[----:B------:R-:W-:Y:S02]  /*6cca0*/  F2FP.PACK_AB R38, R8, R38 ;  /* 0x000000260826723e */ /* 0x000fe400000000ff */
[----:B------:R-:W-:Y:S02]  /*6ccb0*/  F2FP.PACK_AB R37, R9, R37 ;  /* 0x000000250925723e */ /* 0x000fe400000000ff */
[----:B------:R-:W-:Y:S02]  /*6ccc0*/  F2FP.PACK_AB R36, R10, R36 ;  /* 0x000000240a24723e */ /* 0x000fe400000000ff */
[----:B------:R-:W-:Y:S02]  /*6ccd0*/  F2FP.PACK_AB R43, R11, R43 ;  /* 0x0000002b0b2b723e */ /* 0x000fe400000000ff */
[----:B------:R-:W-:-:S02]  /*6cce0*/  F2FP.PACK_AB R42, R41, R42 ;  /* 0x0000002a292a723e */ /* 0x000fc400000000ff */
[----:B--2---:R-:W-:Y:S02]  /*6ccf0*/  F2FP.PACK_AB R28, R18, R28 ;  /* 0x0000001c121c723e */ /* 0x004fe400000000ff */
[----:B------:R0:W5:Y:S04]  /*6cd00*/  LDL.LU R18, [R1+0x237c] ;  /* 0x00237c0001127983 */ /* 0x0001680000300800 */
        /* <DEDUP_REMOVED lines=9> */
[----:B------:R-:W2:Y:S02]  /*6cda0*/  LDL.LU R41, [R1+0x2354] ;  /* 0x0023540001297983 */ /* 0x000ea40000300800 */
[----:B--2---:R-:W-:-:S02]  /*6cdb0*/  F2FP.PACK_AB R41, R40, R41 ;  /* 0x000000292829723e */ /* 0x004fc400000000ff */
[----:B------:R-:W2:Y:S01]  /*6cdc0*/  LDL.LU R40, [R1+0x2350] ;  /* 0x0023500001287983 */ /* 0x000ea20000300800 */
        /* <DEDUP_REMOVED lines=11> */
[----:B------:R-:W2:Y:S04]  /*6ce80*/  LDL.LU R49, [R1+0x233c] ;  /* 0x00233c0001317983 */ /* 0x000ea80000300800 */
[----:B------:R-:W3:Y:S04]  /*6ce90*/  LDL.LU R48, [R1+0x2338] ;  /* 0x0023380001307983 */ /* 0x000ee80000300800 */
[----:B------:R-:W4:Y:S01]  /*6cea0*/  LDL.LU R53, [R1+0x2334] ;  /* 0x0023340001357983 */ /* 0x000f220000300800 */
[----:B------:R-:W-:-:S02]  /*6ceb0*/  F2FP.PACK_AB R55, R61, R55 ;  /* 0x000000373d37723e */ /* 0x000fc400000000ff */
[----:B------:R-:W-:Y:S02]  /*6cec0*/  F2FP.PACK_AB R54, R56, R54 ;  /* 0x000000363836723e */ /* 0x000fe400000000ff */
[----:B--2---:R-:W-:Y:S02]  /*6ced0*/  F2FP.PACK_AB R49, R52, R49 ;  /* 0x000000313431723e */ /* 0x004fe400000000ff */
[----:B------:R-:W2:Y:S01]  /*6cee0*/  LDL.LU R52, [R1+0x2330] ;  /* 0x0023300001347983 */ /* 0x000ea20000300800 */
[----:B---3--:R-:W-:-:S03]  /*6cef0*/  F2FP.PACK_AB R48, R57, R48 ;  /* 0x000000303930723e */ /* 0x008fc600000000ff */
[----:B------:R-:W3:Y:S01]  /*6cf00*/  LDL.LU R57, [R1+0x232c] ;  /* 0x00232c0001397983 */ /* 0x000ee20000300800 */
[----:B----4-:R-:W-:-:S03]  /*6cf10*/  F2FP.PACK_AB R53, R60, R53 ;  /* 0x000000353c35723e */ /* 0x010fc600000000ff */
[----:B------:R-:W3:Y:S04]  /*6cf20*/  LDL.LU R61, [R1+0x2328] ;  /* 0x00232800013d7983 */ /* 0x000ee80000300800 */
[----:B------:R-:W4:Y:S04]  /*6cf30*/  LDL.LU R56, [R1+0x2324] ;  /* 0x0023240001387983 */ /* 0x000f280000300800 */
[----:B------:R-:W4:Y:S01]  /*6cf40*/  LDL.LU R60, [R1+0x2320] ;  /* 0x00232000013c7983 */ /* 0x000f220000300800 */
[----:B------:R-:W-:Y:S02]  /*6cf50*/  F2FP.PACK_AB R59, R2, R59 ;  /* 0x0000003b023b723e */ /* 0x000fe400000000ff */
[----:B------:R-:W-:-:S02]  /*6cf60*/  F2FP.PACK_AB R58, R3, R58 ;  /* 0x0000003a033a723e */ /* 0x000fc400000000ff */
[----:B--2---:R-:W-:Y:S02]  /*6cf70*/  F2FP.PACK_AB R52, R0, R52 ;  /* 0x000000340034723e */ /* 0x004fe400000000ff */
[----:B---3--:R-:W-:Y:S02]  /*6cf80*/  F2FP.PACK_AB R57, R61, R57 ;  /* 0x000000393d39723e */ /* 0x008fe400000000ff */
[----:B----4-:R-:W-:Y:S02]  /*6cf90*/  F2FP.PACK_AB R56, R60, R56 ;  /* 0x000000383c38723e */ /* 0x010fe400000000ff */
.L_x_1:
[----:B0-----:R-:W2:Y:S04]  /*6cfa0*/  LDL.LU R3, [R1+0x2130] ;  /* 0x0021300001037983 */ /* 0x001ea80000300800 */
[----:B------:R-:W3:Y:S04]  /*6cfb0*/  LDL.LU R61, [R1+0x212c] ;  /* 0x00212c00013d7983 */ /* 0x000ee80000300800 */
[----:B------:R-:W4:Y:S04]  /*6cfc0*/  LDL.LU R60, [R1+0x2128] ;  /* 0x00212800013c7983 */ /* 0x000f280000300800 */
[----:B------:R-:W4:Y:S04]  /*6cfd0*/  LDL.LU R2, [R1+0x2124] ;  /* 0x0021240001027983 */ /* 0x000f280000300800 */
[----:B------:R-:W4:Y:S04]  /*6cfe0*/  LDL.LU R0, [R1+0x2120] ;  /* 0x0021200001007983 */ /* 0x000f280000300800 */
[----:B-----5:R0:W-:Y:S04]  /*6cff0*/  STL.64 [R1+0x2428], R6 ;  /* 0x0024280601007387 */ /* 0x0201e80000100a00 */
[----:B0-----:R-:W4:Y:S04]  /*6d000*/  LDL.LU R7, [R1+0x2134] ;  /* 0x0021340001077983 */ /* 0x001f280000300800 */
[----:B------:R-:W-:Y:S04]  /*6d010*/  STL.64 [R1+0x2420], R4 ;  /* 0x0024200401007387 */ /* 0x000fe80000100a00 */
[----:B------:R-:W-:Y:S01]  /*6d020*/  BAR.SYNC.DEFER_BLOCKING 0x0 ;  /* 0x0000000000007b1d */ /* 0x000fe20000010000 */
[----:B--2---:R-:W-:-:S05]  /*6d030*/  ISETP.GE.AND P2, PT, R3, c[0x0][0x17c], PT ;  /* 0x00005f0003007a0c */ /* 0x004fca0003f46270 */
[----:B------:R-:W2:Y:S01]  /*6d040*/  LDL.LU R3, [R1+0x2138] ;  /* 0x0021380001037983 */ /* 0x000ea20000300800 */
[----:B---3--:R-:W-:-:S03]  /*6d050*/  ISETP.GE.AND P1, PT, R61, c[0x0][0x17c], PT ;  /* 0x00005f003d007a0c */ /* 0x008fc60003f26270 */
[----:B------:R-:W0:Y:S01]  /*6d060*/  S2R R61, SR_TID.X ;  /* 0x00000000003d7919 */ /* 0x000e220000002100 */
[----:B----4-:R-:W-:Y:S02]  /*6d070*/  ISETP.GE.AND P3, PT, R2, c[0x0][0x17c], PT ;  /* 0x00005f0002007a0c */ /* 0x010fe40003f66270 */
[----:B------:R-:W-:Y:S01]  /*6d080*/  LOP3.LUT R0, R0, 0x600, RZ, 0xc0, !PT ;  /* 0x0000060000007812 */ /* 0x000fe200078ec0ff */
[----:B0-----:R-:W-:Y:S01]  /*6d090*/  IMAD.SHL.U32 R2, R61, 0x20, RZ ;  /* 0x000000203d027824 */ /* 0x001fe200078e00ff */
[----:B------:R-:W-:Y:S02]  /*6d0a0*/  ISETP.GE.AND P0, PT, R60, c[0x0][0x17c], PT ;  /* 0x00005f003c007a0c */ /* 0x000fe40003f06270 */
[----:B------:R-:W-:Y:S02]  /*6d0b0*/  ISETP.GE.AND P5, PT, R7, c[0x0][0x17c], PT ;  /* 0x00005f0007007a0c */ /* 0x000fe40003fa6270 */
[----:B------:R-:W-:Y:S01]  /*6d0c0*/  LOP3.LUT R0, R0, 0x60, R2, 0xf8, !PT ;  /* 0x0000006000007812 */ /* 0x000fe200078ef802 */
[----:B------:R-:W-:-:S05]  /*6d0d0*/  IMAD.SHL.U32 R2, R61, 0x4, RZ ;  /* 0x000000043d027824 */ /* 0x000fca00078e00ff */
[----:B------:R-:W-:Y:S01]  /*6d0e0*/  LOP3.LUT R2, R0, 0x70, R2, 0x78, !PT ;  /* 0x0000007000027812 */ /* 0x000fe200078e7802 */
[C---:B------:R-:W-:Y:S01]  /*6d0f0*/  IMAD.SHL.U32 R0, R61.reuse, 0x100, RZ ;  /* 0x000001003d007824 */ /* 0x040fe200078e00ff */
[----:B------:R-:W-:-:S04]  /*6d100*/  LOP3.LUT R60, R61, 0x1f, RZ, 0xc0, !PT ;  /* 0x0000001f3d3c7812 */ /* 0x000fc800078ec0ff */
[----:B------:R-:W-:Y:S01]  /*6d110*/  LOP3.LUT R0, R0, 0x600, RZ, 0xc0, !PT ;  /* 0x0000060000007812 */ /* 0x000fe200078ec0ff */
[----:B------:R0:W-:Y:S04]  /*6d120*/  STS.128 [R2+0x180], R44 ;  /* 0x0001802c02007388 */ /* 0x0001e80000000c00 */
[----:B------:R-:W-:Y:S01]  /*6d130*/  IMAD R0, R60, 0x10, R0 ;  /* 0x000000103c007824 */ /* 0x000fe200078e0200 */
[----:B------:R-:W-:Y:S04]  /*6d140*/  STS.128 [R2], R56 ;  /* 0x0000003802007388 */ /* 0x000fe80000000c00 */
[----:B------:R-:W-:Y:S04]  /*6d150*/  STS.128 [R2+0x80], R52 ;  /* 0x0000803402007388 */ /* 0x000fe80000000c00 */
[----:B------:R1:W-:Y:S01]  /*6d160*/  STS.128 [R2+0x100], R48 ;  /* 0x0001003002007388 */ /* 0x0003e20000000c00 */
[----:B------:R-:W-:-:S06]  /*6d170*/  NOP ;  /* 0x0000000000007918 */ /* 0x000fcc0000000000 */
[C---:B0-----:R-:W-:Y:S01]  /*6d180*/  LOP3.LUT R45, R0.reuse, 0x20, RZ, 0x3c, !PT ;  /* 0x00000020002d7812 */ /* 0x041fe200078e3cff */
[----:B------:R-:W-:Y:S04]  /*6d190*/  LDS.128 R52, [R0] ;  /* 0x0000000000347984 */ /* 0x000fe80000000c00 */
[----:B------:R-:W0:Y:S01]  /*6d1a0*/  LDS.128 R4, [R45] ;  /* 0x000000002d047984 */ /* 0x000e220000000c00 */
[C---:B------:R-:W-:Y:S02]  /*6d1b0*/  LOP3.LUT R44, R0.reuse, 0x40, RZ, 0x3c, !PT ;  /* 0x00000040002c7812 */ /* 0x040fe400078e3cff */
[----:B-1----:R-:W-:Y:S01]  /*6d1c0*/  LOP3.LUT R48, R0, 0x60, RZ, 0x3c, !PT ;  /* 0x0000006000307812 */ /* 0x002fe200078e3cff */
[----:B0-----:R-:W-:Y:S04]  /*6d1d0*/  STL.64 [R1+0x150], R4 ;  /* 0x0001500401007387 */ /* 0x001fe80000100a00 */
[----:B------:R-:W-:Y:S04]  /*6d1e0*/  STL.64 [R1+0x130], R52 ;  /* 0x0001303401007387 */ /* 0x000fe80000100a00 */
[----:B------:R-:W-:Y:S04]  /*6d1f0*/  STL.64 [R1+0x138], R54 ;  /* 0x0001383601007387 */ /* 0x000fe80000100a00 */
[----:B------:R-:W-:Y:S04]  /*6d200*/  STL [R1+0x158], R6 ;  /* 0x0001580601007387 */ /* 0x000fe80000100800 */
[----:B------:R-:W-:Y:S01]  /*6d210*/  LDS.128 R52, [R44] ;  /* 0x000000002c347984 */ /* 0x000fe20000000c00 */
[----:B--2---:R-:W-:Y:S01]  /*6d220*/  ISETP.GE.AND P4, PT, R3, c[0x0][0x17c], PT ;  /* 0x00005f0003007a0c */ /* 0x004fe20003f86270 */
[----:B------:R-:W-:-:S02]  /*6d230*/  IMAD.MOV.U32 R3, RZ, RZ, R7 ;  /* 0x000000ffff037224 */ /* 0x000fc400078e0007 */
[----:B------:R-:W0:Y:S01]  /*6d240*/  LDS.128 R4, [R48] ;  /* 0x0000000030047984 */ /* 0x000e220000000c00 */
[----:B------:R-:W-:-:S06]  /*6d250*/  NOP ;  /* 0x0000000000007918 */ /* 0x000fcc0000000000 */
[----:B------:R-:W-:Y:S04]  /*6d260*/  STS.128 [R2], R40 ;  /* 0x0000002802007388 */ /* 0x000fe80000000c00 */
[----:B------:R-:W-:Y:S04]  /*6d270*/  STS.128 [R2+0x80], R36 ;  /* 0x0000802402007388 */ /* 0x000fe80000000c00 */
[----:B------:R-:W-:Y:S04]  /*6d280*/  STS.128 [R2+0x100], R32 ;  /* 0x0001002002007388 */ /* 0x000fe80000000c00 */
[----:B------:R-:W-:Y:S04]  /*6d290*/  STS.128 [R2+0x180], R28 ;  /* 0x0001801c02007388 */ /* 0x000fe80000000c00 */
[----:B0-----:R-:W-:Y:S04]  /*6d2a0*/  STL.64 [R1+0x180], R4 ;  /* 0x0001800401007387 */ /* 0x001fe80000100a00 */
[----:B------:R-:W-:Y:S04]  /*6d2b0*/  STL.64 [R1+0x170], R52 ;  /* 0x0001703401007387 */ /* 0x000fe80000100a00 */
[----:B------:R-:W-:Y:S01]  /*6d2c0*/  STL.64 [R1+0x178], R54 ;  /* 0x0001783601007387 */ /* 0x000fe20000100a00 */
[----:B------:R-:W-:-:S06]  /*6d2d0*/  NOP ;  /* 0x0000000000007918 */ /* 0x000fcc0000000000 */
[----:B------:R-:W0:Y:S01]  /*6d2e0*/  LDS.128 R52, [R0] ;  /* 0x0000000000347984 */ /* 0x000e220000000c00 */
[----:B------:R-:W-:-:S03]  /*6d2f0*/  IMAD.MOV.U32 R56, RZ, RZ, R7 ;  /* 0x000000ffff387224 */ /* 0x000fc600078e0007 */
[----:B------:R-:W-:Y:S04]  /*6d300*/  STL [R1+0x188], R6 ;  /* 0x0001880601007387 */ /* 0x000fe80000100800 */
[----:B------:R-:W1:Y:S04]  /*6d310*/  LDS.128 R4, [R45] ;  /* 0x000000002d047984 */ /* 0x000e680000000c00 */
[----:B------:R2:W-:Y:S04]  /*6d320*/  STL [R1+0x23cc], R56 ;  /* 0x0023cc3801007387 */ /* 0x0005e80000100800 */
[----:B0-----:R-:W-:Y:S04]  /*6d330*/  STL [R1+0x23c8], R53 ;  /* 0x0023c83501007387 */ /* 0x001fe80000100800 */
[----:B------:R-:W-:Y:S04]  /*6d340*/  STL [R1+0x23a0], R54 ;  /* 0x0023a03601007387 */ /* 0x000fe80000100800 */
[----:B------:R-:W-:Y:S04]  /*6d350*/  STL [R1+0x2378], R55 ;  /* 0x0023783701007387 */ /* 0x000fe80000100800 */
[----:B--2---:R-:W2:Y:S04]  /*6d360*/  LDL.LU R56, [R1+0x50] ;  /* 0x0000500001387983 */ /* 0x004ea80000300800 */
[----:B-1----:R-:W-:Y:S04]  /*6d370*/  STL.64 [R1+0x120], R4 ;  /* 0x0001200401007387 */ /* 0x002fe80000100a00 */
[----:B------:R-:W-:Y:S04]  /*6d380*/  STL.64 [R1+0x128], R6 ;  /* 0x0001280601007387 */ /* 0x000fe80000100a00 */
[----:B------:R-:W0:Y:S04]  /*6d390*/  LDS.128 R4, [R44] ;  /* 0x000000002c047984 */ /* 0x000e280000000c00 */
[----:B------:R-:W2:Y:S04]  /*6d3a0*/  LDL.LU R57, [R1+0x54] ;  /* 0x0000540001397983 */ /* 0x000ea80000300800 */
[----:B------:R-:W2:Y:S04]  /*6d3b0*/  LDL.LU R58, [R1+0x58] ;  /* 0x00005800013a7983 */ /* 0x000ea80000300800 */
[----:B------:R-:W2:Y:S04]  /*6d3c0*/  LDL.LU R59, [R1+0x5c] ;  /* 0x00005c00013b7983 */ /* 0x000ea80000300800 */
[----:B------:R-:W3:Y:S04]  /*6d3d0*/  LDL.LU R28, [R1+0x10] ;  /* 0x00001000011c7983 */ /* 0x000ee80000300800 */
[----:B------:R-:W3:Y:S04]  /*6d3e0*/  LDL.LU R29, [R1+0x14] ;  /* 0x00001400011d7983 */ /* 0x000ee80000300800 */
[----:B------:R-:W3:Y:S04]  /*6d3f0*/  LDL.LU R30, [R1+0x18] ;  /* 0x00001800011e7983 */ /* 0x000ee80000300800 */
[----:B------:R-:W3:Y:S04]  /*6d400*/  LDL.LU R31, [R1+0x1c] ;  /* 0x00001c00011f7983 */ /* 0x000ee80000300800 */
[----:B------:R-:W4:Y:S04]  /*6d410*/  LDL.LU R36, [R1+0x30] ;  /* 0x0000300001247983 */ /* 0x000f280000300800 */
[----:B------:R-:W4:Y:S04]  /*6d420*/  LDL.LU R37, [R1+0x34] ;  /* 0x0000340001257983 */ /* 0x000f280000300800 */
[----:B------:R-:W4:Y:S04]  /*6d430*/  LDL.LU R38, [R1+0x38] ;  /* 0x0000380001267983 */ /* 0x000f280000300800 */
[----:B------:R-:W4:Y:S04]  /*6d440*/  LDL.LU R39, [R1+0x3c] ;  /* 0x00003c0001277983 */ /* 0x000f280000300800 */
[----:B------:R-:W2:Y:S04]  /*6d450*/  LDL.LU R32, [R1+0x20] ;  /* 0x0000200001207983 */ /* 0x000ea80000300800 */
[----:B------:R-:W2:Y:S04]  /*6d460*/  LDL.LU R33, [R1+0x24] ;  /* 0x0000240001217983 */ /* 0x000ea80000300800 */
[----:B------:R-:W2:Y:S04]  /*6d470*/  LDL.LU R34, [R1+0x28] ;  /* 0x0000280001227983 */ /* 0x000ea80000300800 */
[----:B------:R-:W2:Y:S04]  /*6d480*/  LDL.LU R35, [R1+0x2c] ;  /* 0x00002c0001237983 */ /* 0x000ea80000300800 */
[----:B------:R-:W2:Y:S04]  /*6d490*/  LDL.LU R40, [R1+0x40] ;  /* 0x0000400001287983 */ /* 0x000ea80000300800 */
[----:B------:R-:W2:Y:S01]  /*6d4a0*/  LDL.LU R41, [R1+0x44] ;  /* 0x0000440001297983 */ /* 0x000ea20000300800 */
[----:B0-----:R-:W-:-:S03]  /*6d4b0*/  IMAD.MOV.U32 R61, RZ, RZ, R4 ;  /* 0x000000ffff3d7224 */ /* 0x001fc600078e0004 */
[----:B------:R-:W2:Y:S04]  /*6d4c0*/  LDL.LU R42, [R1+0x48] ;  /* 0x00004800012a7983 */ /* 0x000ea80000300800 */
[----:B------:R-:W2:Y:S04]  /*6d4d0*/  LDL.LU R43, [R1+0x4c] ;  /* 0x00004c00012b7983 */ /* 0x000ea80000300800 */
[----:B------:R-:W-:Y:S04]  /*6d4e0*/  STL [R1+0x144], R5 ;  /* 0x0001440501007387 */ /* 0x000fe80000100800 */
[----:B------:R-:W-:Y:S04]  /*6d4f0*/  STL.64 [R1+0x148], R6 ;  /* 0x0001480601007387 */ /* 0x000fe80000100a00 */
[----:B------:R-:W0:Y:S01]  /*6d500*/  LDS.128 R4, [R48] ;  /* 0x0000000030047984 */ /* 0x000e220000000c00 */
[----:B------:R-:W-:-:S06]  /*6d510*/  NOP ;  /* 0x0000000000007918 */ /* 0x000fcc0000000000 */
[----:B0-----:R-:W-:Y:S01]  /*6d520*/  IMAD.MOV.U32 R54, RZ, RZ, R5 ;  /* 0x000000ffff367224 */ /* 0x001fe200078e0005 */
[----:B------:R0:W-:Y:S01]  /*6d530*/  STL.64 [R1+0x168], R6 ;  /* 0x0001680601007387 */ /* 0x0001e20000100a00 */
[----:B------:R-:W-:-:S03]  /*6d540*/  IMAD.MOV.U32 R53, RZ, RZ, R4 ;  /* 0x000000ffff357224 */ /* 0x000fc600078e0004 */
[----:B0-----:R-:W2:Y:S04]  /*6d550*/  LDL.LU.64 R6, [R1+0x2428] ;  /* 0x0024280001067983 */ /* 0x001ea80000300a00 */
[----:B------:R-:W2:Y:S04]  /*6d560*/  LDL.LU.64 R4, [R1+0x2420] ;  /* 0x0024200001047983 */ /* 0x000ea80000300a00 */
[----:B------:R-:W-:Y:S04]  /*6d570*/  STL [R1+0x23d8], R54 ;  /* 0x0023d83601007387 */ /* 0x000fe80000100800 */
[----:B------:R0:W-:Y:S04]  /*6d580*/  STL.64 [R1+0x23d0], R52 ;  /* 0x0023d03401007387 */ /* 0x0001e80000100a00 */
[----:B0-----:R-:W4:Y:S04]  /*6d590*/  LDL.LU R52, [R1] ;  /* 0x0000000001347983 */ /* 0x001f280000300800 */
[----:B------:R-:W4:Y:S04]  /*6d5a0*/  LDL.LU R53, [R1+0x4] ;  /* 0x0000040001357983 */ /* 0x000f280000300800 */
[----:B------:R-:W4:Y:S04]  /*6d5b0*/  LDL.LU R54, [R1+0x8] ;  /* 0x0000080001367983 */ /* 0x000f280000300800 */
[----:B------:R-:W4:Y:S04]  /*6d5c0*/  LDL.LU R55, [R1+0xc] ;  /* 0x00000c0001377983 */ /* 0x000f280000300800 */
[----:B------:R-:W-:Y:S04]  /*6d5d0*/  STS.128 [R2], R24 ;  /* 0x0000001802007388 */ /* 0x000fe80000000c00 */
[----:B------:R-:W-:Y:S04]  /*6d5e0*/  STS.128 [R2+0x80], R20 ;  /* 0x0000801402007388 */ /* 0x000fe80000000c00 */
[----:B------:R-:W-:Y:S04]  /*6d5f0*/  STS.128 [R2+0x100], R16 ;  /* 0x0001001002007388 */ /* 0x000fe80000000c00 */
[----:B------:R-:W-:Y:S01]  /*6d600*/  STS.128 [R2+0x180], R12 ;  /* 0x0001800c02007388 */ /* 0x000fe20000000c00 */
[----:B------:R-:W-:-:S06]  /*6d610*/  NOP ;  /* 0x0000000000007918 */ /* 0x000fcc0000000000 */
[----:B------:R-:W0:Y:S04]  /*6d620*/  LDS.128 R12, [R0] ;  /* 0x00000000000c7984 */ /* 0x000e280000000c00 */
[----:B------:R-:W1:Y:S04]  /*6d630*/  LDS.128 R20, [R45] ;  /* 0x000000002d147984 */ /* 0x000e680000000c00 */
[----:B------:R-:W1:Y:S04]  /*6d640*/  LDS.128 R16, [R44] ;  /* 0x000000002c107984 */ /* 0x000e680000000c00 */
[----:B0-----:R-:W-:Y:S04]  /*6d650*/  STL.64 [R1+0x190], R12 ;  /* 0x0001900c01007387 */ /* 0x001fe80000100a00 */
[----:B------:R-:W-:Y:S04]  /*6d660*/  STL.64 [R1+0x198], R14 ;  /* 0x0001980e01007387 */ /* 0x000fe80000100a00 */
[----:B------:R-:W0:Y:S01]  /*6d670*/  LDS.128 R12, [R48] ;  /* 0x00000000300c7984 */ /* 0x000e220000000c00 */
[----:B------:R-:W-:-:S06]  /*6d680*/  NOP ;  /* 0x0000000000007918 */ /* 0x000fcc0000000000 */
[----:B------:R-:W-:Y:S04]  /*6d690*/  STS.128 [R2], R8 ;  /* 0x0000000802007388 */ /* 0x000fe80000000c00 */
[----:B-1----:R-:W-:Y:S04]  /*6d6a0*/  STL.64 [R1+0x1b0], R20 ;  /* 0x0001b01401007387 */ /* 0x002fe80000100a00 */
[----:B------:R-:W-:Y:S04]  /*6d6b0*/  STL.64 [R1+0x1b8], R22 ;  /* 0x0001b81601007387 */ /* 0x000fe80000100a00 */
[----:B------:R-:W-:Y:S04]  /*6d6c0*/  STL.64 [R1+0x1e0], R16 ;  /* 0x0001e01001007387 */ /* 0x000fe80000100a00 */
[----:B------:R-:W-:Y:S04]  /*6d6d0*/  STL.64 [R1+0x1e8], R18 ;  /* 0x0001e81201007387 */ /* 0x000fe80000100a00 */
[----:B0-----:R-:W-:Y:S04]  /*6d6e0*/  STL.64 [R1+0x1f0], R12 ;  /* 0x0001f00c01007387 */ /* 0x001fe80000100a00 */
[----:B---3--:R-:W-:Y:S04]  /*6d6f0*/  STS.128 [R2+0x180], R28 ;  /* 0x0001801c02007388 */ /* 0x008fe80000000c00 */
[----:B------:R-:W-:Y:S04]  /*6d700*/  STL.64 [R1+0x1f8], R14 ;  /* 0x0001f80e01007387 */ /* 0x000fe80000100a00 */
[----:B--2---:R-:W-:Y:S04]  /*6d710*/  STS.128 [R2+0x80], R4 ;  /* 0x0000800402007388 */ /* 0x004fe80000000c00 */
[----:B----4-:R-:W-:Y:S01]  /*6d720*/  STS.128 [R2+0x100], R52 ;  /* 0x0001003402007388 */ /* 0x010fe20000000c00 */
[----:B------:R-:W-:-:S06]  /*6d730*/  NOP ;  /* 0x0000000000007918 */ /* 0x000fcc0000000000 */
[----:B------:R-:W0:Y:S04]  /*6d740*/  LDS.128 R4, [R0] ;  /* 0x0000000000047984 */ /* 0x000e280000000c00 */
[----:B------:R-:W1:Y:S04]  /*6d750*/  LDS.128 R12, [R45] ;  /* 0x000000002d0c7984 */ /* 0x000e680000000c00 */
[----:B------:R-:W2:Y:S04]  /*6d760*/  LDS.128 R8, [R44] ;  /* 0x000000002c087984 */ /* 0x000ea80000000c00 */
[----:B0-----:R-:W-:Y:S04]  /*6d770*/  STL.64 [R1+0x10], R4 ;  /* 0x0000100401007387 */ /* 0x001fe80000100a00 */
[----:B------:R-:W-:Y:S04]  /*6d780*/  STL.64 [R1+0x18], R6 ;  /* 0x0000180601007387 */ /* 0x000fe80000100a00 */
[----:B------:R-:W0:Y:S01]  /*6d790*/  LDS.128 R4, [R48] ;  /* 0x0000000030047984 */ /* 0x000e220000000c00 */
[----:B------:R-:W-:-:S06]  /*6d7a0*/  NOP ;  /* 0x0000000000007918 */ /* 0x000fcc0000000000 */
[----:B-1----:R-:W-:Y:S04]  /*6d7b0*/  STL.64 [R1+0x1a0], R12 ;  /* 0x0001a00c01007387 */ /* 0x002fe80000100a00 */
[----:B------:R-:W-:Y:S04]  /*6d7c0*/  STL.64 [R1+0x1a8], R14 ;  /* 0x0001a80e01007387 */ /* 0x000fe80000100a00 */
[----:B--2---:R-:W-:Y:S04]  /*6d7d0*/  STL.64 [R1+0x1c0], R8 ;  /* 0x0001c00801007387 */ /* 0x004fe80000100a00 */
[----:B------:R-:W-:Y:S04]  /*6d7e0*/  STL.64 [R1+0x1c8], R10 ;  /* 0x0001c80a01007387 */ /* 0x000fe80000100a00 */
[----:B------:R1:W-:Y:S04]  /*6d7f0*/  STS.128 [R2+0x180], R56 ;  /* 0x0001803802007388 */ /* 0x0003e80000000c00 */
[----:B0-----:R-:W-:Y:S04]  /*6d800*/  STL.64 [R1+0x1d0], R4 ;  /* 0x0001d00401007387 */ /* 0x001fe80000100a00 */
[----:B------:R-:W-:Y:S04]  /*6d810*/  STL.64 [R1+0x1d8], R6 ;  /* 0x0001d80601007387 */ /* 0x000fe80000100a00 */
[----:B-1----:R-:W2:Y:S04]  /*6d820*/  LDL.LU R56, [R1+0x110] ;  /* 0x0001100001387983 */ /* 0x002ea80000300800 */
[----:B------:R-:W2:Y:S04]  /*6d830*/  LDL.LU R57, [R1+0x114] ;  /* 0x0001140001397983 */ /* 0x000ea80000300800 */
[----:B------:R-:W3:Y:S04]  /*6d840*/  LDL.LU R58, [R1+0x118] ;  /* 0x00011800013a7983 */ /* 0x000ee80000300800 */
[----:B------:R-:W3:Y:S04]  /*6d850*/  LDL.LU R59, [R1+0x11c] ;  /* 0x00011c00013b7983 */ /* 0x000ee80000300800 */
[----:B---3--:R-:W-:Y:S04]  /*6d860*/  STL.64 [R1+0x23e8], R58 ;  /* 0x0023e83a01007387 */ /* 0x008fe80000100a00 */
[----:B--2---:R0:W-:Y:S04]  /*6d870*/  STL.64 [R1+0x23e0], R56 ;  /* 0x0023e03801007387 */ /* 0x0041e80000100a00 */
[----:B------:R-:W2:Y:S04]  /*6d880*/  LDL.LU R52, [R1+0x100] ;  /* 0x0001000001347983 */ /* 0x000ea80000300800 */
[----:B------:R-:W2:Y:S04]  /*6d890*/  LDL.LU R53, [R1+0x104] ;  /* 0x0001040001357983 */ /* 0x000ea80000300800 */
[----:B------:R-:W3:Y:S04]  /*6d8a0*/  LDL.LU R54, [R1+0x108] ;  /* 0x0001080001367983 */ /* 0x000ee80000300800 */
[----:B------:R-:W3:Y:S04]  /*6d8b0*/  LDL.LU R55, [R1+0x10c] ;  /* 0x00010c0001377983 */ /* 0x000ee80000300800 */
[----:B---3--:R-:W-:Y:S04]  /*6d8c0*/  STL.64 [R1+0x23f8], R54 ;  /* 0x0023f83601007387 */ /* 0x008fe80000100a00 */
[----:B--2---:R1:W-:Y:S04]  /*6d8d0*/  STL.64 [R1+0x23f0], R52 ;  /* 0x0023f03401007387 */ /* 0x0043e80000100a00 */
[----:B0-----:R-:W2:Y:S04]  /*6d8e0*/  LDL.LU R56, [R1+0xf0] ;  /* 0x0000f00001387983 */ /* 0x001ea80000300800 */
[----:B------:R-:W2:Y:S04]  /*6d8f0*/  LDL.LU R57, [R1+0xf4] ;  /* 0x0000f40001397983 */ /* 0x000ea80000300800 */
[----:B------:R-:W3:Y:S04]  /*6d900*/  LDL.LU R58, [R1+0xf8] ;  /* 0x0000f800013a7983 */ /* 0x000ee80000300800 */
[----:B------:R-:W3:Y:S04]  /*6d910*/  LDL.LU R59, [R1+0xfc] ;  /* 0x0000fc00013b7983 */ /* 0x000ee80000300800 */
[----:B---3--:R-:W-:Y:S04]  /*6d920*/  STL.64 [R1+0x2408], R58 ;  /* 0x0024083a01007387 */ /* 0x008fe80000100a00 */
[----:B--2---:R-:W-:Y:S04]  /*6d930*/  STL.64 [R1+0x2400], R56 ;  /* 0x0024003801007387 */ /* 0x004fe80000100a00 */
[----:B-1----:R-:W2:Y:S04]  /*6d940*/  LDL.LU R52, [R1+0xe0] ;  /* 0x0000e00001347983 */ /* 0x002ea80000300800 */
[----:B------:R-:W2:Y:S04]  /*6d950*/  LDL.LU R53, [R1+0xe4] ;  /* 0x0000e40001357983 */ /* 0x000ea80000300800 */
[----:B------:R-:W3:Y:S04]  /*6d960*/  LDL.LU R54, [R1+0xe8] ;  /* 0x0000e80001367983 */ /* 0x000ee80000300800 */
[----:B------:R-:W3:Y:S04]  /*6d970*/  LDL.LU R55, [R1+0xec] ;  /* 0x0000ec0001377983 */ /* 0x000ee80000300800 */
[----:B------:R0:W-:Y:S04]  /*6d980*/  STS.128 [R2+0x100], R40 ;  /* 0x0001002802007388 */ /* 0x0001e80000000c00 */
[----:B------:R1:W-:Y:S04]  /*6d990*/  STS.128 [R2+0x80], R36 ;  /* 0x0000802402007388 */ /* 0x0003e80000000c00 */
[----:B------:R-:W-:Y:S01]  /*6d9a0*/  STS.128 [R2], R32 ;  /* 0x0000002002007388 */ /* 0x000fe20000000c00 */
[----:B------:R-:W-:-:S06]  /*6d9b0*/  NOP ;  /* 0x0000000000007918 */ /* 0x000fcc0000000000 */
[----:B------:R-:W4:Y:S04]  /*6d9c0*/  LDS.128 R16, [R0] ;  /* 0x0000000000107984 */ /* 0x000f280000000c00 */
[----:B------:R-:W0:Y:S04]  /*6d9d0*/  LDS.128 R12, [R45] ;  /* 0x000000002d0c7984 */ /* 0x000e280000000c00 */
[----:B------:R-:W0:Y:S04]  /*6d9e0*/  LDS.128 R8, [R44] ;  /* 0x000000002c087984 */ /* 0x000e280000000c00 */
[----:B------:R-:W-:Y:S01]  /*6d9f0*/  LDS.128 R4, [R48] ;  /* 0x0000000030047984 */ /* 0x000fe20000000c00 */
[----:B------:R-:W-:-:S06]  /*6da00*/  NOP ;  /* 0x0000000000007918 */ /* 0x000fcc0000000000 */
[----:B---3--:R-:W-:Y:S04]  /*6da10*/  STL.64 [R1+0x2418], R54 ;  /* 0x0024183601007387 */ /* 0x008fe80000100a00 */
[----:B--2---:R2:W-:Y:S04]  /*6da20*/  STL.64 [R1+0x2410], R52 ;  /* 0x0024103401007387 */ /* 0x0045e80000100a00 */
[----:B0-----:R-:W3:Y:S04]  /*6da30*/  LDL.LU R40, [R1+0xd0] ;  /* 0x0000d00001287983 */ /* 0x001ee80000300800 */
[----:B------:R-:W3:Y:S04]  /*6da40*/  LDL.LU R41, [R1+0xd4] ;  /* 0x0000d40001297983 */ /* 0x000ee80000300800 */
[----:B------:R-:W3:Y:S04]  /*6da50*/  LDL.LU R42, [R1+0xd8] ;  /* 0x0000d800012a7983 */ /* 0x000ee80000300800 */
[----:B------:R-:W3:Y:S04]  /*6da60*/  LDL.LU R43, [R1+0xdc] ;  /* 0x0000dc00012b7983 */ /* 0x000ee80000300800 */
[----:B-1----:R-:W3:Y:S04]  /*6da70*/  LDL.LU R36, [R1+0xc0] ;  /* 0x0000c00001247983 */ /* 0x002ee80000300800 */
[----:B------:R-:W3:Y:S04]  /*6da80*/  LDL.LU R37, [R1+0xc4] ;  /* 0x0000c40001257983 */ /* 0x000ee80000300800 */
[----:B------:R-:W3:Y:S04]  /*6da90*/  LDL.LU R38, [R1+0xc8] ;  /* 0x0000c80001267983 */ /* 0x000ee80000300800 */
[----:B------:R-:W3:Y:S04]  /*6daa0*/  LDL.LU R39, [R1+0xcc] ;  /* 0x0000cc0001277983 */ /* 0x000ee80000300800 */
[----:B------:R-:W3:Y:S04]  /*6dab0*/  LDL.LU R56, [R1+0xb0] ;  /* 0x0000b00001387983 */ /* 0x000ee80000300800 */
[----:B------:R-:W3:Y:S04]  /*6dac0*/  LDL.LU R57, [R1+0xb4] ;  /* 0x0000b40001397983 */ /* 0x000ee80000300800 */
[----:B------:R-:W3:Y:S04]  /*6dad0*/  LDL.LU R58, [R1+0xb8] ;  /* 0x0000b800013a7983 */ /* 0x000ee80000300800 */
[----:B------:R-:W3:Y:S04]  /*6dae0*/  LDL.LU R59, [R1+0xbc] ;  /* 0x0000bc00013b7983 */ /* 0x000ee80000300800 */
[----:B--2---:R-:W2:Y:S04]  /*6daf0*/  LDL.LU R52, [R1+0xa0] ;  /* 0x0000a00001347983 */ /* 0x004ea80000300800 */
[----:B------:R-:W2:Y:S04]  /*6db00*/  LDL.LU R53, [R1+0xa4] ;  /* 0x0000a40001357983 */ /* 0x000ea80000300800 */
[----:B------:R-:W2:Y:S04]  /*6db10*/  LDL.LU R54, [R1+0xa8] ;  /* 0x0000a80001367983 */ /* 0x000ea80000300800 */
[----:B------:R-:W2:Y:S04]  /*6db20*/  LDL.LU R55, [R1+0xac] ;  /* 0x0000ac0001377983 */ /* 0x000ea80000300800 */
[----:B------:R-:W2:Y:S04]  /*6db30*/  LDL.LU R32, [R1+0x90] ;  /* 0x0000900001207983 */ /* 0x000ea80000300800 */
[----:B------:R-:W2:Y:S04]  /*6db40*/  LDL.LU R33, [R1+0x94] ;  /* 0x0000940001217983 */ /* 0x000ea80000300800 */
[----:B------:R-:W2:Y:S04]  /*6db50*/  LDL.LU R34, [R1+0x98] ;  /* 0x0000980001227983 */ /* 0x000ea80000300800 */
[----:B------:R-:W2:Y:S04]  /*6db60*/  LDL.LU R35, [R1+0x9c] ;  /* 0x00009c0001237983 */ /* 0x000ea80000300800 */
[----:B------:R-:W3:Y:S04]  /*6db70*/  LDL.LU R28, [R1+0x80] ;  /* 0x00008000011c7983 */ /* 0x000ee80000300800 */
        /* <DEDUP_REMOVED lines=11> */
[----:B----4-:R-:W-:Y:S04]  /*6dc30*/  STL [R1+0x2330], R16 ;  /* 0x0023301001007387 */ /* 0x010fe80000100800 */
        /* <DEDUP_REMOVED lines=22> */
[----:B------:R-:W-:Y:S04]  /*6dda0*/  STL.64 [R1+0x23b0], R12 ;  /* 0x0023b00c01007387 */ /* 0x000fe80000100a00 */
[----:B------:R-:W-:Y:S04]  /*6ddb0*/  STL [R1+0x2338], R14 ;  /* 0x0023380e01007387 */ /* 0x000fe80000100800 */
[----:B------:R-:W-:Y:S04]  /*6ddc0*/  STL [R1+0x2380], R14 ;  /* 0x0023800e01007387 */ /* 0x000fe80000100800 */
[----:B------:R-:W-:Y:S04]  /*6ddd0*/  STL [R1+0x2334], R15 ;  /* 0x0023340f01007387 */ /* 0x000fe80000100800 */
[----:B------:R0:W-:Y:S04]  /*6dde0*/  STL.64 [R1+0x2390], R14 ;  /* 0x0023900e01007387 */ /* 0x0001e80000100a00 */
[----:B------:R-:W-:Y:S04]  /*6ddf0*/  STL [R1+0x23b8], R14 ;  /* 0x0023b80e01007387 */ /* 0x000fe80000100800 */
[----:B------:R-:W-:Y:S04]  /*6de00*/  STL.64 [R1+0x23a8], R8 ;  /* 0x0023a80801007387 */ /* 0x000fe80000100a00 */
[----:B------:R-:W-:Y:S04]  /*6de10*/  STL.64 [R1+0x2398], R10 ;  /* 0x0023980a01007387 */ /* 0x000fe80000100a00 */
[----:B------:R-:W-:Y:S04]  /*6de20*/  STL.64 [R1+0x23c0], R10 ;  /* 0x0023c00a01007387 */ /* 0x000fe80000100a00 */
[----:B0-----:R-:W4:Y:S04]  /*6de30*/  LDL.LU R15, [R1+0x130] ;  /* 0x00013000010f7983 */ /* 0x001f280000300800 */
[----:B--2---:R-:W-:Y:S04]  /*6de40*/  STS.128 [R2+0x180], R32 ;  /* 0x0001802002007388 */ /* 0x004fe80000000c00 */
[----:B---3--:R-:W-:Y:S04]  /*6de50*/  STS.128 [R2+0x100], R28 ;  /* 0x0001001c02007388 */ /* 0x008fe80000000c00 */
[----:B------:R-:W-:Y:S04]  /*6de60*/  STS.128 [R2+0x80], R24 ;  /* 0x0000801802007388 */ /* 0x000fe80000000c00 */
[----:B------:R-:W-:Y:S01]  /*6de70*/  STS.128 [R2], R20 ;  /* 0x0000001402007388 */ /* 0x000fe20000000c00 */
[----:B------:R-:W-:-:S06]  /*6de80*/  NOP ;  /* 0x0000000000007918 */ /* 0x000fcc0000000000 */
[----:B------:R-:W-:Y:S04]  /*6de90*/  LDS.128 R32, [R0] ;  /* 0x0000000000207984 */ /* 0x000fe80000000c00 */
[----:B------:R-:W-:Y:S04]  /*6dea0*/  LDS.128 R28, [R45] ;  /* 0x000000002d1c7984 */ /* 0x000fe80000000c00 */
[----:B------:R-:W-:Y:S04]  /*6deb0*/  LDS.128 R24, [R44] ;  /* 0x000000002c187984 */ /* 0x000fe80000000c00 */
[----:B------:R-:W-:Y:S01]  /*6dec0*/  LDS.128 R20, [R48] ;  /* 0x0000000030147984 */ /* 0x000fe20000000c00 */
[----:B------:R-:W-:-:S06]  /*6ded0*/  NOP ;  /* 0x0000000000007918 */ /* 0x000fcc0000000000 */
[----:B------:R0:W-:Y:S04]  /*6dee0*/  STS.128 [R2], R52 ;  /* 0x0000003402007388 */ /* 0x0001e80000000c00 */
[----:B------:R1:W-:Y:S04]  /*6def0*/  STS.128 [R2+0x80], R56 ;  /* 0x0000803802007388 */ /* 0x0003e80000000c00 */
[----:B0-----:R-:W2:Y:S04]  /*6df00*/  LDL.LU.64 R54, [R1+0x2418] ;  /* 0x0024180001367983 */ /* 0x001ea80000300a00 */
[----:B------:R-:W2:Y:S04]  /*6df10*/  LDL.LU.64 R52, [R1+0x2410] ;  /* 0x0024100001347983 */ /* 0x000ea80000300a00 */
[----:B------:R-:W3:Y:S04]  /*6df20*/  LDL R16, [R1+0x910] ;  /* 0x0009100001107983 */ /* 0x000ee80000100800 */
[----:B-1----:R-:W3:Y:S04]  /*6df30*/  LDL.LU.64 R58, [R1+0x2408] ;  /* 0x00240800013a7983 */ /* 0x002ee80000300a00 */
[----:B------:R-:W3:Y:S04]  /*6df40*/  LDL.LU.64 R56, [R1+0x2400] ;  /* 0x0024000001387983 */ /* 0x000ee80000300a00 */
[----:B------:R-:W-:Y:S04]  /*6df50*/  STS.128 [R2+0x100], R36 ;  /* 0x0001002402007388 */ /* 0x000fe80000000c00 */
[----:B------:R-:W-:Y:S01]  /*6df60*/  STS.128 [R2+0x180], R40 ;  /* 0x0001802802007388 */ /* 0x000fe20000000c00 */
[----:B------:R-:W-:-:S06]  /*6df70*/  NOP ;  /* 0x0000000000007918 */ /* 0x000fcc0000000000 */
[----:B------:R-:W0:Y:S04]  /*6df80*/  LDS.128 R48, [R48] ;  /* 0x0000000030307984 */ /* 0x000e280000000c00 */
[----:B------:R-:W-:Y:S04]  /*6df90*/  LDS.128 R40, [R45] ;  /* 0x000000002d287984 */ /* 0x000fe80000000c00 */
[----:B------:R-:W1:Y:S04]  /*6dfa0*/  LDS.128 R36, [R0] ;  /* 0x0000000000247984 */ /* 0x000e680000000c00 */
[----:B------:R-:W-:Y:S01]  /*6dfb0*/  LDS.128 R44, [R44] ;  /* 0x000000002c2c7984 */ /* 0x000fe20000000c00 */
[----:B------:R-:W-:-:S06]  /*6dfc0*/  NOP ;  /* 0x0000000000007918 */ /* 0x000fcc0000000000 */
[----:B------:R-:W4:Y:S04]  /*6dfd0*/  LDL.LU R10, [R1+0x90c] ;  /* 0x00090c00010a7983 */ /* 0x000f280000300800 */
[----:B0-----:R0:W-:Y:S04]  /*6dfe0*/  STL [R1+0x2320], R51 ;  /* 0x0023203301007387 */ /* 0x0011e80000100800 */
[----:B0-----:R-:W4:Y:S04]  /*6dff0*/  LDL.LU R51, [R1+0x914] ;  /* 0x0009140001337983 */ /* 0x001f280000300800 */
[----:B--2---:R0:W-:Y:S04]  /*6e000*/  STS.128 [R2], R52 ;  /* 0x0000003402007388 */ /* 0x0041e80000000c00 */
[----:B---3--:R2:W-:Y:S04]  /*6e010*/  STS.128 [R2+0x80], R56 ;  /* 0x0000803802007388 */ /* 0x0085e80000000c00 */
[----:B0-----:R-:W3:Y:S04]  /*6e020*/  LDL.LU.64 R54, [R1+0x23f8] ;  /* 0x0023f80001367983 */ /* 0x001ee80000300a00 */
[----:B------:R-:W3:Y:S04]  /*6e030*/  LDL.LU.64 R52, [R1+0x23f0] ;  /* 0x0023f00001347983 */ /* 0x000ee80000300a00 */
[----:B--2---:R-:W2:Y:S04]  /*6e040*/  LDL.LU.64 R58, [R1+0x23e8] ;  /* 0x0023e800013a7983 */ /* 0x004ea80000300a00 */
[----:B------:R-:W2:Y:S04]  /*6e050*/  LDL.LU.64 R56, [R1+0x23e0] ;  /* 0x0023e00001387983 */ /* 0x000ea80000300a00 */
[----:B---3--:R0:W-:Y:S04]  /*6e060*/  STS.128 [R2+0x100], R52 ;  /* 0x0001003402007388 */ /* 0x0081e80000000c00 */
[----:B--2---:R2:W-:Y:S04]  /*6e070*/  STS.128 [R2+0x180], R56 ;  /* 0x0001803802007388 */ /* 0x0045e80000000c00 */
[----:B0-----:R-:W3:Y:S04]  /*6e080*/  LDL.LU R54, [R1+0x23d8] ;  /* 0x0023d80001367983 */ /* 0x001ee80000300800 */
[----:B------:R-:W3:Y:S04]  /*6e090*/  LDL.LU.64 R52, [R1+0x23d0] ;  /* 0x0023d00001347983 */ /* 0x000ee80000300a00 */
[----:B--2---:R-:W2:Y:S04]  /*6e0a0*/  LDL.LU R56, [R1+0x23cc] ;  /* 0x0023cc0001387983 */ /* 0x004ea80000300800 */
[----:B------:R-:W3:Y:S04]  /*6e0b0*/  LDL.LU R12, [R1+0x150] ;  /* 0x00015000010c7983 */ /* 0x000ee80000300800 */
[----:B------:R-:W3:Y:S01]  /*6e0c0*/  LDL.LU R19, [R1+0x120] ;  /* 0x0001200001137983 */ /* 0x000ee20000300800 */
[----:B------:R-:W-:-:S02]  /*6e0d0*/  IMAD R2, R16, c[0x0][0x194], RZ ;  /* 0x0000650010027a24 */ /* 0x000fc400078e02ff */
[----:B----4-:R-:W-:Y:S02]  /*6e0e0*/  IMAD R60, R10, c[0x0][0x198], RZ ;  /* 0x000066000a3c7a24 */ /* 0x010fe400078e02ff */
[----:B------:R-:W-:Y:S01]  /*6e0f0*/  IMAD.MOV.U32 R55, RZ, RZ, R3 ;  /* 0x000000ffff377224 */ /* 0x000fe200078e0003 */
[----:B------:R-:W-:-:S06]  /*6e100*/  NOP ;  /* 0x0000000000007918 */ /* 0x000fcc0000000000 */
[----:B--2---:R-:W-:Y:S01]  /*6e110*/  IMAD.MOV.U32 R18, RZ, RZ, R56 ;  /* 0x000000ffff127224 */ /* 0x004fe200078e0038 */
[----:B------:R-:W-:-:S04]  /*6e120*/  LEA R56, P6, R2, c[0x0][0x170], 0x1 ;  /* 0x00005c0002387a11 */ /* 0x000fc800078c08ff */
[----:B------:R-:W-:Y:S02]  /*6e130*/  LEA.HI.X.SX32 R57, R2, c[0x0][0x174], 0x1, P6 ;  /* 0x00005d0002397a11 */ /* 0x000fe400030f0eff */
[----:B------:R-:W-:-:S04]  /*6e140*/  ISETP.GE.AND P6, PT, R16, c[0x0][0x178], PT ;  /* 0x00005e0010007a0c */ /* 0x000fc80003fc6270 */
[----:B------:R-:W-:Y:S01]  /*6e150*/  ISETP.LT.AND P6, PT, R10, c[0x0][0x17c], !P6 ;  /* 0x00005f000a007a0c */ /* 0x000fe200077c1270 */
[----:B------:R-:W-:-:S12]  /*6e160*/  IMAD.WIDE R2, R60, 0x2, R56 ;  /* 0x000000023c027825 */ /* 0x000fd800078e0238 */
[----:B------:R0:W-:Y:S02]  /*6e170*/  @P6 STG.E.U16 [R2.64], R15 ;  /* 0x0000000f02006986 */ /* 0x0001e4000c101504 */
[----:B0-----:R-:W-:-:S05]  /*6e180*/  IMAD R3, R51, c[0x0][0x194], RZ ;  /* 0x0000650033037a24 */ /* 0x001fca00078e02ff */
[----:B------:R-:W-:-:S04]  /*6e190*/  LEA R2, P6, R3, c[0x0][0x170], 0x1 ;  /* 0x00005c0003027a11 */ /* 0x000fc800078c08ff */
[----:B------:R-:W-:Y:S02]  /*6e1a0*/  LEA.HI.X.SX32 R3, R3, c[0x0][0x174], 0x1, P6 ;  /* 0x00005d0003037a11 */ /* 0x000fe400030f0eff */
[----:B------:R-:W-:-:S04]  /*6e1b0*/  ISETP.GE.AND P6, PT, R51, c[0x0][0x178], PT ;  /* 0x00005e0033007a0c */ /* 0x000fc80003fc6270 */
[----:B------:R-:W-:Y:S01]  /*6e1c0*/  ISETP.LT.AND P6, PT, R10, c[0x0][0x17c], !P6 ;  /* 0x00005f000a007a0c */ /* 0x000fe200077c1270 */
[C---:B------:R-:W-:Y:S01]  /*6e1d0*/  IMAD.WIDE R58, R60.reuse, 0x2, R2 ;  /* 0x000000023c3a7825 */ /* 0x040fe200078e0202 */
[----:B------:R-:W-:-:S11]  /*6e1e0*/  IADD3 R60, R60, c[0x0][0x198], RZ ;  /* 0x000066003c3c7a10 */ /* 0x000fd60007ffe0ff */
[----:B---3--:R0:W-:Y:S01]  /*6e1f0*/  @P6 STG.E.U16 [R58.64], R52 ;  /* 0x000000343a006986 */ /* 0x0081e2000c101504 */
[----:B------:R-:W-:Y:S02]  /*6e200*/  ISETP.LT.AND P6, PT, R16, c[0x0][0x178], !P5 ;  /* 0x00005e0010007a0c */ /* 0x000fe40006fc1270 */
[----:B------:R-:W-:Y:S02]  /*6e210*/  ISETP.LT.AND P5, PT, R51, c[0x0][0x178], !P5 ;  /* 0x00005e0033007a0c */ /* 0x000fe40006fa1270 */
[----:B0-----:R-:W-:Y:S01]  /*6e220*/  PRMT R52, R15, 0x7632, R52 ;  /* 0x000076320f347816 */ /* 0x001fe20000000034 */
[----:B------:R-:W-:Y:S01]  /*6e230*/  IMAD.WIDE R58, R60, 0x2, R56 ;  /* 0x000000023c3a7825 */ /* 0x000fe200078e0238 */
[----:B------:R-:W2:Y:S07]  /*6e240*/  LDL.LU R15, [R1+0x170] ;  /* 0x00017000010f7983 */ /* 0x000eae0000300800 */
[----:B------:R0:W-:Y:S04]  /*6e250*/  @P6 STG.E.U16 [R58.64], R52 ;  /* 0x000000343a006986 */ /* 0x0001e8000c101504 */
[----:B------:R-:W3:Y:S01]  /*6e260*/  LDL.LU R14, [R1+0x213c] ;  /* 0x00213c00010e7983 */ /* 0x000ee20000300800 */
[----:B0-----:R-:W-:Y:S01]  /*6e270*/  PRMT R52, R52, 0x7632, R52 ;  /* 0x0000763234347816 */ /* 0x001fe20000000034 */
[----:B------:R-:W-:-:S05]  /*6e280*/  IMAD.WIDE R58, R60, 0x2, R2 ;  /* 0x000000023c3a7825 */ /* 0x000fca00078e0202 */
[----:B------:R0:W-:Y:S01]  /*6e290*/  @P5 STG.E.U16 [R58.64], R52 ;  /* 0x000000343a005986 */ /* 0x0001e2000c101504 */
[----:B------:R-:W-:Y:S02]  /*6e2a0*/  ISETP.LT.AND P5, PT, R16, c[0x0][0x178], !P2 ;  /* 0x00005e0010007a0c */ /* 0x000fe400057a1270 */
[----:B------:R-:W-:Y:S02]  /*6e2b0*/  ISETP.LT.AND P2, PT, R51, c[0x0][0x178], !P2 ;  /* 0x00005e0033007a0c */ /* 0x000fe40005741270 */
[----:B0-----:R-:W-:-:S05]  /*6e2c0*/  IADD3 R52, R60, c[0x0][0x198], RZ ;  /* 0x000066003c347a10 */ /* 0x001fca0007ffe0ff */
[----:B------:R-:W-:-:S05]  /*6e2d0*/  IMAD.WIDE R58, R52, 0x2, R56 ;  /* 0x00000002343a7825 */ /* 0x000fca00078e0238 */
[----:B------:R0:W-:Y:S02]  /*6e2e0*/  @P5 STG.E.U16 [R58.64], R12 ;  /* 0x0000000c3a005986 */ /* 0x0001e4000c101504 */
[C---:B0-----:R-:W-:Y:S01]  /*6e2f0*/  IMAD.WIDE R58, R52.reuse, 0x2, R2 ;  /* 0x00000002343a7825 */ /* 0x041fe200078e0202 */
[----:B------:R-:W-:-:S04]  /*6e300*/  IADD3 R52, R52, c[0x0][0x198], RZ ;  /* 0x0000660034347a10 */ /* 0x000fc80007ffe0ff */
[----:B------:R0:W-:Y:S01]  /*6e310*/  @P2 STG.E.U16 [R58.64], R19 ;  /* 0x000000133a002986 */ /* 0x0001e2000c101504 */
[----:B------:R-:W-:Y:S02]  /*6e320*/  ISETP.LT.AND P2, PT, R16, c[0x0][0x178], !P1 ;  /* 0x00005e0010007a0c */ /* 0x000fe40004f41270 */
[----:B------:R-:W-:Y:S02]  /*6e330*/  PRMT R60, R12, 0x7632, R60 ;  /* 0x000076320c3c7816 */ /* 0x000fe4000000003c */
[----:B------:R-:W4:Y:S04]  /*6e340*/  LDL.LU R12, [R1+0x2140] ;  /* 0x00214000010c7983 */ /* 0x000f280000300800 */
[----:B------:R-:W4:Y:S01]  /*6e350*/  LDL.LU R11, [R1+0x2148] ;  /* 0x00214800010b7983 */ /* 0x000f220000300800 */
[----:B0-----:R-:W-:-:S03]  /*6e360*/  IMAD.WIDE R58, R52, 0x2, R56 ;  /* 0x00000002343a7825 */ /* 0x001fc600078e0238 */
[----:B------:R-:W4:Y:S04]  /*6e370*/  LDL.LU R10, [R1+0x2144] ;  /* 0x00214400010a7983 */ /* 0x000f280000300800 */
[----:B------:R0:W-:Y:S02]  /*6e380*/  @P2 STG.E.U16 [R58.64], R60 ;  /* 0x0000003c3a002986 */ /* 0x0001e4000c101504 */
[----:B0-----:R-:W-:Y:S02]  /*6e390*/  PRMT R60, R19, 0x7632, R60 ;  /* 0x00007632133c7816 */ /* 0x001fe4000000003c */
[----:B------:R-:W4:Y:S01]  /*6e3a0*/  LDL.LU R19, [R1+0x180] ;  /* 0x0001800001137983 */ /* 0x000f220000300800 */
[----:B------:R-:W-:Y:S01]  /*6e3b0*/  ISETP.LT.AND P1, PT, R51, c[0x0][0x178], !P1 ;  /* 0x00005e0033007a0c */ /* 0x000fe20004f21270 */
[C---:B------:R-:W-:Y:S01]  /*6e3c0*/  IMAD.WIDE R58, R52.reuse, 0x2, R2 ;  /* 0x00000002343a7825 */ /* 0x040fe200078e0202 */
[----:B------:R-:W-:-:S11]  /*6e3d0*/  IADD3 R52, R52, c[0x0][0x198], RZ ;  /* 0x0000660034347a10 */ /* 0x000fd60007ffe0ff */
[----:B------:R0:W-:Y:S01]  /*6e3e0*/  @P1 STG.E.U16 [R58.64], R60 ;  /* 0x0000003c3a001986 */ /* 0x0001e2000c101504 */
[----:B------:R-:W-:Y:S02]  /*6e3f0*/  ISETP.LT.AND P1, PT, R16, c[0x0][0x178], !P0 ;  /* 0x00005e0010007a0c */ /* 0x000fe40004721270 */
[----:B------:R-:W-:Y:S01]  /*6e400*/  ISETP.LT.AND P0, PT, R51, c[0x0][0x178], !P0 ;  /* 0x00005e0033007a0c */ /* 0x000fe20004701270 */
[C---:B0-----:R-:W-:Y:S01]  /*6e410*/  IMAD.WIDE R58, R52.reuse, 0x2, R56 ;  /* 0x00000002343a7825 */ /* 0x041fe200078e0238 */
[----:B------:R-:W-:Y:S02]  /*6e420*/  IADD3 R60, R52, c[0x0][0x198], RZ ;  /* 0x00006600343c7a10 */ /* 0x000fe40007ffe0ff */
[----:B------:R-:W-:Y:S02]  /*6e430*/  ISETP.LT.AND P6, PT, R16, c[0x0][0x178], !P4 ;  /* 0x00005e0010007a0c */ /* 0x000fe400067c1270 */
[----:B------:R-:W-:Y:S02]  /*6e440*/  PRMT R9, R61, 0x7632, R9 ;  /* 0x000076323d097816 */ /* 0x000fe40000000009 */
[----:B------:R-:W-:-:S02]  /*6e450*/  ISETP.LT.AND P4, PT, R51, c[0x0][0x178], !P4 ;  /* 0x00005e0033007a0c */ /* 0x000fc40006781270 */
[----:B------:R-:W-:Y:S01]  /*6e460*/  PRMT R8, R53, 0x7632, R8 ;  /* 0x0000763235087816 */ /* 0x000fe20000000008 */
[----:B--2---:R0:W-:Y:S02]  /*6e470*/  @P1 STG.E.U16 [R58.64], R15 ;  /* 0x0000000f3a001986 */ /* 0x0041e4000c101504 */
[----:B0-----:R-:W-:-:S05]  /*6e480*/  IMAD.WIDE R58, R52, 0x2, R2 ;  /* 0x00000002343a7825 */ /* 0x001fca00078e0202 */
[----:B------:R0:W-:Y:S01]  /*6e490*/  @P0 STG.E.U16 [R58.64], R61 ;  /* 0x0000003d3a000986 */ /* 0x0001e2000c101504 */
[----:B------:R-:W-:Y:S02]  /*6e4a0*/  ISETP.LT.AND P0, PT, R16, c[0x0][0x178], !P3 ;  /* 0x00005e0010007a0c */ /* 0x000fe40005f01270 */
[----:B------:R-:W-:Y:S02]  /*6e4b0*/  ISETP.LT.AND P3, PT, R51, c[0x0][0x178], !P3 ;  /* 0x00005e0033007a0c */ /* 0x000fe40005f61270 */
[----:B------:R-:W-:Y:S02]  /*6e4c0*/  PRMT R52, R15, 0x7632, R52 ;  /* 0x000076320f347816 */ /* 0x000fe40000000034 */
[----:B---3--:R-:W-:Y:S01]  /*6e4d0*/  ISETP.GE.AND P2, PT, R14, c[0x0][0x17c], PT ;  /* 0x00005f000e007a0c */ /* 0x008fe20003f46270 */
[----:B------:R-:W2:Y:S01]  /*6e4e0*/  LDL.LU R15, [R1+0x134] ;  /* 0x00013400010f7983 */ /* 0x000ea20000300800 */
[----:B0-----:R-:W-:-:S03]  /*6e4f0*/  IMAD.WIDE R58, R60, 0x2, R56 ;  /* 0x000000023c3a7825 */ /* 0x001fc600078e0238 */
[----:B------:R-:W3:Y:S04]  /*6e500*/  LDL.LU R14, [R1+0x2150] ;  /* 0x00215000010e7983 */ /* 0x000ee80000300800 */
[----:B------:R0:W-:Y:S02]  /*6e510*/  @P0 STG.E.U16 [R58.64], R52 ;  /* 0x000000343a000986 */ /* 0x0001e4000c101504 */
[C---:B0-----:R-:W-:Y:S01]  /*6e520*/  IADD3 R52, R60.reuse, c[0x0][0x198], RZ ;  /* 0x000066003c347a10 */ /* 0x041fe20007ffe0ff */
[----:B------:R-:W-:-:S04]  /*6e530*/  IMAD.WIDE R60, R60, 0x2, R2 ;  /* 0x000000023c3c7825 */ /* 0x000fc800078e0202 */
[--C-:B------:R-:W-:Y:S01]  /*6e540*/  IMAD.WIDE R58, R52, 0x2, R56.reuse ;  /* 0x00000002343a7825 */ /* 0x100fe200078e0238 */
[----:B------:R0:W-:Y:S01]  /*6e550*/  @P3 STG.E.U16 [R60.64], R9 ;  /* 0x000000093c003986 */ /* 0x0001e2000c101504 */
[----:B------:R-:W-:Y:S02]  /*6e560*/  ISETP.LT.AND P3, PT, R16, c[0x0][0x178], !P2 ;  /* 0x00005e0010007a0c */ /* 0x000fe40005761270 */
[----:B0-----:R-:W-:Y:S01]  /*6e570*/  IADD3 R60, R52, c[0x0][0x198], RZ ;  /* 0x00006600343c7a10 */ /* 0x001fe20007ffe0ff */
[----:B------:R-:W3:Y:S01]  /*6e580*/  LDL.LU R9, [R1+0x214c] ;  /* 0x00214c0001097983 */ /* 0x000ee20000300800 */
[----:B----4-:R-:W-:Y:S02]  /*6e590*/  ISETP.GE.AND P0, PT, R11, c[0x0][0x17c], PT ;  /* 0x00005f000b007a0c */ /* 0x010fe40003f06270 */
[----:B------:R-:W-:Y:S01]  /*6e5a0*/  ISETP.GE.AND P1, PT, R10, c[0x0][0x17c], PT ;  /* 0x00005f000a007a0c */ /* 0x000fe20003f26270 */
[----:B------:R-:W-:Y:S01]  /*6e5b0*/  IMAD.WIDE R10, R60, 0x2, R56 ;  /* 0x000000023c0a7825 */ /* 0x000fe200078e0238 */
[----:B------:R-:W-:Y:S01]  /*6e5c0*/  ISETP.GE.AND P5, PT, R12, c[0x0][0x17c], PT ;  /* 0x00005f000c007a0c */ /* 0x000fe20003fa6270 */
[----:B------:R0:W-:Y:S01]  /*6e5d0*/  @P6 STG.E.U16 [R58.64], R19 ;  /* 0x000000133a006986 */ /* 0x0001e2000c101504 */
[----:B------:R-:W-:Y:S01]  /*6e5e0*/  PRMT R13, R19, 0x7632, R13 ;  /* 0x00007632130d7816 */ /* 0x000fe2000000000d */
[----:B0-----:R-:W-:-:S05]  /*6e5f0*/  IMAD.WIDE R58, R52, 0x2, R2 ;  /* 0x00000002343a7825 */ /* 0x001fca00078e0202 */
[----:B------:R0:W-:Y:S04]  /*6e600*/  @P4 STG.E.U16 [R58.64], R53 ;  /* 0x000000353a004986 */ /* 0x0001e8000c101504 */
[----:B------:R4:W-:Y:S04]  /*6e610*/  @P3 STG.E.U16 [R10.64], R13 ;  /* 0x0000000d0a003986 */ /* 0x0009e8000c101504 */
[----:B0-----:R-:W3:Y:S04]  /*6e620*/  LDL.LU R53, [R1+0x23c8] ;  /* 0x0023c80001357983 */ /* 0x001ee80000300800 */
[----:B------:R-:W3:Y:S04]  /*6e630*/  LDL.LU R12, [R1+0x154] ;  /* 0x00015400010c7983 */ /* 0x000ee80000300800 */
[----:B----4-:R-:W4:Y:S04]  /*6e640*/  LDL.LU.64 R10, [R1+0x23c0] ;  /* 0x0023c000010a7983 */ /* 0x010f280000300a00 */
[----:B------:R-:W4:Y:S01]  /*6e650*/  LDL.LU R19, [R1+0x2158] ;  /* 0x0021580001137983 */ /* 0x000f220000300800 */
[----:B------:R-:W-:-:S02]  /*6e660*/  ISETP.LT.AND P2, PT, R51, c[0x0][0x178], !P2 ;  /* 0x00005e0033007a0c */ /* 0x000fc40005741270 */
[----:B------:R-:W-:Y:S02]  /*6e670*/  ISETP.LT.AND P6, PT, R16, c[0x0][0x178], !P5 ;  /* 0x00005e0010007a0c */ /* 0x000fe40006fc1270 */
[C---:B------:R-:W-:Y:S01]  /*6e680*/  IADD3 R52, R60.reuse, c[0x0][0x198], RZ ;  /* 0x000066003c347a10 */ /* 0x040fe20007ffe0ff */
[----:B------:R-:W-:Y:S01]  /*6e690*/  IMAD.WIDE R60, R60, 0x2, R2 ;  /* 0x000000023c3c7825 */ /* 0x000fe200078e0202 */
[----:B------:R-:W-:-:S03]  /*6e6a0*/  ISETP.LT.AND P5, PT, R51, c[0x0][0x178], !P5 ;  /* 0x00005e0033007a0c */ /* 0x000fc60006fa1270 */
[----:B------:R-:W-:-:S04]  /*6e6b0*/  IMAD.WIDE R58, R52, 0x2, R56 ;  /* 0x00000002343a7825 */ /* 0x000fc800078e0238 */
[----:B------:R0:W-:Y:S01]  /*6e6c0*/  @P2 STG.E.U16 [R60.64], R8 ;  /* 0x000000083c002986 */ /* 0x0001e2000c101504 */
[----:B------:R-:W-:-:S03]  /*6e6d0*/  ISETP.LT.AND P2, PT, R16, c[0x0][0x178], !P0 ;  /* 0x00005e0010007a0c */ /* 0x000fc60004741270 */
[----:B0-----:R-:W4:Y:S04]  /*6e6e0*/  LDL.LU R8, [R1+0x2154] ;  /* 0x0021540001087983 */ /* 0x001f280000300800 */
[----:B------:R-:W4:Y:S04]  /*6e6f0*/  LDL.LU R13, [R1+0x124] ;  /* 0x00012400010d7983 */ /* 0x000f280000300800 */
[----:B--2---:R0:W-:Y:S01]  /*6e700*/  @P6 STG.E.U16 [R58.64], R15 ;  /* 0x0000000f3a006986 */ /* 0x0041e2000c101504 */
[----:B---3--:R-:W-:Y:S01]  /*6e710*/  ISETP.GE.AND P4, PT, R14, c[0x0][0x17c], PT ;  /* 0x00005f000e007a0c */ /* 0x008fe20003f86270 */
[C---:B0-----:R-:W-:Y:S01]  /*6e720*/  IMAD.WIDE R58, R52.reuse, 0x2, R2 ;  /* 0x00000002343a7825 */ /* 0x041fe200078e0202 */
[----:B------:R-:W-:-:S02]  /*6e730*/  IADD3 R52, R52, c[0x0][0x198], RZ ;  /* 0x0000660034347a10 */ /* 0x000fc40007ffe0ff */
[----:B------:R-:W-:Y:S02]  /*6e740*/  ISETP.GE.AND P3, PT, R9, c[0x0][0x17c], PT ;  /* 0x00005f0009007a0c */ /* 0x000fe40003f66270 */
[----:B------:R-:W2:Y:S04]  /*6e750*/  LDL.LU R9, [R1+0x174] ;  /* 0x0001740001097983 */ /* 0x000ea80000300800 */
[----:B------:R-:W-:Y:S01]  /*6e760*/  @P5 STG.E.U16 [R58.64], R53 ;  /* 0x000000353a005986 */ /* 0x000fe2000c101504 */
[----:B----4-:R-:W-:Y:S01]  /*6e770*/  PRMT R11, R15, 0x7632, R11 ;  /* 0x000076320f0b7816 */ /* 0x010fe2000000000b */
[----:B------:R-:W-:Y:S01]  /*6e780*/  IMAD.WIDE R14, R52, 0x2, R56 ;  /* 0x00000002340e7825 */ /* 0x000fe200078e0238 */
[----:B------:R-:W-:-:S04]  /*6e790*/  ISETP.GE.AND P5, PT, R19, c[0x0][0x17c], PT ;  /* 0x00005f0013007a0c */ /* 0x000fc80003fa6270 */
[----:B------:R0:W-:Y:S04]  /*6e7a0*/  @P2 STG.E.U16 [R14.64], R11 ;  /* 0x0000000b0e002986 */ /* 0x0001e8000c101504 */
[----:B0-----:R-:W3:Y:S04]  /*6e7b0*/  LDL.LU R14, [R1+0x23b8] ;  /* 0x0023b800010e7983 */ /* 0x001ee80000300800 */
[----:B------:R-:W4:Y:S01]  /*6e7c0*/  LDL.LU R19, [R1+0x2160] ;  /* 0x0021600001137983 */ /* 0x000f220000300800 */
[----:B------:R-:W-:Y:S02]  /*6e7d0*/  ISETP.LT.AND P0, PT, R51, c[0x0][0x178], !P0 ;  /* 0x00005e0033007a0c */ /* 0x000fe40004701270 */
[----:B------:R-:W-:-:S02]  /*6e7e0*/  ISETP.LT.AND P6, PT, R16, c[0x0][0x178], !P1 ;  /* 0x00005e0010007a0c */ /* 0x000fc40004fc1270 */
[C---:B------:R-:W-:Y:S02]  /*6e7f0*/  IADD3 R60, R52.reuse, c[0x0][0x198], RZ ;  /* 0x00006600343c7a10 */ /* 0x040fe40007ffe0ff */
[----:B------:R-:W-:Y:S01]  /*6e800*/  PRMT R61, R53, 0x7632, R61 ;  /* 0x00007632353d7816 */ /* 0x000fe2000000003d */
[----:B------:R-:W-:Y:S01]  /*6e810*/  IMAD.WIDE R52, R52, 0x2, R2 ;  /* 0x0000000234347825 */ /* 0x000fe200078e0202 */
[----:B------:R-:W-:-:S03]  /*6e820*/  ISETP.LT.AND P1, PT, R51, c[0x0][0x178], !P1 ;  /* 0x00005e0033007a0c */ /* 0x000fc60004f21270 */
[----:B------:R-:W-:Y:S02]  /*6e830*/  IMAD.WIDE R58, R60, 0x2, R56 ;  /* 0x000000023c3a7825 */ /* 0x000fe400078e0238 */
[----:B------:R0:W-:Y:S01]  /*6e840*/  @P0 STG.E.U16 [R52.64], R61 ;  /* 0x0000003d34000986 */ /* 0x0001e2000c101504 */
[----:B------:R-:W-:-:S03]  /*6e850*/  ISETP.LT.AND P0, PT, R16, c[0x0][0x178], !P4 ;  /* 0x00005e0010007a0c */ /* 0x000fc60006701270 */
[----:B------:R1:W-:Y:S01]  /*6e860*/  @P6 STG.E.U16 [R58.64], R12 ;  /* 0x0000000c3a006986 */ /* 0x0003e2000c101504 */
[----:B------:R-:W-:Y:S01]  /*6e870*/  PRMT R10, R12, 0x7632, R10 ;  /* 0x000076320c0a7816 */ /* 0x000fe2000000000a */
[C---:B0-----:R-:W-:Y:S01]  /*6e880*/  IMAD.WIDE R52, R60.reuse, 0x2, R2 ;  /* 0x000000023c347825 */ /* 0x041fe200078e0202 */
[----:B-1----:R-:W-:-:S04]  /*6e890*/  IADD3 R58, R60, c[0x0][0x198], RZ ;  /* 0x000066003c3a7a10 */ /* 0x002fc80007ffe0ff */
[----:B------:R0:W-:Y:S01]  /*6e8a0*/  @P1 STG.E.U16 [R52.64], R13 ;  /* 0x0000000d34001986 */ /* 0x0001e2000c101504 */
[----:B------:R-:W-:Y:S02]  /*6e8b0*/  PRMT R61, R13, 0x7632, R61 ;  /* 0x000076320d3d7816 */ /* 0x000fe4000000003d */
[----:B------:R-:W-:Y:S02]  /*6e8c0*/  ISETP.GE.AND P2, PT, R8, c[0x0][0x17c], PT ;  /* 0x00005f0008007a0c */ /* 0x000fe40003f46270 */
[----:B------:R-:W3:Y:S04]  /*6e8d0*/  LDL.LU R8, [R1+0x215c] ;  /* 0x00215c0001087983 */ /* 0x000ee80000300800 */
[----:B------:R-:W3:Y:S01]  /*6e8e0*/  LDL.LU R15, [R1+0x144] ;  /* 0x00014400010f7983 */ /* 0x000ee20000300800 */
[----:B0-----:R-:W-:-:S03]  /*6e8f0*/  IMAD.WIDE R12, R58, 0x2, R56 ;  /* 0x000000023a0c7825 */ /* 0x001fc600078e0238 */
[----:B------:R-:W3:Y:S04]  /*6e900*/  LDL.LU R11, [R1+0x184] ;  /* 0x00018400010b7983 */ /* 0x000ee80000300800 */
[----:B------:R0:W-:Y:S04]  /*6e910*/  @P0 STG.E.U16 [R12.64], R10 ;  /* 0x0000000a0c000986 */ /* 0x0001e8000c101504 */
[----:B0-----:R-:W3:Y:S01]  /*6e920*/  LDL.LU.64 R12, [R1+0x23b0] ;  /* 0x0023b000010c7983 */ /* 0x001ee20000300a00 */
[----:B----4-:R-:W-:-:S03]  /*6e930*/  ISETP.GE.AND P1, PT, R19, c[0x0][0x17c], PT ;  /* 0x00005f0013007a0c */ /* 0x010fc60003f26270 */
[----:B------:R-:W4:Y:S01]  /*6e940*/  LDL.LU R19, [R1+0x2168] ;  /* 0x0021680001137983 */ /* 0x000f220000300800 */
[C---:B------:R-:W-:Y:S02]  /*6e950*/  ISETP.LT.AND P4, PT, R51.reuse, c[0x0][0x178], !P4 ;  /* 0x00005e0033007a0c */ /* 0x040fe40006781270 */
[----:B------:R-:W-:Y:S02]  /*6e960*/  ISETP.LT.AND P6, PT, R16, c[0x0][0x178], !P3 ;  /* 0x00005e0010007a0c */ /* 0x000fe40005fc1270 */
[C---:B------:R-:W-:Y:S01]  /*6e970*/  IADD3 R60, R58.reuse, c[0x0][0x198], RZ ;  /* 0x000066003a3c7a10 */ /* 0x040fe20007ffe0ff */
[----:B------:R-:W-:Y:S01]  /*6e980*/  IMAD.WIDE R52, R58, 0x2, R2 ;  /* 0x000000023a347825 */ /* 0x000fe200078e0202 */
[----:B------:R-:W-:Y:S01]  /*6e990*/  ISETP.LT.AND P3, PT, R51, c[0x0][0x178], !P3 ;  /* 0x00005e0033007a0c */ /* 0x000fe20005f61270 */
[----:B------:R-:W4:Y:S02]  /*6e9a0*/  LDL.LU R10, [R1+0x2164] ;  /* 0x00216400010a7983 */ /* 0x000f240000300800 */
[----:B------:R-:W-:-:S04]  /*6e9b0*/  IMAD.WIDE R58, R60, 0x2, R56 ;  /* 0x000000023c3a7825 */ /* 0x000fc800078e0238 */
[----:B------:R0:W-:Y:S01]  /*6e9c0*/  @P4 STG.E.U16 [R52.64], R61 ;  /* 0x0000003d34004986 */ /* 0x0001e2000c101504 */
[----:B------:R-:W-:-:S03]  /*6e9d0*/  ISETP.LT.AND P4, PT, R16, c[0x0][0x178], !P5 ;  /* 0x00005e0010007a0c */ /* 0x000fc60006f81270 */
[----:B--2---:R1:W-:Y:S01]  /*6e9e0*/  @P6 STG.E.U16 [R58.64], R9 ;  /* 0x000000093a006986 */ /* 0x0043e2000c101504 */
[C---:B0-----:R-:W-:Y:S01]  /*6e9f0*/  IMAD.WIDE R52, R60.reuse, 0x2, R2 ;  /* 0x000000023c347825 */ /* 0x041fe200078e0202 */
[----:B-1----:R-:W-:Y:S02]  /*6ea00*/  IADD3 R58, R60, c[0x0][0x198], RZ ;  /* 0x000066003c3a7a10 */ /* 0x002fe40007ffe0ff */
[----:B---3--:R-:W-:Y:S02]  /*6ea10*/  ISETP.GE.AND P0, PT, R8, c[0x0][0x17c], PT ;  /* 0x00005f0008007a0c */ /* 0x008fe40003f06270 */
[----:B------:R0:W-:Y:S01]  /*6ea20*/  @P3 STG.E.U16 [R52.64], R15 ;  /* 0x0000000f34003986 */ /* 0x0001e2000c101504 */
[----:B------:R-:W-:-:S03]  /*6ea30*/  PRMT R61, R15, 0x7632, R61 ;  /* 0x000076320f3d7816 */ /* 0x000fc6000000003d */
[----:B0-----:R-:W2:Y:S01]  /*6ea40*/  LDL.LU R15, [R1+0x138] ;  /* 0x00013800010f7983 */ /* 0x001ea20000300800 */
[----:B------:R-:W-:Y:S01]  /*6ea50*/  PRMT R12, R9, 0x7632, R12 ;  /* 0x00007632090c7816 */ /* 0x000fe2000000000c */
[----:B------:R-:W-:-:S05]  /*6ea60*/  IMAD.WIDE R8, R58, 0x2, R56 ;  /* 0x000000023a087825 */ /* 0x000fca00078e0238 */
[----:B------:R0:W-:Y:S04]  /*6ea70*/  @P4 STG.E.U16 [R8.64], R12 ;  /* 0x0000000c08004986 */ /* 0x0001e8000c101504 */
[----:B0-----:R-:W3:Y:S01]  /*6ea80*/  LDL.LU.64 R8, [R1+0x23a8] ;  /* 0x0023a80001087983 */ /* 0x001ee20000300a00 */
[----:B----4-:R-:W-:-:S03]  /*6ea90*/  ISETP.GE.AND P3, PT, R19, c[0x0][0x17c], PT ;  /* 0x00005f0013007a0c */ /* 0x010fc60003f66270 */
[----:B------:R-:W4:Y:S04]  /*6eaa0*/  LDL.LU R19, [R1+0x2170] ;  /* 0x0021700001137983 */ /* 0x000f280000300800 */
[----:B------:R-:W2:Y:S01]  /*6eab0*/  LDL.LU R12, [R1+0x216c] ;  /* 0x00216c00010c7983 */ /* 0x000ea20000300800 */
[C---:B------:R-:W-:Y:S02]  /*6eac0*/  ISETP.LT.AND P5, PT, R51.reuse, c[0x0][0x178], !P5 ;  /* 0x00005e0033007a0c */ /* 0x040fe40006fa1270 */
[----:B------:R-:W-:Y:S02]  /*6ead0*/  ISETP.LT.AND P6, PT, R16, c[0x0][0x178], !P2 ;  /* 0x00005e0010007a0c */ /* 0x000fe400057c1270 */
[C---:B------:R-:W-:Y:S01]  /*6eae0*/  IADD3 R60, R58.reuse, c[0x0][0x198], RZ ;  /* 0x000066003a3c7a10 */ /* 0x040fe20007ffe0ff */
[----:B------:R-:W-:Y:S01]  /*6eaf0*/  IMAD.WIDE R52, R58, 0x2, R2 ;  /* 0x000000023a347825 */ /* 0x000fe200078e0202 */
[----:B------:R-:W-:-:S03]  /*6eb00*/  ISETP.LT.AND P2, PT, R51, c[0x0][0x178], !P2 ;  /* 0x00005e0033007a0c */ /* 0x000fc60005741270 */
[----:B------:R-:W-:-:S04]  /*6eb10*/  IMAD.WIDE R58, R60, 0x2, R56 ;  /* 0x000000023c3a7825 */ /* 0x000fc800078e0238 */
[----:B------:R0:W-:Y:S01]  /*6eb20*/  @P5 STG.E.U16 [R52.64], R61 ;  /* 0x0000003d34005986 */ /* 0x0001e2000c101504 */
[----:B------:R-:W-:-:S03]  /*6eb30*/  ISETP.LT.AND P5, PT, R16, c[0x0][0x178], !P1 ;  /* 0x00005e0010007a0c */ /* 0x000fc60004fa1270 */
[----:B------:R1:W-:Y:S01]  /*6eb40*/  @P6 STG.E.U16 [R58.64], R11 ;  /* 0x0000000b3a006986 */ /* 0x0003e2000c101504 */
[----:B------:R-:W-:Y:S02]  /*6eb50*/  ISETP.GE.AND P4, PT, R10, c[0x0][0x17c], PT ;  /* 0x00005f000a007a0c */ /* 0x000fe40003f86270 */
[----:B------:R-:W-:Y:S01]  /*6eb60*/  PRMT R14, R11, 0x7632, R14 ;  /* 0x000076320b0e7816 */ /* 0x000fe2000000000e */
[C---:B0-----:R-:W-:Y:S01]  /*6eb70*/  IMAD.WIDE R52, R60.reuse, 0x2, R2 ;  /* 0x000000023c347825 */ /* 0x041fe200078e0202 */
[----:B-1----:R-:W-:-:S04]  /*6eb80*/  IADD3 R58, R60, c[0x0][0x198], RZ ;  /* 0x000066003c3a7a10 */ /* 0x002fc80007ffe0ff */
[----:B------:R0:W-:Y:S01]  /*6eb90*/  @P2 STG.E.U16 [R52.64], R54 ;  /* 0x0000003634002986 */ /* 0x0001e2000c101504 */
[----:B------:R-:W-:Y:S01]  /*6eba0*/  PRMT R61, R54, 0x7632, R61 ;  /* 0x00007632363d7816 */ /* 0x000fe2000000003d */
[----:B------:R-:W-:-:S05]  /*6ebb0*/  IMAD.WIDE R10, R58, 0x2, R56 ;  /* 0x000000023a0a7825 */ /* 0x000fca00078e0238 */
[----:B------:R1:W-:Y:S04]  /*6ebc0*/  @P5 STG.E.U16 [R10.64], R14 ;  /* 0x0000000e0a005986 */ /* 0x0003e8000c101504 */
[----:B0-----:R-:W3:Y:S04]  /*6ebd0*/  LDL.LU R54, [R1+0x23a0] ;  /* 0x0023a00001367983 */ /* 0x001ee80000300800 */
[----:B-1----:R-:W3:Y:S01]  /*6ebe0*/  LDL.LU.64 R10, [R1+0x2398] ;  /* 0x00239800010a7983 */ /* 0x002ee20000300a00 */
[----:B----4-:R-:W-:Y:S01]  /*6ebf0*/  ISETP.GE.AND P2, PT, R19, c[0x0][0x17c], PT ;  /* 0x00005f0013007a0c */ /* 0x010fe20003f46270 */
[----:B------:R-:W-:-:S02]  /*6ec00*/  IMAD.MOV.U32 R19, RZ, RZ, R18 ;  /* 0x000000ffff137224 */ /* 0x000fc400078e0012 */
[----:B------:R-:W4:Y:S01]  /*6ec10*/  LDL.LU R18, [R1+0x2178] ;  /* 0x0021780001127983 */ /* 0x000f220000300800 */
[----:B--2---:R-:W-:-:S03]  /*6ec20*/  ISETP.GE.AND P5, PT, R12, c[0x0][0x17c], PT ;  /* 0x00005f000c007a0c */ /* 0x004fc60003fa6270 */
        /* <DEDUP_REMOVED lines=10> */
[----:B------:R-:W-:Y:S01]  /*6ecd0*/  ISETP.LT.AND P3, PT, R51, c[0x0][0x178], !P3 ;  /* 0x00005e0033007a0c */ /* 0x000fe20005f61270 */
[C---:B0-----:R-:W-:Y:S01]  /*6ece0*/  IMAD.WIDE R52, R60.reuse, 0x2, R2 ;  /* 0x000000023c347825 */ /* 0x041fe200078e0202 */
[----:B-1----:R-:W-:Y:S02]  /*6ecf0*/  IADD3 R58, R60, c[0x0][0x198], RZ ;  /* 0x000066003c3a7a10 */ /* 0x002fe40007ffe0ff */
[----:B------:R-:W-:-:S03]  /*6ed00*/  PRMT R61, R15, 0x7632, R61 ;  /* 0x000076320f3d7816 */ /* 0x000fc6000000003d */
[----:B------:R-:W-:Y:S01]  /*6ed10*/  IMAD.WIDE R14, R58, 0x2, R56 ;  /* 0x000000023a0e7825 */ /* 0x000fe200078e0238 */
[----:B---3--:R0:W-:Y:S04]  /*6ed20*/  @P0 STG.E.U16 [R52.64], R54 ;  /* 0x0000003634000986 */ /* 0x0081e8000c101504 */
[----:B------:R1:W-:Y:S01]  /*6ed30*/  @P1 STG.E.U16 [R14.64], R61 ;  /* 0x0000003d0e001986 */ /* 0x0003e2000c101504 */
[----:B0-----:R-:W-:Y:S01]  /*6ed40*/  PRMT R54, R54, 0x7632, R54 ;  /* 0x0000763236367816 */ /* 0x001fe20000000036 */
[----:B------:R-:W-:Y:S02]  /*6ed50*/  IMAD.WIDE R52, R58, 0x2, R2 ;  /* 0x000000023a347825 */ /* 0x000fe400078e0202 */
[----:B-1----:R-:W3:Y:S04]  /*6ed60*/  LDL.LU.64 R14, [R1+0x2390] ;  /* 0x00239000010e7983 */ /* 0x002ee80000300a00 */
[----:B------:R-:W3:Y:S04]  /*6ed70*/  LDL.LU R61, [R1+0x128] ;  /* 0x00012800013d7983 */ /* 0x000ee80000300800 */
[----:B------:R0:W-:Y:S01]  /*6ed80*/  @P3 STG.E.U16 [R52.64], R54 ;  /* 0x0000003634003986 */ /* 0x0001e2000c101504 */
[----:B----4-:R-:W-:-:S03]  /*6ed90*/  ISETP.GE.AND P0, PT, R18, c[0x0][0x17c], PT ;  /* 0x00005f0012007a0c */ /* 0x010fc60003f06270 */
[----:B------:R-:W4:Y:S01]  /*6eda0*/  LDL.LU R18, [R1+0x2180] ;  /* 0x0021800001127983 */ /* 0x000f220000300800 */
[----:B--2---:R-:W-:-:S03]  /*6edb0*/  ISETP.GE.AND P1, PT, R12, c[0x0][0x17c], PT ;  /* 0x00005f000c007a0c */ /* 0x004fc60003f26270 */
[----:B------:R-:W2:Y:S04]  /*6edc0*/  LDL.LU R12, [R1+0x217c] ;  /* 0x00217c00010c7983 */ /* 0x000ea80000300800 */
[----:B0-----:R-:W2:Y:S01]  /*6edd0*/  LDL.LU R54, [R1+0x158] ;  /* 0x0001580001367983 */ /* 0x001ea20000300800 */
[----:B------:R-:W-:Y:S02]  /*6ede0*/  ISETP.LT.AND P6, PT, R16, c[0x0][0x178], !P4 ;  /* 0x00005e0010007a0c */ /* 0x000fe400067c1270 */
[----:B------:R-:W-:Y:S02]  /*6edf0*/  IADD3 R60, R58, c[0x0][0x198], RZ ;  /* 0x000066003a3c7a10 */ /* 0x000fe40007ffe0ff */
[----:B------:R-:W-:-:S03]  /*6ee00*/  ISETP.LT.AND P4, PT, R51, c[0x0][0x178], !P4 ;  /* 0x00005e0033007a0c */ /* 0x000fc60006781270 */
[----:B------:R-:W-:Y:S01]  /*6ee10*/  IMAD.WIDE R58, R60, 0x2, R56 ;  /* 0x000000023c3a7825 */ /* 0x000fe200078e0238 */
[----:B------:R-:W-:-:S03]  /*6ee20*/  ISETP.LT.AND P3, PT, R16, c[0x0][0x178], !P2 ;  /* 0x00005e0010007a0c */ /* 0x000fc60005761270 */
[----:B------:R-:W-:Y:S01]  /*6ee30*/  IMAD.WIDE R52, R60, 0x2, R2 ;  /* 0x000000023c347825 */ /* 0x000fe200078e0202 */
[----:B------:R-:W-:Y:S02]  /*6ee40*/  ISETP.LT.AND P2, PT, R51, c[0x0][0x178], !P2 ;  /* 0x00005e0033007a0c */ /* 0x000fe40005741270 */
[----:B---3--:R-:W-:Y:S01]  /*6ee50*/  PRMT R14, R61, 0x7632, R14 ;  /* 0x000076323d0e7816 */ /* 0x008fe2000000000e */
[----:B--2---:R0:W-:Y:S01]  /*6ee60*/  @P6 STG.E.U16 [R58.64], R54 ;  /* 0x000000363a006986 */ /* 0x0041e2000c101504 */
[----:B------:R-:W-:-:S03]  /*6ee70*/  PRMT R17, R54, 0x7632, R17 ;  /* 0x0000763236117816 */ /* 0x000fc60000000011 */
[----:B------:R1:W-:Y:S01]  /*6ee80*/  @P4 STG.E.U16 [R52.64], R61 ;  /* 0x0000003d34004986 */ /* 0x0003e2000c101504 */
[----:B0-----:R-:W-:-:S05]  /*6ee90*/  IADD3 R58, R60, c[0x0][0x198], RZ ;  /* 0x000066003c3a7a10 */ /* 0x001fca0007ffe0ff */
[----:B-1----:R-:W-:Y:S01]  /*6eea0*/  IMAD.WIDE R60, R58, 0x2, R56 ;  /* 0x000000023a3c7825 */ /* 0x002fe200078e0238 */
[----:B----4-:R-:W-:Y:S02]  /*6eeb0*/  ISETP.GE.AND P4, PT, R18, c[0x0][0x17c], PT ;  /* 0x00005f0012007a0c */ /* 0x010fe40003f86270 */
[----:B------:R-:W2:Y:S04]  /*6eec0*/  LDL.LU R18, [R1+0x238c] ;  /* 0x00238c0001127983 */ /* 0x000ea80000300800 */
[----:B------:R0:W-:Y:S01]  /*6eed0*/  @P3 STG.E.U16 [R60.64], R17 ;  /* 0x000000113c003986 */ /* 0x0001e2000c101504 */
[----:B------:R-:W-:-:S03]  /*6eee0*/  ISETP.GE.AND P3, PT, R12, c[0x0][0x17c], PT ;  /* 0x00005f000c007a0c */ /* 0x000fc60003f66270 */
[----:B0-----:R-:W3:Y:S04]  /*6eef0*/  LDL.LU R60, [R1+0x178] ;  /* 0x00017800013c7983 */ /* 0x001ee80000300800 */
[----:B------:R-:W4:Y:S04]  /*6ef00*/  LDL.LU R61, [R1+0x148] ;  /* 0x00014800013d7983 */ /* 0x000f280000300800 */
[----:B------:R-:W4:Y:S04]  /*6ef10*/  LDL.LU R17, [R1+0x168] ;  /* 0x0001680001117983 */ /* 0x000f280000300800 */
[----:B------:R-:W4:Y:S01]  /*6ef20*/  LDL.LU R12, [R1+0x2188] ;  /* 0x00218800010c7983 */ /* 0x000f220000300800 */
[----:B------:R-:W-:-:S05]  /*6ef30*/  IMAD.WIDE R52, R58, 0x2, R2 ;  /* 0x000000023a347825 */ /* 0x000fca00078e0202 */
[----:B------:R0:W-:Y:S04]  /*6ef40*/  @P2 STG.E.U16 [R52.64], R14 ;  /* 0x0000000e34002986 */ /* 0x0001e8000c101504 */
[----:B0-----:R-:W4:Y:S01]  /*6ef50*/  LDL.LU R14, [R1+0x2184] ;  /* 0x00218400010e7983 */ /* 0x001f220000300800 */
[----:B------:R-:W-:Y:S02]  /*6ef60*/  ISETP.LT.AND P6, PT, R16, c[0x0][0x178], !P5 ;  /* 0x00005e0010007a0c */ /* 0x000fe40006fc1270 */
[----:B------:R-:W-:Y:S02]  /*6ef70*/  IADD3 R54, R58, c[0x0][0x198], RZ ;  /* 0x000066003a367a10 */ /* 0x000fe40007ffe0ff */
[----:B------:R-:W-:-:S03]  /*6ef80*/  ISETP.LT.AND P5, PT, R51, c[0x0][0x178], !P5 ;  /* 0x00005e0033007a0c */ /* 0x000fc60006fa1270 */
[----:B------:R-:W-:Y:S01]  /*6ef90*/  IMAD.WIDE R58, R54, 0x2, R56 ;  /* 0x00000002363a7825 */ /* 0x000fe200078e0238 */
[----:B------:R-:W-:-:S03]  /*6efa0*/  ISETP.LT.AND P2, PT, R16, c[0x0][0x178], !P0 ;  /* 0x00005e0010007a0c */ /* 0x000fc60004741270 */
[----:B------:R-:W-:Y:S01]  /*6efb0*/  IMAD.WIDE R52, R54, 0x2, R2 ;  /* 0x0000000236347825 */ /* 0x000fe200078e0202 */
[----:B------:R-:W-:Y:S01]  /*6efc0*/  ISETP.LT.AND P0, PT, R51, c[0x0][0x178], !P0 ;  /* 0x00005e0033007a0c */ /* 0x000fe20004701270 */
[----:B---3--:R0:W-:Y:S01]  /*6efd0*/  @P6 STG.E.U16 [R58.64], R60 ;  /* 0x0000003c3a006986 */ /* 0x0081e2000c101504 */
[----:B--2---:R-:W-:-:S03]  /*6efe0*/  PRMT R18, R60, 0x7632, R18 ;  /* 0x000076323c127816 */ /* 0x004fc60000000012 */
[----:B----4-:R1:W-:Y:S01]  /*6eff0*/  @P5 STG.E.U16 [R52.64], R61 ;  /* 0x0000003d34005986 */ /* 0x0103e2000c101504 */
[----:B------:R-:W-:Y:S02]  /*6f000*/  PRMT R13, R61, 0x7632, R13 ;  /* 0x000076323d0d7816 */ /* 0x000fe4000000000d */
[----:B0-----:R-:W-:-:S05]  /*6f010*/  IADD3 R58, R54, c[0x0][0x198], RZ ;  /* 0x00006600363a7a10 */ /* 0x001fca0007ffe0ff */
[----:B-1----:R-:W-:Y:S01]  /*6f020*/  IMAD.WIDE R60, R58, 0x2, R56 ;  /* 0x000000023a3c7825 */ /* 0x002fe200078e0238 */
[----:B------:R-:W-:Y:S02]  /*6f030*/  ISETP.GE.AND P5, PT, R12, c[0x0][0x17c], PT ;  /* 0x00005f000c007a0c */ /* 0x000fe40003fa6270 */
[----:B------:R-:W2:Y:S04]  /*6f040*/  LDL.LU R12, [R1+0x2388] ;  /* 0x00238800010c7983 */ /* 0x000ea80000300800 */
[----:B------:R0:W-:Y:S01]  /*6f050*/  @P2 STG.E.U16 [R60.64], R18 ;  /* 0x000000123c002986 */ /* 0x0001e2000c101504 */
[----:B------:R-:W-:-:S03]  /*6f060*/  IMAD.WIDE R52, R58, 0x2, R2 ;  /* 0x000000023a347825 */ /* 0x000fc600078e0202 */
[----:B0-----:R-:W3:Y:S04]  /*6f070*/  LDL.LU R18, [R1+0x2384] ;  /* 0x0023840001127983 */ /* 0x001ee80000300800 */
[----:B------:R-:W4:Y:S01]  /*6f080*/  LDL.LU R61, [R1+0x188] ;  /* 0x00018800013d7983 */ /* 0x000f220000300800 */
[----:B------:R-:W-:-:S03]  /*6f090*/  ISETP.GE.AND P2, PT, R14, c[0x0][0x17c], PT ;  /* 0x00005f000e007a0c */ /* 0x000fc60003f46270 */
[----:B------:R-:W3:Y:S04]  /*6f0a0*/  LDL.LU R14, [R1+0x2190] ;  /* 0x00219000010e7983 */ /* 0x000ee80000300800 */
[----:B------:R0:W-:Y:S02]  /*6f0b0*/  @P0 STG.E.U16 [R52.64], R13 ;  /* 0x0000000d34000986 */ /* 0x0001e4000c101504 */
[----:B0-----:R-:W-:Y:S02]  /*6f0c0*/  IMAD.MOV.U32 R13, RZ, RZ, R55 ;  /* 0x000000ffff0d7224 */ /* 0x001fe400078e0037 */
[----:B------:R-:W3:Y:S01]  /*6f0d0*/  LDL.LU R55, [R1+0x218c] ;  /* 0x00218c0001377983 */ /* 0x000ee20000300800 */
[----:B------:R-:W-:Y:S02]  /*6f0e0*/  ISETP.LT.AND P6, PT, R16, c[0x0][0x178], !P1 ;  /* 0x00005e0010007a0c */ /* 0x000fe40004fc1270 */
[----:B------:R-:W-:-:S02]  /*6f0f0*/  IADD3 R54, R58, c[0x0][0x198], RZ ;  /* 0x000066003a367a10 */ /* 0x000fc40007ffe0ff */
[----:B------:R-:W-:-:S03]  /*6f100*/  ISETP.LT.AND P1, PT, R51, c[0x0][0x178], !P1 ;  /* 0x00005e0033007a0c */ /* 0x000fc60004f21270 */
[----:B------:R-:W-:Y:S01]  /*6f110*/  IMAD.WIDE R58, R54, 0x2, R56 ;  /* 0x00000002363a7825 */ /* 0x000fe200078e0238 */
[----:B------:R-:W-:-:S03]  /*6f120*/  ISETP.LT.AND P0, PT, R16, c[0x0][0x178], !P4 ;  /* 0x00005e0010007a0c */ /* 0x000fc60006701270 */
[----:B------:R-:W-:Y:S01]  /*6f130*/  IMAD.WIDE R52, R54, 0x2, R2 ;  /* 0x0000000236347825 */ /* 0x000fe200078e0202 */
[----:B------:R-:W-:Y:S02]  /*6f140*/  ISETP.LT.AND P4, PT, R51, c[0x0][0x178], !P4 ;  /* 0x00005e0033007a0c */ /* 0x000fe40006781270 */
[----:B--2---:R-:W-:Y:S01]  /*6f150*/  PRMT R12, R17, 0x7632, R12 ;  /* 0x00007632110c7816 */ /* 0x004fe2000000000c */
[----:B----4-:R0:W-:Y:S01]  /*6f160*/  @P6 STG.E.U16 [R58.64], R61 ;  /* 0x0000003d3a006986 */ /* 0x0101e2000c101504 */
[----:B---3--:R-:W-:-:S03]  /*6f170*/  PRMT R18, R61, 0x7632, R18 ;  /* 0x000076323d127816 */ /* 0x008fc60000000012 */
[----:B------:R1:W-:Y:S01]  /*6f180*/  @P1 STG.E.U16 [R52.64], R17 ;  /* 0x0000001134001986 */ /* 0x0003e2000c101504 */
[----:B0-----:R-:W-:-:S03]  /*6f190*/  IADD3 R58, R54, c[0x0][0x198], RZ ;  /* 0x00006600363a7a10 */ /* 0x001fc60007ffe0ff */
[----:B-1----:R-:W2:Y:S02]  /*6f1a0*/  LDL.LU R17, [R1+0x2194] ;  /* 0x0021940001117983 */ /* 0x002ea40000300800 */
[----:B------:R-:W-:Y:S01]  /*6f1b0*/  IMAD.WIDE R60, R58, 0x2, R56 ;  /* 0x000000023a3c7825 */ /* 0x000fe200078e0238 */
[----:B------:R-:W-:Y:S02]  /*6f1c0*/  ISETP.GE.AND P1, PT, R14, c[0x0][0x17c], PT ;  /* 0x00005f000e007a0c */ /* 0x000fe40003f26270 */
[----:B------:R-:W3:Y:S04]  /*6f1d0*/  LDL.LU R14, [R1+0x2380] ;  /* 0x00238000010e7983 */ /* 0x000ee80000300800 */
[----:B------:R0:W-:Y:S01]  /*6f1e0*/  @P0 STG.E.U16 [R60.64], R18 ;  /* 0x000000123c000986 */ /* 0x0001e2000c101504 */
[----:B------:R-:W-:Y:S01]  /*6f1f0*/  ISETP.GE.AND P0, PT, R55, c[0x0][0x17c], PT ;  /* 0x00005f0037007a0c */ /* 0x000fe20003f06270 */
[----:B------:R-:W-:-:S02]  /*6f200*/  IMAD.WIDE R52, R58, 0x2, R2 ;  /* 0x000000023a347825 */ /* 0x000fc400078e0202 */
[----:B0-----:R-:W4:Y:S04]  /*6f210*/  LDL.LU R18, [R1+0x237c] ;  /* 0x00237c0001127983 */ /* 0x001f280000300800 */
[----:B------:R-:W2:Y:S04]  /*6f220*/  LDL.LU R60, [R1+0x13c] ;  /* 0x00013c00013c7983 */ /* 0x000ea80000300800 */
[----:B------:R-:W3:Y:S04]  /*6f230*/  LDL.LU R55, [R1+0x2378] ;  /* 0x0023780001377983 */ /* 0x000ee80000300800 */
[----:B------:R0:W-:Y:S04]  /*6f240*/  @P4 STG.E.U16 [R52.64], R12 ;  /* 0x0000000c34004986 */ /* 0x0001e8000c101504 */
[----:B0-----:R-:W4:Y:S01]  /*6f250*/  LDL.LU R12, [R1+0x2198] ;  /* 0x00219800010c7983 */ /* 0x001f220000300800 */
[----:B------:R-:W-:-:S02]  /*6f260*/  ISETP.LT.AND P6, PT, R16, c[0x0][0x178], !P3 ;  /* 0x00005e0010007a0c */ /* 0x000fc40005fc1270 */
[----:B------:R-:W-:Y:S02]  /*6f270*/  IADD3 R54, R58, c[0x0][0x198], RZ ;  /* 0x000066003a367a10 */ /* 0x000fe40007ffe0ff */
[----:B------:R-:W-:-:S03]  /*6f280*/  ISETP.LT.AND P3, PT, R51, c[0x0][0x178], !P3 ;  /* 0x00005e0033007a0c */ /* 0x000fc60005f61270 */
[----:B------:R-:W-:Y:S01]  /*6f290*/  IMAD.WIDE R58, R54, 0x2, R56 ;  /* 0x00000002363a7825 */ /* 0x000fe200078e0238 */
[----:B------:R-:W-:-:S03]  /*6f2a0*/  ISETP.LT.AND P4, PT, R16, c[0x0][0x178], !P5 ;  /* 0x00005e0010007a0c */ /* 0x000fc60006f81270 */
[C---:B------:R-:W-:Y:S01]  /*6f2b0*/  IMAD.WIDE R52, R54.reuse, 0x2, R2 ;  /* 0x0000000236347825 */ /* 0x040fe200078e0202 */
[----:B------:R-:W-:Y:S02]  /*6f2c0*/  IADD3 R54, R54, c[0x0][0x198], RZ ;  /* 0x0000660036367a10 */ /* 0x000fe40007ffe0ff */
[----:B------:R-:W-:Y:S01]  /*6f2d0*/  ISETP.LT.AND P5, PT, R51, c[0x0][0x178], !P5 ;  /* 0x00005e0033007a0c */ /* 0x000fe20006fa1270 */
[----:B--2---:R0:W-:Y:S04]  /*6f2e0*/  @P6 STG.E.U16 [R58.64], R60 ;  /* 0x0000003c3a006986 */ /* 0x0041e8000c101504 */
[----:B---3--:R1:W-:Y:S01]  /*6f2f0*/  @P3 STG.E.U16 [R52.64], R55 ;  /* 0x0000003734003986 */ /* 0x0083e2000c101504 */
[----:B0-----:R-:W-:Y:S01]  /*6f300*/  IMAD.MOV.U32 R59, RZ, RZ, R60 ;  /* 0x000000ffff3b7224 */ /* 0x001fe200078e003c */
[C---:B------:R-:W-:Y:S01]  /*6f310*/  IADD3 R60, R54.reuse, c[0x0][0x198], RZ ;  /* 0x00006600363c7a10 */ /* 0x040fe20007ffe0ff */
[----:B-1----:R-:W-:-:S03]  /*6f320*/  IMAD.WIDE R52, R54, 0x2, R56 ;  /* 0x0000000236347825 */ /* 0x002fc600078e0238 */
[----:B----4-:R-:W-:Y:S02]  /*6f330*/  PRMT R18, R59, 0x7632, R18 ;  /* 0x000076323b127816 */ /* 0x010fe40000000012 */
[----:B------:R-:W-:Y:S01]  /*6f340*/  PRMT R61, R55, 0x7632, R61 ;  /* 0x00007632373d7816 */ /* 0x000fe2000000003d */
[----:B------:R-:W-:Y:S01]  /*6f350*/  IMAD.WIDE R54, R54, 0x2, R2 ;  /* 0x0000000236367825 */ /* 0x000fe200078e0202 */
[----:B------:R-:W-:Y:S01]  /*6f360*/  ISETP.GE.AND P3, PT, R17, c[0x0][0x17c], PT ;  /* 0x00005f0011007a0c */ /* 0x000fe20003f66270 */
[----:B------:R0:W-:Y:S01]  /*6f370*/  @P4 STG.E.U16 [R52.64], R18 ;  /* 0x0000001234004986 */ /* 0x0001e2000c101504 */
[----:B------:R-:W-:-:S03]  /*6f380*/  ISETP.GE.AND P4, PT, R12, c[0x0][0x17c], PT ;  /* 0x00005f000c007a0c */ /* 0x000fc60003f86270 */
[----:B------:R-:W2:Y:S04]  /*6f390*/  LDL.LU R17, [R1+0x17c] ;  /* 0x00017c0001117983 */ /* 0x000ea80000300800 */
[----:B------:R1:W-:Y:S01]  /*6f3a0*/  @P5 STG.E.U16 [R54.64], R61 ;  /* 0x0000003d36005986 */ /* 0x0003e2000c101504 */
[----:B0-----:R-:W-:-:S03]  /*6f3b0*/  IMAD.MOV.U32 R53, RZ, RZ, R13 ;  /* 0x000000ffff357224 */ /* 0x001fc600078e000d */
[----:B------:R-:W3:Y:S01]  /*6f3c0*/  LDL.LU R18, [R1+0x2374] ;  /* 0x0023740001127983 */ /* 0x000ee20000300800 */
[----:B------:R-:W-:-:S03]  /*6f3d0*/  IMAD.MOV.U32 R13, RZ, RZ, R19 ;  /* 0x000000ffff0d7224 */ /* 0x000fc600078e0013 */
[----:B------:R-:W4:Y:S04]  /*6f3e0*/  LDL.LU R19, [R1+0x21a0] ;  /* 0x0021a00001137983 */ /* 0x000f280000300800 */
[----:B------:R-:W2:Y:S04]  /*6f3f0*/  LDL.LU R12, [R1+0x219c] ;  /* 0x00219c00010c7983 */ /* 0x000ea80000300800 */
[----:B-1----:R-:W2:Y:S01]  /*6f400*/  LDL.LU R55, [R1+0x12c] ;  /* 0x00012c0001377983 */ /* 0x002ea20000300800 */
[----:B------:R-:W-:Y:S01]  /*6f410*/  ISETP.LT.AND P6, PT, R16, c[0x0][0x178], !P2 ;  /* 0x00005e0010007a0c */ /* 0x000fe200057c1270 */
[----:B------:R-:W-:Y:S01]  /*6f420*/  IMAD.WIDE R58, R60, 0x2, R56 ;  /* 0x000000023c3a7825 */ /* 0x000fe200078e0238 */
[----:B------:R-:W-:-:S02]  /*6f430*/  ISETP.LT.AND P2, PT, R51, c[0x0][0x178], !P2 ;  /* 0x00005e0033007a0c */ /* 0x000fc40005741270 */
[----:B------:R-:W-:Y:S02]  /*6f440*/  ISETP.LT.AND P5, PT, R16, c[0x0][0x178], !P1 ;  /* 0x00005e0010007a0c */ /* 0x000fe40004fa1270 */
[----:B------:R-:W-:Y:S02]  /*6f450*/  ISETP.LT.AND P1, PT, R51, c[0x0][0x178], !P1 ;  /* 0x00005e0033007a0c */ /* 0x000fe40004f21270 */
[----:B------:R-:W-:-:S05]  /*6f460*/  IADD3 R54, R60, c[0x0][0x198], RZ ;  /* 0x000066003c367a10 */ /* 0x000fca0007ffe0ff */
[----:B------:R0:W-:Y:S02]  /*6f470*/  @P6 STG.E.U16 [R58.64], R53 ;  /* 0x000000353a006986 */ /* 0x0001e4000c101504 */
[----:B0-----:R-:W-:Y:S02]  /*6f480*/  IMAD.MOV.U32 R59, RZ, RZ, R53 ;  /* 0x000000ffff3b7224 */ /* 0x001fe400078e0035 */
[----:B------:R-:W-:Y:S01]  /*6f490*/  IMAD.WIDE R52, R60, 0x2, R2 ;  /* 0x000000023c347825 */ /* 0x000fe200078e0202 */
[----:B------:R-:W-:Y:S02]  /*6f4a0*/  IADD3 R60, R54, c[0x0][0x198], RZ ;  /* 0x00006600363c7a10 */ /* 0x000fe40007ffe0ff */
[----:B---3--:R-:W-:Y:S02]  /*6f4b0*/  PRMT R18, R59, 0x7632, R18 ;  /* 0x000076323b127816 */ /* 0x008fe40000000012 */
[----:B--2---:R0:W-:Y:S01]  /*6f4c0*/  @P2 STG.E.U16 [R52.64], R55 ;  /* 0x0000003734002986 */ /* 0x0041e2000c101504 */
[----:B------:R-:W-:-:S02]  /*6f4d0*/  PRMT R61, R55, 0x7632, R61 ;  /* 0x00007632373d7816 */ /* 0x000fc4000000003d */
[----:B----4-:R-:W-:Y:S02]  /*6f4e0*/  ISETP.GE.AND P2, PT, R19, c[0x0][0x17c], PT ;  /* 0x00005f0013007a0c */ /* 0x010fe40003f46270 */
[----:B------:R-:W2:Y:S01]  /*6f4f0*/  LDL.LU R19, [R1+0x2370] ;  /* 0x0023700001137983 */ /* 0x000ea20000300800 */
[----:B0-----:R-:W-:-:S04]  /*6f500*/  IMAD.WIDE R52, R54, 0x2, R56 ;  /* 0x0000000236347825 */ /* 0x001fc800078e0238 */
[----:B------:R-:W-:Y:S01]  /*6f510*/  IMAD.WIDE R54, R54, 0x2, R2 ;  /* 0x0000000236367825 */ /* 0x000fe200078e0202 */
[----:B------:R0:W-:Y:S01]  /*6f520*/  @P5 STG.E.U16 [R52.64], R18 ;  /* 0x0000001234005986 */ /* 0x0001e2000c101504 */
[----:B------:R-:W-:-:S03]  /*6f530*/  ISETP.GE.AND P5, PT, R12, c[0x0][0x17c], PT ;  /* 0x00005f000c007a0c */ /* 0x000fc60003fa6270 */
[----:B------:R1:W-:Y:S04]  /*6f540*/  @P1 STG.E.U16 [R54.64], R61 ;  /* 0x0000003d36001986 */ /* 0x0003e8000c101504 */
[----:B0-----:R-:W3:Y:S04]  /*6f550*/  LDL.LU R18, [R1+0x236c] ;  /* 0x00236c0001127983 */ /* 0x001ee80000300800 */
[----:B------:R-:W4:Y:S04]  /*6f560*/  LDL.LU R12, [R1+0x21a8] ;  /* 0x0021a800010c7983 */ /* 0x000f280000300800 */
[----:B-1----:R-:W2:Y:S01]  /*6f570*/  LDL.LU R55, [R1+0x14c] ;  /* 0x00014c0001377983 */ /* 0x002ea20000300800 */
[----:B------:R-:W-:-:S02]  /*6f580*/  ISETP.LT.AND P6, PT, R16, c[0x0][0x178], !P0 ;  /* 0x00005e0010007a0c */ /* 0x000fc400047c1270 */
[C---:B------:R-:W-:Y:S01]  /*6f590*/  ISETP.LT.AND P0, PT, R51.reuse, c[0x0][0x178], !P0 ;  /* 0x00005e0033007a0c */ /* 0x040fe20004701270 */
[----:B------:R-:W-:Y:S01]  /*6f5a0*/  IMAD.WIDE R58, R60, 0x2, R56 ;  /* 0x000000023c3a7825 */ /* 0x000fe200078e0238 */
[----:B------:R-:W-:Y:S02]  /*6f5b0*/  ISETP.LT.AND P1, PT, R16, c[0x0][0x178], !P3 ;  /* 0x00005e0010007a0c */ /* 0x000fe40005f21270 */
[----:B------:R-:W-:Y:S01]  /*6f5c0*/  ISETP.LT.AND P3, PT, R51, c[0x0][0x178], !P3 ;  /* 0x00005e0033007a0c */ /* 0x000fe20005f61270 */
[C---:B------:R-:W-:Y:S01]  /*6f5d0*/  IMAD.WIDE R52, R60.reuse, 0x2, R2 ;  /* 0x000000023c347825 */ /* 0x040fe200078e0202 */
[----:B------:R-:W-:-:S05]  /*6f5e0*/  IADD3 R54, R60, c[0x0][0x198], RZ ;  /* 0x000066003c367a10 */ /* 0x000fca0007ffe0ff */
[----:B------:R0:W-:Y:S01]  /*6f5f0*/  @P6 STG.E.U16 [R58.64], R17 ;  /* 0x000000113a006986 */ /* 0x0001e2000c101504 */
[----:B------:R-:W-:-:S03]  /*6f600*/  IADD3 R60, R54, c[0x0][0x198], RZ ;  /* 0x00006600363c7a10 */ /* 0x000fc60007ffe0ff */
[----:B0-----:R-:W4:Y:S01]  /*6f610*/  LDL.LU R59, [R1+0x21a4] ;  /* 0x0021a400013b7983 */ /* 0x001f220000300800 */
[----:B---3--:R-:W-:-:S03]  /*6f620*/  PRMT R18, R17, 0x7632, R18 ;  /* 0x0000763211127816 */ /* 0x008fc60000000012 */
[----:B------:R-:W3:Y:S04]  /*6f630*/  LDL.LU R17, [R1+0x190] ;  /* 0x0001900001117983 */ /* 0x000ee80000300800 */
[----:B--2---:R0:W-:Y:S01]  /*6f640*/  @P0 STG.E.U16 [R52.64], R55 ;  /* 0x0000003734000986 */ /* 0x0041e2000c101504 */
[----:B------:R-:W-:Y:S01]  /*6f650*/  PRMT R61, R55, 0x7632, R61 ;  /* 0x00007632373d7816 */ /* 0x000fe2000000003d */
[----:B0-----:R-:W-:-:S04]  /*6f660*/  IMAD.WIDE R52, R54, 0x2, R56 ;  /* 0x0000000236347825 */ /* 0x001fc800078e0238 */
[----:B------:R-:W-:Y:S01]  /*6f670*/  IMAD.WIDE R54, R54, 0x2, R2 ;  /* 0x0000000236367825 */ /* 0x000fe200078e0202 */
[----:B------:R0:W-:Y:S01]  /*6f680*/  @P1 STG.E.U16 [R52.64], R18 ;  /* 0x0000001234001986 */ /* 0x0001e2000c101504 */
[----:B----4-:R-:W-:-:S03]  /*6f690*/  ISETP.GE.AND P1, PT, R12, c[0x0][0x17c], PT ;  /* 0x00005f000c007a0c */ /* 0x010fc60003f26270 */
[----:B------:R1:W-:Y:S04]  /*6f6a0*/  @P3 STG.E.U16 [R54.64], R61 ;  /* 0x0000003d36003986 */ /* 0x0003e8000c101504 */
[----:B0-----:R-:W3:Y:S01]  /*6f6b0*/  LDL.LU R18, [R1+0x2368] ;  /* 0x0023680001127983 */ /* 0x001ee20000300800 */
[----:B------:R-:W-:-:S03]  /*6f6c0*/  IMAD.MOV.U32 R53, RZ, RZ, R13 ;  /* 0x000000ffff357224 */ /* 0x000fc600078e000d */
[----:B------:R-:W2:Y:S04]  /*6f6d0*/  LDL.LU R13, [R1+0x21b0] ;  /* 0x0021b000010d7983 */ /* 0x000ea80000300800 */
[----:B------:R-:W4:Y:S04]  /*6f6e0*/  LDL.LU R12, [R1+0x21ac] ;  /* 0x0021ac00010c7983 */ /* 0x000f280000300800 */
[----:B-1----:R-:W2:Y:S01]  /*6f6f0*/  LDL.LU R55, [R1+0x16c] ;  /* 0x00016c0001377983 */ /* 0x002ea20000300800 */
[----:B------:R-:W-:Y:S02]  /*6f700*/  ISETP.LT.AND P6, PT, R16, c[0x0][0x178], !P4 ;  /* 0x00005e0010007a0c */ /* 0x000fe400067c1270 */
[----:B------:R-:W-:Y:S01]  /*6f710*/  ISETP.GE.AND P0, PT, R59, c[0x0][0x17c], PT ;  /* 0x00005f003b007a0c */ /* 0x000fe20003f06270 */
[----:B------:R-:W-:Y:S01]  /*6f720*/  IMAD.WIDE R58, R60, 0x2, R56 ;  /* 0x000000023c3a7825 */ /* 0x000fe200078e0238 */
[----:B------:R-:W-:-:S02]  /*6f730*/  ISETP.LT.AND P4, PT, R51, c[0x0][0x178], !P4 ;  /* 0x00005e0033007a0c */ /* 0x000fc40006781270 */
[----:B------:R-:W-:Y:S02]  /*6f740*/  ISETP.LT.AND P3, PT, R16, c[0x0][0x178], !P2 ;  /* 0x00005e0010007a0c */ /* 0x000fe40005761270 */
[----:B------:R-:W-:Y:S02]  /*6f750*/  ISETP.LT.AND P2, PT, R51, c[0x0][0x178], !P2 ;  /* 0x00005e0033007a0c */ /* 0x000fe40005741270 */
[----:B------:R-:W-:-:S03]  /*6f760*/  IADD3 R54, R60, c[0x0][0x198], RZ ;  /* 0x000066003c367a10 */ /* 0x000fc60007ffe0ff */
[----:B------:R0:W-:Y:S02]  /*6f770*/  @P6 STG.E.U16 [R58.64], R53 ;  /* 0x000000353a006986 */ /* 0x0001e4000c101504 */
[----:B0-----:R-:W-:Y:S02]  /*6f780*/  IMAD.MOV.U32 R59, RZ, RZ, R53 ;  /* 0x000000ffff3b7224 */ /* 0x001fe400078e0035 */
[----:B------:R-:W-:Y:S01]  /*6f790*/  IMAD.WIDE R52, R60, 0x2, R2 ;  /* 0x000000023c347825 */ /* 0x000fe200078e0202 */
[----:B------:R-:W-:Y:S02]  /*6f7a0*/  IADD3 R60, R54, c[0x0][0x198], RZ ;  /* 0x00006600363c7a10 */ /* 0x000fe40007ffe0ff */
[----:B------:R-:W-:Y:S02]  /*6f7b0*/  PRMT R19, R59, 0x7632, R19 ;  /* 0x000076323b137816 */ /* 0x000fe40000000013 */
[----:B--2---:R0:W-:Y:S01]  /*6f7c0*/  @P4 STG.E.U16 [R52.64], R55 ;  /* 0x0000003734004986 */ /* 0x0041e2000c101504 */
[----:B------:R-:W-:-:S02]  /*6f7d0*/  PRMT R61, R55, 0x7632, R61 ;  /* 0x00007632373d7816 */ /* 0x000fc4000000003d */
[----:B------:R-:W-:Y:S02]  /*6f7e0*/  ISETP.GE.AND P4, PT, R13, c[0x0][0x17c], PT ;  /* 0x00005f000d007a0c */ /* 0x000fe40003f86270 */
[----:B------:R-:W2:Y:S01]  /*6f7f0*/  LDL.LU R13, [R1+0x1a0] ;  /* 0x0001a000010d7983 */ /* 0x000ea20000300800 */
[----:B0-----:R-:W-:-:S04]  /*6f800*/  IMAD.WIDE R52, R54, 0x2, R56 ;  /* 0x0000000236347825 */ /* 0x001fc800078e0238 */
[----:B------:R-:W-:Y:S01]  /*6f810*/  IMAD.WIDE R54, R54, 0x2, R2 ;  /* 0x0000000236367825 */ /* 0x000fe200078e0202 */
[----:B------:R0:W-:Y:S01]  /*6f820*/  @P3 STG.E.U16 [R52.64], R19 ;  /* 0x0000001334003986 */ /* 0x0001e2000c101504 */
[----:B----4-:R-:W-:-:S03]  /*6f830*/  ISETP.GE.AND P3, PT, R12, c[0x0][0x17c], PT ;  /* 0x00005f000c007a0c */ /* 0x010fc60003f66270 */
[----:B------:R1:W-:Y:S04]  /*6f840*/  @P2 STG.E.U16 [R54.64], R61 ;  /* 0x0000003d36002986 */ /* 0x0003e8000c101504 */
[----:B0-----:R-:W4:Y:S04]  /*6f850*/  LDL.LU R19, [R1+0x21b8] ;  /* 0x0021b80001137983 */ /* 0x001f280000300800 */
[----:B------:R-:W2:Y:S04]  /*6f860*/  LDL.LU R12, [R1+0x21b4] ;  /* 0x0021b400010c7983 */ /* 0x000ea80000300800 */
[----:B-1----:R-:W2:Y:S01]  /*6f870*/  LDL.LU R55, [R1+0x10] ;  /* 0x0000100001377983 */ /* 0x002ea20000300800 */
[----:B------:R-:W-:-:S02]  /*6f880*/  ISETP.LT.AND P6, PT, R16, c[0x0][0x178], !P5 ;  /* 0x00005e0010007a0c */ /* 0x000fc40006fc1270 */
[C---:B------:R-:W-:Y:S01]  /*6f890*/  ISETP.LT.AND P5, PT, R51.reuse, c[0x0][0x178], !P5 ;  /* 0x00005e0033007a0c */ /* 0x040fe20006fa1270 */
[----:B------:R-:W-:Y:S01]  /*6f8a0*/  IMAD.WIDE R58, R60, 0x2, R56 ;  /* 0x000000023c3a7825 */ /* 0x000fe200078e0238 */
[----:B------:R-:W-:Y:S02]  /*6f8b0*/  ISETP.LT.AND P2, PT, R16, c[0x0][0x178], !P0 ;  /* 0x00005e0010007a0c */ /* 0x000fe40004741270 */
[----:B------:R-:W-:Y:S01]  /*6f8c0*/  ISETP.LT.AND P0, PT, R51, c[0x0][0x178], !P0 ;  /* 0x00005e0033007a0c */ /* 0x000fe20004701270 */
[C---:B------:R-:W-:Y:S01]  /*6f8d0*/  IMAD.WIDE R52, R60.reuse, 0x2, R2 ;  /* 0x000000023c347825 */ /* 0x040fe200078e0202 */
[----:B------:R-:W-:Y:S02]  /*6f8e0*/  IADD3 R54, R60, c[0x0][0x198], RZ ;  /* 0x000066003c367a10 */ /* 0x000fe40007ffe0ff */
[----:B---3--:R-:W-:-:S03]  /*6f8f0*/  PRMT R18, R17, 0x7632, R18 ;  /* 0x0000763211127816 */ /* 0x008fc60000000012 */
[----:B------:R0:W-:Y:S01]  /*6f900*/  @P6 STG.E.U16 [R58.64], R17 ;  /* 0x000000113a006986 */ /* 0x0001e2000c101504 */
[----:B------:R-:W-:-:S03]  /*6f910*/  IADD3 R60, R54, c[0x0][0x198], RZ ;  /* 0x00006600363c7a10 */ /* 0x000fc60007ffe0ff */
[----:B0-----:R-:W3:Y:S04]  /*6f920*/  LDL.LU R17, [R1+0x2364] ;  /* 0x0023640001117983 */ /* 0x001ee80000300800 */
[----:B--2---:R0:W-:Y:S01]  /*6f930*/  @P5 STG.E.U16 [R52.64], R55 ;  /* 0x0000003734005986 */ /* 0x0041e2000c101504 */
[----:B------:R-:W-:Y:S02]  /*6f940*/  PRMT R61, R55, 0x7632, R61 ;  /* 0x00007632373d7816 */ /* 0x000fe4000000003d */
[----:B----4-:R-:W-:Y:S02]  /*6f950*/  ISETP.GE.AND P5, PT, R19, c[0x0][0x17c], PT ;  /* 0x00005f0013007a0c */ /* 0x010fe40003fa6270 */
[----:B------:R-:W2:Y:S01]  /*6f960*/  LDL.LU R19, [R1+0x1c0] ;  /* 0x0001c00001137983 */ /* 0x000ea20000300800 */
[----:B0-----:R-:W-:-:S04]  /*6f970*/  IMAD.WIDE R52, R54, 0x2, R56 ;  /* 0x0000000236347825 */ /* 0x001fc800078e0238 */
[----:B------:R-:W-:Y:S01]  /*6f980*/  IMAD.WIDE R54, R54, 0x2, R2 ;  /* 0x0000000236367825 */ /* 0x000fe200078e0202 */
[----:B------:R0:W-:Y:S01]  /*6f990*/  @P2 STG.E.U16 [R52.64], R18 ;  /* 0x0000001234002986 */ /* 0x0001e2000c101504 */
[----:B------:R-:W-:-:S03]  /*6f9a0*/  ISETP.GE.AND P2, PT, R12, c[0x0][0x17c], PT ;  /* 0x00005f000c007a0c */ /* 0x000fc60003f46270 */
        /* <DEDUP_REMOVED lines=11> */
[----:B------:R-:W-:Y:S02]  /*6fa60*/  PRMT R61, R13, 0x7632, R61 ;  /* 0x000076320d3d7816 */ /* 0x000fe4000000003d */
[----:B------:R-:W-:Y:S01]  /*6fa70*/  IADD3 R60, R54, c[0x0][0x198], RZ ;  /* 0x00006600363c7a10 */ /* 0x000fe20007ffe0ff */
[----:B--2---:R-:W-:Y:S01]  /*6fa80*/  @P6 STG.E.U16 [R58.64], R55 ;  /* 0x000000373a006986 */ /* 0x004fe2000c101504 */
[----:B---3--:R-:W-:-:S03]  /*6fa90*/  PRMT R17, R55, 0x7632, R17 ;  /* 0x0000763237117816 */ /* 0x008fc60000000011 */
[----:B------:R0:W-:Y:S01]  /*6faa0*/  @P1 STG.E.U16 [R52.64], R13 ;  /* 0x0000000d34001986 */ /* 0x0001e2000c101504 */
[----:B----4-:R-:W-:Y:S01]  /*6fab0*/  ISETP.GE.AND P1, PT, R18, c[0x0][0x17c], PT ;  /* 0x00005f0012007a0c */ /* 0x010fe20003f26270 */
[C---:B0-----:R-:W-:Y:S02]  /*6fac0*/  IMAD.WIDE R52, R54.reuse, 0x2, R56 ;  /* 0x0000000236347825 */ /* 0x041fe400078e0238 */
[----:B------:R-:W2:Y:S02]  /*6fad0*/  LDL.LU R13, [R1+0x1f0] ;  /* 0x0001f000010d7983 */ /* 0x000ea40000300800 */
[----:B------:R-:W-:Y:S02]  /*6fae0*/  IMAD.WIDE R54, R54, 0x2, R2 ;  /* 0x0000000236367825 */ /* 0x000fe400078e0202 */
[----:B------:R-:W3:Y:S04]  /*6faf0*/  LDL.LU R18, [R1+0x2360] ;  /* 0x0023600001127983 */ /* 0x000ee80000300800 */
        /* <DEDUP_REMOVED lines=37> */
[----:B------:R-:W-:Y:S02]  /*6fd50*/  IADD3 R60, R54, c[0x0][0x198], RZ ;  /* 0x00006600363c7a10 */ /* 0x000fe40007ffe0ff */
[----:B---3--:R-:W-:Y:S02]  /*6fd60*/  PRMT R17, R13, 0x7632, R17 ;  /* 0x000076320d117816 */ /* 0x008fe40000000011 */
[----:B0-----:R-:W3:Y:S04]  /*6fd70*/  LDL.LU R13, [R1+0x2358] ;  /* 0x00235800010d7983 */ /* 0x001ee80000300800 */
        /* <DEDUP_REMOVED lines=68> */
[----:B------:R-:W-:-:S03]  /*701c0*/  PRMT R15, R55, 0x7632, R15 ;  /* 0x00007632370f7816 */ /* 0x000fc6000000000f */
[----:B------:R0:W-:Y:S01]  /*701d0*/  @P5 STG.E.U16 [R52.64], R17 ;  /* 0x0000001134005986 */ /* 0x0001e2000c101504 */
[----:B----4-:R-:W-:Y:S01]  /*701e0*/  ISETP.GE.AND P5, PT, R19, c[0x0][0x17c], PT ;  /* 0x00005f0013007a0c */ /* 0x010fe20003fa6270 */
[C---:B0-----:R-:W-:Y:S02]  /*701f0*/  IMAD.WIDE R52, R54.reuse, 0x2, R56 ;  /* 0x0000000236347825 */ /* 0x041fe400078e0238 */
[----:B------:R-:W2:Y:S02]  /*70200*/  LDL.LU R17, [R1+0x198] ;  /* 0x0001980001117983 */ /* 0x000ea40000300800 */
[----:B------:R-:W-:Y:S02]  /*70210*/  IMAD.WIDE R54, R54, 0x2, R2 ;  /* 0x0000000236367825 */ /* 0x000fe400078e0202 */
[----:B------:R-:W4:Y:S04]  /*70220*/  LDL.LU R19, [R1+0x234c] ;  /* 0x00234c0001137983 */ /* 0x000f280000300800 */
[----:B------:R0:W-:Y:S01]  /*70230*/  @P2 STG.E.U16 [R52.64], R15 ;  /* 0x0000000f34002986 */ /* 0x0001e2000c101504 */
[----:B------:R-:W-:-:S03]  /*70240*/  ISETP.GE.AND P2, PT, R12, c[0x0][0x17c], PT ;  /* 0x00005f000c007a0c */ /* 0x000fc60003f46270 */
[----:B------:R1:W-:Y:S04]  /*70250*/  @P0 STG.E.U16 [R54.64], R61 ;  /* 0x0000003d36000986 */ /* 0x0003e8000c101504 */
[----:B0-----:R-:W2:Y:S04]  /*70260*/  LDL.LU R15, [R1+0x21f0] ;  /* 0x0021f000010f7983 */ /* 0x001ea80000300800 */
        /* <DEDUP_REMOVED lines=11> */
[----:B----4-:R-:W-:Y:S02]  /*70320*/  PRMT R19, R18, 0x7632, R19 ;  /* 0x0000763212137816 */ /* 0x010fe40000000013 */
[----:B0-----:R-:W4:Y:S04]  /*70330*/  LDL.LU R18, [R1+0x2348] ;  /* 0x0023480001127983 */ /* 0x001f280000300800 */
[----:B--2---:R0:W-:Y:S01]  /*70340*/  @P1 STG.E.U16 [R52.64], R55 ;  /* 0x0000003734001986 */ /* 0x0041e2000c101504 */
[----:B------:R-:W-:-:S02]  /*70350*/  PRMT R61, R55, 0x7632, R61 ;  /* 0x00007632373d7816 */ /* 0x000fc4000000003d */
[----:B------:R-:W-:Y:S02]  /*70360*/  ISETP.GE.AND P1, PT, R15, c[0x0][0x17c], PT ;  /* 0x00005f000f007a0c */ /* 0x000fe40003f26270 */
[----:B------:R-:W2:Y:S01]  /*70370*/  LDL.LU R15, [R1+0x1a8] ;  /* 0x0001a800010f7983 */ /* 0x000ea20000300800 */
[----:B0-----:R-:W-:-:S04]  /*70380*/  IMAD.WIDE R52, R54, 0x2, R56 ;  /* 0x0000000236347825 */ /* 0x001fc800078e0238 */
[----:B------:R-:W-:Y:S01]  /*70390*/  IMAD.WIDE R54, R54, 0x2, R2 ;  /* 0x0000000236367825 */ /* 0x000fe200078e0202 */
        /* <DEDUP_REMOVED lines=29> */
[----:B------:R-:W-:Y:S01]  /*70570*/  ISETP.LT.AND P6, PT, R16, c[0x0][0x178], !P2 ;  /* 0x00005e0010007a0c */ /* 0x000fe200057c1270 */
[----:B------:R-:W-:Y:S01]  /*70580*/  IMAD.WIDE R58, R60, 0x2, R56 ;  /* 0x000000023c3a7825 */ /* 0x000fe200078e0238 */
[----:B------:R-:W-:-:S02]  /*70590*/  ISETP.LT.AND P2, PT, R51, c[0x0][0x178], !P2 ;  /* 0x00005e0033007a0c */ /* 0x000fc40005741270 */
[C---:B------:R-:W-:Y:S01]  /*705a0*/  IADD3 R54, R60.reuse, c[0x0][0x198], RZ ;  /* 0x000066003c367a10 */ /* 0x040fe20007ffe0ff */
[----:B------:R-:W-:Y:S01]  /*705b0*/  IMAD.WIDE R52, R60, 0x2, R2 ;  /* 0x000000023c347825 */ /* 0x000fe200078e0202 */
[----:B------:R-:W-:Y:S02]  /*705c0*/  PRMT R61, R15, 0x7632, R61 ;  /* 0x000076320f3d7816 */ /* 0x000fe4000000003d */
[----:B------:R-:W-:-:S05]  /*705d0*/  IADD3 R60, R54, c[0x0][0x198], RZ ;  /* 0x00006600363c7a10 */ /* 0x000fca0007ffe0ff */
[----:B--2---:R-:W-:Y:S01]  /*705e0*/  @P6 STG.E.U16 [R58.64], R55 ;  /* 0x000000373a006986 */ /* 0x004fe2000c101504 */
[----:B------:R-:W-:Y:S02]  /*705f0*/  ISETP.LT.AND P6, PT, R16, c[0x0][0x178], !P1 ;  /* 0x00005e0010007a0c */ /* 0x000fe40004fc1270 */
[----:B------:R-:W-:Y:S01]  /*70600*/  ISETP.LT.AND P1, PT, R51, c[0x0][0x178], !P1 ;  /* 0x00005e0033007a0c */ /* 0x000fe20004f21270 */
[----:B------:R0:W-:Y:S01]  /*70610*/  @P2 STG.E.U16 [R52.64], R15 ;  /* 0x0000000f34002986 */ /* 0x0001e2000c101504 */
[----:B------:R-:W-:Y:S02]  /*70620*/  PRMT R14, R55, 0x7632, R14 ;  /* 0x00007632370e7816 */ /* 0x000fe4000000000e */
[----:B------:R-:W-:Y:S01]  /*70630*/  ISETP.GE.AND P2, PT, R18, c[0x0][0x17c], PT ;  /* 0x00005f0012007a0c */ /* 0x000fe20003f46270 */
[C---:B0-----:R-:W-:Y:S01]  /*70640*/  IMAD.WIDE R52, R54.reuse, 0x2, R56 ;  /* 0x0000000236347825 */ /* 0x041fe200078e0238 */
[----:B------:R-:W2:Y:S03]  /*70650*/  LDL.LU R15, [R1+0x1f8] ;  /* 0x0001f800010f7983 */ /* 0x000ea60000300800 */
[----:B------:R-:W-:-:S02]  /*70660*/  IMAD.WIDE R54, R54, 0x2, R2 ;  /* 0x0000000236367825 */ /* 0x000fc400078e0202 */
[----:B------:R0:W-:Y:S01]  /*70670*/  @P6 STG.E.U16 [R52.64], R14 ;  /* 0x0000000e34006986 */ /* 0x0001e2000c101504 */
[----:B------:R-:W-:-:S03]  /*70680*/  ISETP.GE.AND P6, PT, R12, c[0x0][0x17c], PT ;  /* 0x00005f000c007a0c */ /* 0x000fc60003fc6270 */
[----:B------:R1:W-:Y:S04]  /*70690*/  @P1 STG.E.U16 [R54.64], R61 ;  /* 0x0000003d36001986 */ /* 0x0003e8000c101504 */
[----:B0-----:R-:W2:Y:S04]  /*706a0*/  LDL.LU R14, [R1+0x1d8] ;  /* 0x0001d800010e7983 */ /* 0x001ea80000300800 */
[----:B------:R-:W2:Y:S04]  /*706b0*/  LDL.LU R18, [R1+0x2208] ;  /* 0x0022080001127983 */ /* 0x000ea80000300800 */
[----:B------:R-:W2:Y:S04]  /*706c0*/  LDL.LU R12, [R1+0x2204] ;  /* 0x00220400010c7983 */ /* 0x000ea80000300800 */
[----:B-1----:R-:W2:Y:S01]  /*706d0*/  LDL.LU R55, [R1+0x1e8] ;  /* 0x0001e80001377983 */ /* 0x002ea20000300800 */
[----:B------:R-:W-:-:S02]  /*706e0*/  ISETP.LT.AND P5, PT, R16, c[0x0][0x178], !P0 ;  /* 0x00005e0010007a0c */ /* 0x000fc400047a1270 */
[----:B------:R-:W-:Y:S01]  /*706f0*/  ISETP.LT.AND P0, PT, R51, c[0x0][0x178], !P0 ;  /* 0x00005e0033007a0c */ /* 0x000fe20004701270 */
[----:B------:R-:W-:Y:S01]  /*70700*/  IMAD.WIDE R58, R60, 0x2, R56 ;  /* 0x000000023c3a7825 */ /* 0x000fe200078e0238 */
[----:B------:R-:W-:Y:S02]  /*70710*/  ISETP.LT.AND P1, PT, R16, c[0x0][0x178], !P3 ;  /* 0x00005e0010007a0c */ /* 0x000fe40005f21270 */
[C---:B------:R-:W-:Y:S01]  /*70720*/  IADD3 R54, R60.reuse, c[0x0][0x198], RZ ;  /* 0x000066003c367a10 */ /* 0x040fe20007ffe0ff */
[----:B------:R-:W-:Y:S01]  /*70730*/  IMAD.WIDE R52, R60, 0x2, R2 ;  /* 0x000000023c347825 */ /* 0x000fe200078e0202 */
[----:B------:R-:W-:Y:S02]  /*70740*/  PRMT R61, R19, 0x7632, R61 ;  /* 0x00007632133d7816 */ /* 0x000fe4000000003d */
[----:B------:R-:W-:Y:S02]  /*70750*/  ISETP.LT.AND P3, PT, R51, c[0x0][0x178], !P3 ;  /* 0x00005e0033007a0c */ /* 0x000fe40005f61270 */
[----:B------:R-:W-:Y:S01]  /*70760*/  IADD3 R60, R54, c[0x0][0x198], RZ ;  /* 0x00006600363c7a10 */ /* 0x000fe20007ffe0ff */
[----:B--2---:R-:W-:Y:S01]  /*70770*/  @P5 STG.E.U16 [R58.64], R55 ;  /* 0x000000373a005986 */ /* 0x004fe2000c101504 */
[----:B----4-:R-:W-:-:S03]  /*70780*/  PRMT R17, R55, 0x7632, R17 ;  /* 0x0000763237117816 */ /* 0x010fc60000000011 */
[----:B------:R0:W-:Y:S01]  /*70790*/  @P0 STG.E.U16 [R52.64], R19 ;  /* 0x0000001334000986 */ /* 0x0001e2000c101504 */
[----:B------:R-:W-:Y:S01]  /*707a0*/  ISETP.GE.AND P0, PT, R18, c[0x0][0x17c], PT ;  /* 0x00005f0012007a0c */ /* 0x000fe20003f06270 */
[----:B0-----:R-:W-:Y:S02]  /*707b0*/  IMAD.WIDE R52, R54, 0x2, R56 ;  /* 0x0000000236347825 */ /* 0x001fe400078e0238 */
[----:B------:R-:W2:Y:S04]  /*707c0*/  LDL.LU R19, [R1+0x19c] ;  /* 0x00019c0001137983 */ /* 0x000ea80000300800 */
[----:B------:R0:W-:Y:S01]  /*707d0*/  @P1 STG.E.U16 [R52.64], R17 ;  /* 0x0000001134001986 */ /* 0x0001e2000c101504 */
[----:B------:R-:W-:-:S03]  /*707e0*/  ISETP.GE.AND P1, PT, R12, c[0x0][0x17c], PT ;  /* 0x00005f000c007a0c */ /* 0x000fc60003f26270 */
[----:B------:R-:W4:Y:S04]  /*707f0*/  LDL.LU R18, [R1+0x1c] ;  /* 0x00001c0001127983 */ /* 0x000f280000300800 */
[----:B------:R-:W4:Y:S04]  /*70800*/  LDL.LU R12, [R1+0x2210] ;  /* 0x00221000010c7983 */ /* 0x000f280000300800 */
[----:B0-----:R-:W4:Y:S01]  /*70810*/  LDL.LU R17, [R1+0x220c] ;  /* 0x00220c0001117983 */ /* 0x001f220000300800 */
[----:B------:R-:W-:Y:S01]  /*70820*/  ISETP.LT.AND P5, PT, R16, c[0x0][0x178], !P4 ;  /* 0x00005e0010007a0c */ /* 0x000fe200067a1270 */
[----:B------:R-:W-:Y:S01]  /*70830*/  IMAD.WIDE R54, R54, 0x2, R2 ;  /* 0x0000000236367825 */ /* 0x000fe200078e0202 */
[----:B------:R-:W-:-:S03]  /*70840*/  ISETP.LT.AND P4, PT, R51, c[0x0][0x178], !P4 ;  /* 0x00005e0033007a0c */ /* 0x000fc60006781270 */
[C---:B------:R-:W-:Y:S01]  /*70850*/  IMAD.WIDE R58, R60.reuse, 0x2, R56 ;  /* 0x000000023c3a7825 */ /* 0x040fe200078e0238 */
[----:B------:R0:W-:Y:S03]  /*70860*/  @P3 STG.E.U16 [R54.64], R61 ;  /* 0x0000003d36003986 */ /* 0x0001e6000c101504 */
[----:B------:R-:W-:-:S04]  /*70870*/  IMAD.WIDE R52, R60, 0x2, R2 ;  /* 0x000000023c347825 */ /* 0x000fc800078e0202 */
[----:B------:R1:W-:Y:S01]  /*70880*/  @P5 STG.E.U16 [R58.64], R15 ;  /* 0x0000000f3a005986 */ /* 0x0003e2000c101504 */
[----:B------:R-:W-:Y:S02]  /*70890*/  ISETP.LT.AND P5, PT, R16, c[0x0][0x178], !P2 ;  /* 0x00005e0010007a0c */ /* 0x000fe400057a1270 */
[----:B------:R-:W-:Y:S02]  /*708a0*/  ISETP.LT.AND P2, PT, R51, c[0x0][0x178], !P2 ;  /* 0x00005e0033007a0c */ /* 0x000fe40005741270 */
[----:B0-----:R-:W-:Y:S01]  /*708b0*/  IADD3 R54, R60, c[0x0][0x198], RZ ;  /* 0x000066003c367a10 */ /* 0x001fe20007ffe0ff */
[----:B------:R0:W-:Y:S01]  /*708c0*/  @P4 STG.E.U16 [R52.64], R14 ;  /* 0x0000000e34004986 */ /* 0x0001e2000c101504 */
[----:B------:R-:W-:Y:S02]  /*708d0*/  ISETP.LT.AND P3, PT, R16, c[0x0][0x178], !P6 ;  /* 0x00005e0010007a0c */ /* 0x000fe40007761270 */
[----:B---3--:R-:W-:Y:S02]  /*708e0*/  PRMT R13, R15, 0x7632, R13 ;  /* 0x000076320f0d7816 */ /* 0x008fe4000000000d */
[----:B------:R-:W-:Y:S01]  /*708f0*/  IADD3 R60, R54, c[0x0][0x198], RZ ;  /* 0x00006600363c7a10 */ /* 0x000fe20007ffe0ff */
[----:B-1----:R-:W3:Y:S01]  /*70900*/  LDL.LU R15, [R1+0x2214] ;  /* 0x00221400010f7983 */ /* 0x002ee20000300800 */
[----:B------:R-:W-:-:S02]  /*70910*/  ISETP.LT.AND P6, PT, R51, c[0x0][0x178], !P6 ;  /* 0x00005e0033007a0c */ /* 0x000fc400077c1270 */
[----:B------:R-:W-:Y:S01]  /*70920*/  PRMT R61, R14, 0x7632, R61 ;  /* 0x000076320e3d7816 */ /* 0x000fe2000000003d */
[C---:B0-----:R-:W-:Y:S01]  /*70930*/  IMAD.WIDE R52, R54.reuse, 0x2, R56 ;  /* 0x0000000236347825 */ /* 0x041fe200078e0238 */
[----:B------:R-:W3:Y:S03]  /*70940*/  LDL.LU R14, [R1+0x1bc] ;  /* 0x0001bc00010e7983 */ /* 0x000ee60000300800 */
[----:B------:R-:W-:Y:S01]  /*70950*/  IMAD.WIDE R54, R54, 0x2, R2 ;  /* 0x0000000236367825 */ /* 0x000fe200078e0202 */
[----:B------:R0:W-:Y:S03]  /*70960*/  @P5 STG.E.U16 [R52.64], R13 ;  /* 0x0000000d34005986 */ /* 0x0001e6000c101504 */
[C---:B------:R-:W-:Y:S01]  /*70970*/  IMAD.WIDE R58, R60.reuse, 0x2, R56 ;  /* 0x000000023c3a7825 */ /* 0x040fe200078e0238 */
[----:B------:R1:W-:Y:S03]  /*70980*/  @P2 STG.E.U16 [R54.64], R61 ;  /* 0x0000003d36002986 */ /* 0x0003e6000c101504 */
[----:B0-----:R-:W-:Y:S01]  /*70990*/  IMAD.WIDE R52, R60, 0x2, R2 ;  /* 0x000000023c347825 */ /* 0x001fe200078e0202 */
[----:B--2---:R0:W-:Y:S01]  /*709a0*/  @P3 STG.E.U16 [R58.64], R19 ;  /* 0x000000133a003986 */ /* 0x0041e2000c101504 */
[----:B----4-:R-:W-:-:S03]  /*709b0*/  ISETP.GE.AND P4, PT, R12, c[0x0][0x17c], PT ;  /* 0x00005f000c007a0c */ /* 0x010fc60003f86270 */
[----:B------:R-:W2:Y:S01]  /*709c0*/  LDL.LU R12, [R1+0x2340] ;  /* 0x00234000010c7983 */ /* 0x000ea20000300800 */
[----:B------:R-:W-:-:S03]  /*709d0*/  ISETP.GE.AND P5, PT, R17, c[0x0][0x17c], PT ;  /* 0x00005f0011007a0c */ /* 0x000fc60003fa6270 */
[----:B------:R-:W4:Y:S04]  /*709e0*/  LDL.LU R13, [R1+0x233c] ;  /* 0x00233c00010d7983 */ /* 0x000f280000300800 */
[----:B------:R-:W2:Y:S04]  /*709f0*/  LDL.LU R17, [R1+0x2218] ;  /* 0x0022180001117983 */ /* 0x000ea80000300800 */
[----:B-1----:R-:W4:Y:S01]  /*70a00*/  LDL.LU R61, [R1+0x1ac] ;  /* 0x0001ac00013d7983 */ /* 0x002f220000300800 */
[----:B0-----:R-:W-:-:S03]  /*70a10*/  PRMT R58, R18, 0x7632, R58 ;  /* 0x00007632123a7816 */ /* 0x001fc6000000003a */
[----:B------:R0:W-:Y:S04]  /*70a20*/  @P6 STG.E.U16 [R52.64], R18 ;  /* 0x0000001234006986 */ /* 0x0001e8000c101504 */
[----:B0-----:R-:W4:Y:S01]  /*70a30*/  LDL.LU R18, [R1+0x221c] ;  /* 0x00221c0001127983 */ /* 0x001f220000300800 */
[----:B------:R-:W-:Y:S02]  /*70a40*/  ISETP.LT.AND P2, PT, R16, c[0x0][0x178], !P0 ;  /* 0x00005e0010007a0c */ /* 0x000fe40004741270 */
[----:B------:R-:W-:Y:S02]  /*70a50*/  ISETP.LT.AND P0, PT, R51, c[0x0][0x178], !P0 ;  /* 0x00005e0033007a0c */ /* 0x000fe40004701270 */
[----:B------:R-:W-:Y:S02]  /*70a60*/  IADD3 R60, R60, c[0x0][0x198], RZ ;  /* 0x000066003c3c7a10 */ /* 0x000fe40007ffe0ff */
[----:B------:R-:W-:-:S02]  /*70a70*/  PRMT R59, R19, 0x7632, R59 ;  /* 0x00007632133b7816 */ /* 0x000fc4000000003b */
[----:B------:R-:W-:Y:S01]  /*70a80*/  ISETP.LT.AND P6, PT, R16, c[0x0][0x178], !P1 ;  /* 0x00005e0010007a0c */ /* 0x000fe20004fc1270 */
[----:B------:R-:W-:Y:S01]  /*70a90*/  IMAD.WIDE R54, R60, 0x2, R56 ;  /* 0x000000023c367825 */ /* 0x000fe200078e0238 */
[----:B------:R-:W-:-:S03]  /*70aa0*/  ISETP.LT.AND P1, PT, R51, c[0x0][0x178], !P1 ;  /* 0x00005e0033007a0c */ /* 0x000fc60004f21270 */
[C-C-:B------:R-:W-:Y:S01]  /*70ab0*/  IMAD.WIDE R52, R60.reuse, 0x2, R2.reuse ;  /* 0x000000023c347825 */ /* 0x140fe200078e0202 */
[----:B------:R-:W-:Y:S01]  /*70ac0*/  IADD3 R60, R60, c[0x0][0x198], RZ ;  /* 0x000066003c3c7a10 */ /* 0x000fe20007ffe0ff */
[----:B------:R0:W-:Y:S04]  /*70ad0*/  @P2 STG.E.U16 [R54.64], R59 ;  /* 0x0000003b36002986 */ /* 0x0001e8000c101504 */
[----:B------:R1:W-:Y:S01]  /*70ae0*/  @P0 STG.E.U16 [R52.64], R58 ;  /* 0x0000003a34000986 */ /* 0x0003e2000c101504 */
[----:B------:R-:W-:Y:S02]  /*70af0*/  ISETP.LT.AND P0, PT, R16, c[0x0][0x178], !P4 ;  /* 0x00005e0010007a0c */ /* 0x000fe40006701270 */
[----:B---3--:R-:W-:Y:S02]  /*70b00*/  ISETP.GE.AND P3, PT, R15, c[0x0][0x17c], PT ;  /* 0x00005f000f007a0c */ /* 0x008fe40003f66270 */
[----:B------:R-:W3:Y:S01]  /*70b10*/  LDL.LU R15, [R1+0x1ec] ;  /* 0x0001ec00010f7983 */ /* 0x000ee20000300800 */
[----:B0-----:R-:W-:Y:S01]  /*70b20*/  IMAD.WIDE R54, R60, 0x2, R2 ;  /* 0x000000023c367825 */ /* 0x001fe200078e0202 */
[----:B------:R-:W-:-:S02]  /*70b30*/  PRMT R59, R14, 0x7632, R59 ;  /* 0x000076320e3b7816 */ /* 0x000fc4000000003b */
[----:B------:R-:W3:Y:S01]  /*70b40*/  LDL.LU R19, [R1+0x1cc] ;  /* 0x0001cc0001137983 */ /* 0x000ee20000300800 */
[C---:B-1----:R-:W-:Y:S01]  /*70b50*/  IMAD.WIDE R52, R60.reuse, 0x2, R56 ;  /* 0x000000023c347825 */ /* 0x042fe200078e0238 */
[----:B------:R-:W-:-:S04]  /*70b60*/  IADD3 R60, R60, c[0x0][0x198], RZ ;  /* 0x000066003c3c7a10 */ /* 0x000fc80007ffe0ff */
[----:B------:R0:W-:Y:S01]  /*70b70*/  @P6 STG.E.U16 [R52.64], R14 ;  /* 0x0000000e34006986 */ /* 0x0001e2000c101504 */
[----:B--2---:R-:W-:-:S03]  /*70b80*/  ISETP.GE.AND P2, PT, R17, c[0x0][0x17c], PT ;  /* 0x00005f0011007a0c */ /* 0x004fc60003f46270 */
[----:B------:R-:W2:Y:S04]  /*70b90*/  LDL.LU R17, [R1+0x2220] ;  /* 0x0022200001117983 */ /* 0x000ea80000300800 */
[----:B----4-:R1:W-:Y:S01]  /*70ba0*/  @P1 STG.E.U16 [R54.64], R61 ;  /* 0x0000003d36001986 */ /* 0x0103e2000c101504 */
[----:B------:R-:W-:-:S03]  /*70bb0*/  PRMT R58, R61, 0x7632, R58 ;  /* 0x000076323d3a7816 */ /* 0x000fc6000000003a */
[----:B0-----:R-:W4:Y:S01]  /*70bc0*/  LDL.LU R14, [R1+0x2338] ;  /* 0x00233800010e7983 */ /* 0x001f220000300800 */
[----:B-1----:R-:W-:-:S03]  /*70bd0*/  IMAD.WIDE R54, R60, 0x2, R56 ;  /* 0x000000023c367825 */ /* 0x002fc600078e0238 */
[----:B------:R-:W4:Y:S01]  /*70be0*/  LDL.LU R61, [R1+0x2224] ;  /* 0x00222400013d7983 */ /* 0x000f220000300800 */
[----:B------:R-:W-:-:S03]  /*70bf0*/  ISETP.GE.AND P1, PT, R18, c[0x0][0x17c], PT ;  /* 0x00005f0012007a0c */ /* 0x000fc60003f26270 */
[----:B------:R0:W-:Y:S04]  /*70c00*/  @P0 STG.E.U16 [R54.64], R59 ;  /* 0x0000003b36000986 */ /* 0x0001e8000c101504 */
[----:B0-----:R-:W4:Y:S04]  /*70c10*/  LDL.LU R59, [R1+0x1fc] ;  /* 0x0001fc00013b7983 */ /* 0x001f280000300800 */
[----:B------:R-:W4:Y:S01]  /*70c20*/  LDL.LU R18, [R1+0x2228] ;  /* 0x0022280001127983 */ /* 0x000f220000300800 */
[----:B------:R-:W-:Y:S01]  /*70c30*/  ISETP.LT.AND P4, PT, R51, c[0x0][0x178], !P4 ;  /* 0x00005e0033007a0c */ /* 0x000fe20006781270 */
[----:B------:R-:W-:Y:S01]  /*70c40*/  IMAD.WIDE R52, R60, 0x2, R2 ;  /* 0x000000023c347825 */ /* 0x000fe200078e0202 */
[----:B------:R-:W-:-:S02]  /*70c50*/  ISETP.LT.AND P6, PT, R16, c[0x0][0x178], !P5 ;  /* 0x00005e0010007a0c */ /* 0x000fc40006fc1270 */
[----:B------:R-:W-:Y:S02]  /*70c60*/  IADD3 R60, R60, c[0x0][0x198], RZ ;  /* 0x000066003c3c7a10 */ /* 0x000fe40007ffe0ff */
[----:B------:R-:W-:-:S03]  /*70c70*/  ISETP.LT.AND P5, PT, R51, c[0x0][0x178], !P5 ;  /* 0x00005e0033007a0c */ /* 0x000fc60006fa1270 */
[----:B------:R-:W-:-:S04]  /*70c80*/  IMAD.WIDE R54, R60, 0x2, R2 ;  /* 0x000000023c367825 */ /* 0x000fc800078e0202 */
[----:B------:R0:W-:Y:S01]  /*70c90*/  @P4 STG.E.U16 [R52.64], R58 ;  /* 0x0000003a34004986 */ /* 0x0001e2000c101504 */
[----:B------:R-:W-:Y:S01]  /*70ca0*/  ISETP.LT.AND P4, PT, R16, c[0x0][0x178], !P3 ;  /* 0x00005e0010007a0c */ /* 0x000fe20005f81270 */
[C---:B0-----:R-:W-:Y:S01]  /*70cb0*/  IMAD.WIDE R52, R60.reuse, 0x2, R56 ;  /* 0x000000023c347825 */ /* 0x041fe200078e0238 */
[----:B------:R-:W-:Y:S02]  /*70cc0*/  IADD3 R60, R60, c[0x0][0x198], RZ ;  /* 0x000066003c3c7a10 */ /* 0x000fe40007ffe0ff */
[----:B---3--:R-:W-:Y:S02]  /*70cd0*/  PRMT R58, R15, 0x7632, R58 ;  /* 0x000076320f3a7816 */ /* 0x008fe4000000003a */
[----:B------:R0:W-:Y:S04]  /*70ce0*/  @P6 STG.E.U16 [R52.64], R15 ;  /* 0x0000000f34006986 */ /* 0x0001e8000c101504 */
[----:B------:R1:W-:Y:S01]  /*70cf0*/  @P5 STG.E.U16 [R54.64], R19 ;  /* 0x0000001336005986 */ /* 0x0003e2000c101504 */
[----:B0-----:R-:W-:-:S05]  /*70d00*/  IMAD.WIDE R52, R60, 0x2, R56 ;  /* 0x000000023c347825 */ /* 0x001fca00078e0238 */
[----:B------:R0:W-:Y:S01]  /*70d10*/  @P4 STG.E.U16 [R52.64], R58 ;  /* 0x0000003a34004986 */ /* 0x0001e2000c101504 */
[----:B-1----:R-:W-:Y:S02]  /*70d20*/  PRMT R55, R19, 0x7632, R55 ;  /* 0x0000763213377816 */ /* 0x002fe40000000037 */
[----:B--2---:R-:W-:Y:S02]  /*70d30*/  ISETP.GE.AND P0, PT, R17, c[0x0][0x17c], PT ;  /* 0x00005f0011007a0c */ /* 0x004fe40003f06270 */
[----:B------:R-:W2:Y:S04]  /*70d40*/  LDL.LU R17, [R1+0x1dc] ;  /* 0x0001dc0001117983 */ /* 0x000ea80000300800 */
[----:B------:R-:W3:Y:S01]  /*70d50*/  LDL.LU R15, [R1+0x2334] ;  /* 0x00233400010f7983 */ /* 0x000ee20000300800 */
[----:B----4-:R-:W-:-:S03]  /*70d60*/  ISETP.GE.AND P4, PT, R18, c[0x0][0x17c], PT ;  /* 0x00005f0012007a0c */ /* 0x010fc60003f86270 */
[----:B------:R-:W4:Y:S04]  /*70d70*/  LDL.LU R18, [R1+0x222c] ;  /* 0x00222c0001127983 */ /* 0x000f280000300800 */
[----:B------:R-:W3:Y:S01]  /*70d80*/  LDL.LU R19, [R1+0x2230] ;  /* 0x0022300001137983 */ /* 0x000ee20000300800 */
[----:B------:R-:W-:Y:S02]  /*70d90*/  ISETP.LT.AND P3, PT, R51, c[0x0][0x178], !P3 ;  /* 0x00005e0033007a0c */ /* 0x000fe40005f61270 */
[----:B------:R-:W-:Y:S02]  /*70da0*/  ISETP.GE.AND P5, PT, R61, c[0x0][0x17c], PT ;  /* 0x00005f003d007a0c */ /* 0x000fe40003fa6270 */
[C---:B------:R-:W-:Y:S01]  /*70db0*/  IADD3 R54, R60.reuse, c[0x0][0x198], RZ ;  /* 0x000066003c367a10 */ /* 0x040fe20007ffe0ff */
[----:B------:R-:W-:Y:S01]  /*70dc0*/  IMAD.WIDE R60, R60, 0x2, R2 ;  /* 0x000000023c3c7825 */ /* 0x000fe200078e0202 */
[----:B------:R-:W-:-:S02]  /*70dd0*/  ISETP.LT.AND P6, PT, R16, c[0x0][0x178], !P2 ;  /* 0x00005e0010007a0c */ /* 0x000fc400057c1270 */
[----:B------:R-:W-:Y:S01]  /*70de0*/  ISETP.LT.AND P2, PT, R51, c[0x0][0x178], !P2 ;  /* 0x00005e0033007a0c */ /* 0x000fe20005741270 */
[----:B0-----:R-:W-:-:S04]  /*70df0*/  IMAD.WIDE R52, R54, 0x2, R56 ;  /* 0x0000000236347825 */ /* 0x001fc800078e0238 */
[----:B------:R0:W-:Y:S01]  /*70e00*/  @P3 STG.E.U16 [R60.64], R55 ;  /* 0x000000373c003986 */ /* 0x0001e2000c101504 */
[----:B------:R-:W-:Y:S02]  /*70e10*/  ISETP.LT.AND P3, PT, R16, c[0x0][0x178], !P1 ;  /* 0x00005e0010007a0c */ /* 0x000fe40004f61270 */
[----:B------:R-:W-:Y:S02]  /*70e20*/  ISETP.LT.AND P1, PT, R51, c[0x0][0x178], !P1 ;  /* 0x00005e0033007a0c */ /* 0x000fe40004f21270 */
[C---:B------:R-:W-:Y:S01]  /*70e30*/  IADD3 R58, R54.reuse, c[0x0][0x198], RZ ;  /* 0x00006600363a7a10 */ /* 0x040fe20007ffe0ff */
[----:B------:R1:W-:Y:S01]  /*70e40*/  @P6 STG.E.U16 [R52.64], R59 ;  /* 0x0000003b34006986 */ /* 0x0003e2000c101504 */
[----:B0-----:R-:W-:Y:S01]  /*70e50*/  IMAD.WIDE R54, R54, 0x2, R2 ;  /* 0x0000000236367825 */ /* 0x001fe200078e0202 */
[----:B------:R-:W-:Y:S02]  /*70e60*/  PRMT R61, R59, 0x7632, R61 ;  /* 0x000076323b3d7816 */ /* 0x000fe4000000003d */
[----:B------:R-:W-:-:S02]  /*70e70*/  ISETP.LT.AND P6, PT, R16, c[0x0][0x178], !P0 ;  /* 0x00005e0010007a0c */ /* 0x000fc400047c1270 */
[----:B------:R-:W3:Y:S01]  /*70e80*/  LDL.LU R16, [R1+0x2330] ;  /* 0x0023300001107983 */ /* 0x000ee20000300800 */
[----:B-1----:R-:W-:-:S03]  /*70e90*/  IMAD.WIDE R52, R58, 0x2, R56 ;  /* 0x000000023a347825 */ /* 0x002fc600078e0238 */
[----:B--2---:R0:W-:Y:S01]  /*70ea0*/  @P2 STG.E.U16 [R54.64], R17 ;  /* 0x0000001136002986 */ /* 0x0041e2000c101504 */
[----:B------:R-:W-:-:S03]  /*70eb0*/  PRMT R60, R17, 0x7632, R60 ;  /* 0x00007632113c7816 */ /* 0x000fc6000000003c */
[----:B------:R1:W-:Y:S01]  /*70ec0*/  @P3 STG.E.U16 [R52.64], R61 ;  /* 0x0000003d34003986 */ /* 0x0003e2000c101504 */
[----:B0-----:R-:W-:-:S03]  /*70ed0*/  IMAD.WIDE R54, R58, 0x2, R2 ;  /* 0x000000023a367825 */ /* 0x001fc600078e0202 */
[----:B------:R-:W2:Y:S04]  /*70ee0*/  LDL.LU R17, [R1+0x232c] ;  /* 0x00232c0001117983 */ /* 0x000ea80000300800 */
[----:B------:R0:W-:Y:S01]  /*70ef0*/  @P1 STG.E.U16 [R54.64], R60 ;  /* 0x0000003c36001986 */ /* 0x0001e2000c101504 */
[----:B----4-:R-:W-:-:S03]  /*70f00*/  ISETP.GE.AND P2, PT, R18, c[0x0][0x17c], PT ;  /* 0x00005f0012007a0c */ /* 0x010fc60003f46270 */
[----:B------:R-:W4:Y:S01]  /*70f10*/  LDL.LU R18, [R1+0x2328] ;  /* 0x0023280001127983 */ /* 0x000f220000300800 */
[----:B---3--:R-:W-:-:S03]  /*70f20*/  ISETP.GE.AND P3, PT, R19, c[0x0][0x17c], PT ;  /* 0x00005f0013007a0c */ /* 0x008fc60003f66270 */
[----:B-1----:R-:W3:Y:S04]  /*70f30*/  LDL.LU R61, [R1+0x910] ;  /* 0x00091000013d7983 */ /* 0x002ee80000300800 */
[----:B------:R-:W2:Y:S04]  /*70f40*/  LDL.LU R19, [R1+0x2324] ;  /* 0x0023240001137983 */ /* 0x000ea80000300800 */
[----:B0-----:R-:W2:Y:S01]  /*70f50*/  LDL.LU R60, [R1+0x2234] ;  /* 0x00223400013c7983 */ /* 0x001ea20000300800 */
[----:B------:R-:W-:Y:S02]  /*70f60*/  ISETP.LT.AND P0, PT, R51, c[0x0][0x178], !P0 ;  /* 0x00005e0033007a0c */ /* 0x000fe40004701270 */
[----:B------:R-:W-:-:S05]  /*70f70*/  IADD3 R59, R58, c[0x0][0x198], RZ ;  /* 0x000066003a3b7a10 */ /* 0x000fca0007ffe0ff */
[----:B------:R-:W-:-:S04]  /*70f80*/  IMAD.WIDE R52, R59, 0x2, R56 ;  /* 0x000000023b347825 */ /* 0x000fc800078e0238 */
[C---:B------:R-:W-:Y:S01]  /*70f90*/  IMAD.WIDE R54, R59.reuse, 0x2, R2 ;  /* 0x000000023b367825 */ /* 0x040fe200078e0202 */
[----:B------:R0:W-:Y:S04]  /*70fa0*/  @P6 STG.E.U16 [R52.64], R16 ;  /* 0x0000001034006986 */ /* 0x0001e8000c101504 */
[----:B------:R1:W-:Y:S01]  /*70fb0*/  @P0 STG.E.U16 [R54.64], R32 ;  /* 0x0000002036000986 */ /* 0x0003e2000c101504 */
[----:B------:R-:W-:Y:S02]  /*70fc0*/  PRMT R58, R16, 0x7632, R58 ;  /* 0x00007632103a7816 */ /* 0x000fe4000000003a */
[----:B0-----:R-:W-:-:S05]  /*70fd0*/  IADD3 R52, R59, c[0x0][0x198], RZ ;  /* 0x000066003b347a10 */ /* 0x001fca0007ffe0ff */
[----:B-1----:R-:W-:Y:S01]  /*70fe0*/  IMAD.WIDE R54, R52, 0x2, R56 ;  /* 0x0000000234367825 */ /* 0x002fe200078e0238 */
[----:B---3--:R-:W-:Y:S02]  /*70ff0*/  ISETP.LT.AND P1, PT, R61, c[0x0][0x178], !P5 ;  /* 0x00005e003d007a0c */ /* 0x008fe40006f21270 */
[----:B--2---:R-:W-:Y:S02]  /*71000*/  ISETP.GE.AND P0, PT, R60, c[0x0][0x17c], PT ;  /* 0x00005f003c007a0c */ /* 0x004fe40003f06270 */
[----:B------:R-:W2:Y:S04]  /*71010*/  LDL.LU R60, [R1+0x223c] ;  /* 0x00223c00013c7983 */ /* 0x000ea80000300800 */
[----:B------:R-:W3:Y:S05]  /*71020*/  LDL.LU R59, [R1+0x2240] ;  /* 0x00224000013b7983 */ /* 0x000eea0000300800 */
[----:B------:R0:W-:Y:S04]  /*71030*/  @P1 STG.E.U16 [R54.64], R58 ;  /* 0x0000003a36001986 */ /* 0x0001e8000c101504 */
[----:B0-----:R-:W4:Y:S01]  /*71040*/  LDL.LU R58, [R1+0x2238] ;  /* 0x00223800013a7983 */ /* 0x001f220000300800 */
[----:B------:R-:W-:-:S02]  /*71050*/  ISETP.LT.AND P5, PT, R51, c[0x0][0x178], !P5 ;  /* 0x00005e0033007a0c */ /* 0x000fc40006fa1270 */
[----:B------:R-:W-:Y:S02]  /*71060*/  ISETP.LT.AND P6, PT, R61, c[0x0][0x178], !P4 ;  /* 0x00005e003d007a0c */ /* 0x000fe400067c1270 */
[----:B------:R-:W-:Y:S02]  /*71070*/  ISETP.LT.AND P4, PT, R51, c[0x0][0x178], !P4 ;  /* 0x00005e0033007a0c */ /* 0x000fe40006781270 */
[C---:B------:R-:W-:Y:S01]  /*71080*/  IADD3 R16, R52.reuse, c[0x0][0x198], RZ ;  /* 0x0000660034107a10 */ /* 0x040fe20007ffe0ff */
[----:B------:R-:W-:Y:S01]  /*71090*/  IMAD.WIDE R52, R52, 0x2, R2 ;  /* 0x0000000234347825 */ /* 0x000fe200078e0202 */
[----:B------:R-:W-:-:S03]  /*710a0*/  PRMT R32, R32, 0x7632, R32 ;  /* 0x0000763220207816 */ /* 0x000fc60000000020 */
[----:B------:R-:W-:Y:S02]  /*710b0*/  IMAD.WIDE R54, R16, 0x2, R56 ;  /* 0x0000000210367825 */ /* 0x000fe400078e0238 */
[----:B------:R0:W-:Y:S01]  /*710c0*/  @P5 STG.E.U16 [R52.64], R32 ;  /* 0x0000002034005986 */ /* 0x0001e2000c101504 */
[----:B------:R-:W-:-:S03]  /*710d0*/  ISETP.LT.AND P5, PT, R61, c[0x0][0x178], !P2 ;  /* 0x00005e003d007a0c */ /* 0x000fc600057a1270 */
[----:B------:R1:W-:Y:S01]  /*710e0*/  @P6 STG.E.U16 [R54.64], R12 ;  /* 0x0000000c36006986 */ /* 0x0003e2000c101504 */
[C---:B0-----:R-:W-:Y:S01]  /*710f0*/  IMAD.WIDE R52, R16.reuse, 0x2, R2 ;  /* 0x0000000210347825 */ /* 0x041fe200078e0202 */
[----:B------:R-:W-:-:S04]  /*71100*/  IADD3 R16, R16, c[0x0][0x198], RZ ;  /* 0x0000660010107a10 */ /* 0x000fc80007ffe0ff */
[----:B------:R-:W-:Y:S01]  /*71110*/  @P4 STG.E.U16 [R52.64], R28 ;  /* 0x0000001c34004986 */ /* 0x000fe2000c101504 */
[----:B------:R-:W-:Y:S01]  /*71120*/  PRMT R32, R12, 0x7632, R32 ;  /* 0x000076320c207816 */ /* 0x000fe20000000020 */
[----:B-1----:R-:W-:-:S05]  /*71130*/  IMAD.WIDE R54, R16, 0x2, R56 ;  /* 0x0000000210367825 */ /* 0x002fca00078e0238 */
[----:B------:R0:W-:Y:S01]  /*71140*/  @P5 STG.E.U16 [R54.64], R32 ;  /* 0x0000002036005986 */ /* 0x0001e2000c101504 */
[----:B--2---:R-:W-:-:S03]  /*71150*/  ISETP.GE.AND P4, PT, R60, c[0x0][0x17c], PT ;  /* 0x00005f003c007a0c */ /* 0x004fc60003f86270 */
[----:B------:R-:W2:Y:S01]  /*71160*/  LDL.LU R60, [R1+0x2244] ;  /* 0x00224400013c7983 */ /* 0x000ea20000300800 */
[----:B---3--:R-:W-:-:S03]  /*71170*/  ISETP.GE.AND P5, PT, R59, c[0x0][0x17c], PT ;  /* 0x00005f003b007a0c */ /* 0x008fc60003fa6270 */
[----:B------:R-:W3:Y:S01]  /*71180*/  LDL.LU R59, [R1+0x2248] ;  /* 0x00224800013b7983 */ /* 0x000ee20000300800 */
[----:B----4-:R-:W-:-:S03]  /*71190*/  ISETP.GE.AND P1, PT, R58, c[0x0][0x17c], PT ;  /* 0x00005f003a007a0c */ /* 0x010fc60003f26270 */
[----:B------:R-:W4:Y:S04]  /*711a0*/  LDL.LU R58, [R1+0x224c] ;  /* 0x00224c00013a7983 */ /* 0x000f280000300800 */
[----:B0-----:R-:W4:Y:S01]  /*711b0*/  LDL.LU R32, [R1+0x2250] ;  /* 0x0022500001207983 */ /* 0x001f220000300800 */
[----:B------:R-:W-:Y:S02]  /*711c0*/  ISETP.LT.AND P2, PT, R51, c[0x0][0x178], !P2 ;  /* 0x00005e0033007a0c */ /* 0x000fe40005741270 */
[----:B------:R-:W-:Y:S02]  /*711d0*/  ISETP.LT.AND P6, PT, R61, c[0x0][0x178], !P3 ;  /* 0x00005e003d007a0c */ /* 0x000fe40005fc1270 */
[----:B------:R-:W-:Y:S01]  /*711e0*/  ISETP.LT.AND P3, PT, R51, c[0x0][0x178], !P3 ;  /* 0x00005e0033007a0c */ /* 0x000fe20005f61270 */
[C---:B------:R-:W-:Y:S01]  /*711f0*/  IMAD.WIDE R52, R16.reuse, 0x2, R2 ;  /* 0x0000000210347825 */ /* 0x040fe200078e0202 */
[----:B------:R-:W-:-:S02]  /*71200*/  IADD3 R12, R16, c[0x0][0x198], RZ ;  /* 0x00006600100c7a10 */ /* 0x000fc40007ffe0ff */
[----:B------:R-:W-:-:S03]  /*71210*/  PRMT R28, R28, 0x7632, R28 ;  /* 0x000076321c1c7816 */ /* 0x000fc6000000001c */
[C---:B------:R-:W-:Y:S02]  /*71220*/  IMAD.WIDE R54, R12.reuse, 0x2, R56 ;  /* 0x000000020c367825 */ /* 0x040fe400078e0238 */
[----:B------:R0:W-:Y:S01]  /*71230*/  @P2 STG.E.U16 [R52.64], R28 ;  /* 0x0000001c34002986 */ /* 0x0001e2000c101504 */
[----:B------:R-:W-:Y:S02]  /*71240*/  ISETP.LT.AND P2, PT, R61, c[0x0][0x178], !P0 ;  /* 0x00005e003d007a0c */ /* 0x000fe40004741270 */
[----:B------:R-:W-:Y:S01]  /*71250*/  ISETP.LT.AND P0, PT, R51, c[0x0][0x178], !P0 ;  /* 0x00005e0033007a0c */ /* 0x000fe20004701270 */
[----:B------:R1:W-:Y:S01]  /*71260*/  @P6 STG.E.U16 [R54.64], R8 ;  /* 0x0000000836006986 */ /* 0x0003e2000c101504 */
[C---:B0-----:R-:W-:Y:S01]  /*71270*/  IMAD.WIDE R52, R12.reuse, 0x2, R2 ;  /* 0x000000020c347825 */ /* 0x041fe200078e0202 */
[----:B------:R-:W-:-:S04]  /*71280*/  IADD3 R12, R12, c[0x0][0x198], RZ ;  /* 0x000066000c0c7a10 */ /* 0x000fc80007ffe0ff */
[----:B------:R0:W-:Y:S01]  /*71290*/  @P3 STG.E.U16 [R52.64], R24 ;  /* 0x0000001834003986 */ /* 0x0001e2000c101504 */
[----:B------:R-:W-:Y:S01]  /*712a0*/  ISETP.LT.AND P3, PT, R61, c[0x0][0x178], !P1 ;  /* 0x00005e003d007a0c */ /* 0x000fe20004f61270 */
[----:B-1----:R-:W-:Y:S01]  /*712b0*/  IMAD.WIDE R54, R12, 0x2, R56 ;  /* 0x000000020c367825 */ /* 0x002fe200078e0238 */
[----:B------:R-:W-:Y:S02]  /*712c0*/  ISETP.LT.AND P1, PT, R51, c[0x0][0x178], !P1 ;  /* 0x00005e0033007a0c */ /* 0x000fe40004f21270 */
[----:B------:R-:W-:Y:S02]  /*712d0*/  PRMT R16, R8, 0x7632, R16 ;  /* 0x0000763208107816 */ /* 0x000fe40000000010 */
[----:B------:R-:W-:Y:S02]  /*712e0*/  IADD3 R8, R12, c[0x0][0x198], RZ ;  /* 0x000066000c087a10 */ /* 0x000fe40007ffe0ff */
[----:B0-----:R-:W-:Y:S01]  /*712f0*/  PRMT R24, R24, 0x7632, R24 ;  /* 0x0000763218187816 */ /* 0x001fe20000000018 */
[----:B------:R-:W-:Y:S01]  /*71300*/  IMAD.WIDE R52, R12, 0x2, R2 ;  /* 0x000000020c347825 */ /* 0x000fe200078e0202 */
[----:B------:R0:W-:Y:S04]  /*71310*/  @P2 STG.E.U16 [R54.64], R16 ;  /* 0x0000001036002986 */ /* 0x0001e8000c101504 */
[----:B------:R1:W-:Y:S01]  /*71320*/  @P0 STG.E.U16 [R52.64], R24 ;  /* 0x0000001834000986 */ /* 0x0003e2000c101504 */
[----:B0-----:R-:W-:-:S04]  /*71330*/  IMAD.WIDE R54, R8, 0x2, R56 ;  /* 0x0000000208367825 */ /* 0x001fc800078e0238 */
[----:B-1----:R-:W-:Y:S01]  /*71340*/  IMAD.WIDE R52, R8, 0x2, R2 ;  /* 0x0000000208347825 */ /* 0x002fe200078e0202 */
[----:B------:R0:W-:Y:S04]  /*71350*/  @P3 STG.E.U16 [R54.64], R4 ;  /* 0x0000000436003986 */ /* 0x0001e8000c101504 */
[----:B------:R1:W-:Y:S01]  /*71360*/  @P1 STG.E.U16 [R52.64], R20 ;  /* 0x0000001434001986 */ /* 0x0003e2000c101504 */
[----:B--2---:R-:W-:-:S03]  /*71370*/  ISETP.GE.AND P6, PT, R60, c[0x0][0x17c], PT ;  /* 0x00005f003c007a0c */ /* 0x004fc60003fc6270 */
[----:B------:R-:W2:Y:S01]  /*71380*/  LDL.LU R60, [R1+0x2254] ;  /* 0x00225400013c7983 */ /* 0x000ea20000300800 */
[----:B---3--:R-:W-:-:S03]  /*71390*/  ISETP.GE.AND P2, PT, R59, c[0x0][0x17c], PT ;  /* 0x00005f003b007a0c */ /* 0x008fc60003f46270 */
[----:B------:R-:W3:Y:S01]  /*713a0*/  LDL.LU R59, [R1+0x2258] ;  /* 0x00225800013b7983 */ /* 0x000ee20000300800 */
[----:B----4-:R-:W-:-:S03]  /*713b0*/  ISETP.GE.AND P1, PT, R58, c[0x0][0x17c], PT ;  /* 0x00005f003a007a0c */ /* 0x010fc60003f26270 */
[----:B------:R-:W4:Y:S04]  /*713c0*/  LDL.LU R58, [R1+0x225c] ;  /* 0x00225c00013a7983 */ /* 0x000f280000300800 */
[----:B------:R-:W3:Y:S01]  /*713d0*/  LDL.LU R24, [R1+0x2260] ;  /* 0x0022600001187983 */ /* 0x000ee20000300800 */
[----:B------:R-:W-:Y:S02]  /*713e0*/  ISETP.LT.AND P0, PT, R61, c[0x0][0x178], !P4 ;  /* 0x00005e003d007a0c */ /* 0x000fe40006701270 */
[----:B------:R-:W-:Y:S02]  /*713f0*/  ISETP.LT.AND P4, PT, R51, c[0x0][0x178], !P4 ;  /* 0x00005e0033007a0c */ /* 0x000fe40006781270 */
[----:B------:R-:W-:Y:S02]  /*71400*/  IADD3 R8, R8, c[0x0][0x198], RZ ;  /* 0x0000660008087a10 */ /* 0x000fe40007ffe0ff */
[----:B------:R-:W-:-:S02]  /*71410*/  ISETP.LT.AND P3, PT, R61, c[0x0][0x178], !P5 ;  /* 0x00005e003d007a0c */ /* 0x000fc40006f61270 */
[----:B------:R-:W-:Y:S01]  /*71420*/  PRMT R12, R4, 0x7632, R12 ;  /* 0x00007632040c7816 */ /* 0x000fe2000000000c */
[----:B0-----:R-:W-:Y:S01]  /*71430*/  IMAD.WIDE R54, R8, 0x2, R56 ;  /* 0x0000000208367825 */ /* 0x001fe200078e0238 */
[----:B-1----:R-:W-:Y:S02]  /*71440*/  PRMT R20, R20, 0x7632, R20 ;  /* 0x0000763214147816 */ /* 0x002fe40000000014 */
[C---:B------:R-:W-:Y:S01]  /*71450*/  IADD3 R4, R8.reuse, c[0x0][0x198], RZ ;  /* 0x0000660008047a10 */ /* 0x040fe20007ffe0ff */
[----:B------:R-:W-:Y:S01]  /*71460*/  IMAD.WIDE R52, R8, 0x2, R2 ;  /* 0x0000000208347825 */ /* 0x000fe200078e0202 */
[----:B------:R-:W-:Y:S01]  /*71470*/  ISETP.LT.AND P5, PT, R51, c[0x0][0x178], !P5 ;  /* 0x00005e0033007a0c */ /* 0x000fe20006fa1270 */
[----:B------:R0:W-:Y:S01]  /*71480*/  @P0 STG.E.U16 [R54.64], R12 ;  /* 0x0000000c36000986 */ /* 0x0001e2000c101504 */
[----:B------:R-:W-:-:S03]  /*71490*/  ISETP.GE.AND P0, PT, R32, c[0x0][0x17c], PT ;  /* 0x00005f0020007a0c */ /* 0x000fc60003f06270 */
[----:B------:R1:W-:Y:S01]  /*714a0*/  @P4 STG.E.U16 [R52.64], R20 ;  /* 0x0000001434004986 */ /* 0x0003e2000c101504 */
[----:B------:R-:W-:Y:S02]  /*714b0*/  ISETP.LT.AND P4, PT, R61, c[0x0][0x178], !P6 ;  /* 0x00005e003d007a0c */ /* 0x000fe40007781270 */
[----:B------:R-:W-:Y:S02]  /*714c0*/  ISETP.LT.AND P6, PT, R51, c[0x0][0x178], !P6 ;  /* 0x00005e0033007a0c */ /* 0x000fe400077c1270 */
[C---:B------:R-:W-:Y:S01]  /*714d0*/  IADD3 R32, R4.reuse, c[0x0][0x198], RZ ;  /* 0x0000660004207a10 */ /* 0x040fe20007ffe0ff */
[----:B0-----:R-:W-:Y:S01]  /*714e0*/  IMAD.WIDE R54, R4, 0x2, R56 ;  /* 0x0000000204367825 */ /* 0x001fe200078e0238 */
[----:B------:R-:W-:-:S03]  /*714f0*/  PRMT R12, R17, 0x7632, R12 ;  /* 0x00007632110c7816 */ /* 0x000fc6000000000c */
[----:B-1----:R-:W-:Y:S01]  /*71500*/  IMAD.WIDE R52, R4, 0x2, R2 ;  /* 0x0000000204347825 */ /* 0x002fe200078e0202 */
[----:B------:R0:W-:Y:S01]  /*71510*/  @P3 STG.E.U16 [R54.64], R17 ;  /* 0x0000001136003986 */ /* 0x0001e2000c101504 */
[----:B------:R-:W-:Y:S02]  /*71520*/  ISETP.LT.AND P3, PT, R61, c[0x0][0x178], !P2 ;  /* 0x00005e003d007a0c */ /* 0x000fe40005761270 */
[----:B------:R-:W-:Y:S01]  /*71530*/  ISETP.LT.AND P2, PT, R51, c[0x0][0x178], !P2 ;  /* 0x00005e0033007a0c */ /* 0x000fe20005741270 */
[----:B------:R1:W-:Y:S01]  /*71540*/  @P5 STG.E.U16 [R52.64], R33 ;  /* 0x0000002134005986 */ /* 0x0003e2000c101504 */
[C---:B------:R-:W-:Y:S02]  /*71550*/  IADD3 R4, R32.reuse, c[0x0][0x198], RZ ;  /* 0x0000660020047a10 */ /* 0x040fe40007ffe0ff */
[----:B------:R-:W-:Y:S01]  /*71560*/  PRMT R8, R33, 0x7632, R8 ;  /* 0x0000763221087816 */ /* 0x000fe20000000008 */
[----:B0-----:R-:W-:-:S04]  /*71570*/  IMAD.WIDE R16, R32, 0x2, R56 ;  /* 0x0000000220107825 */ /* 0x001fc800078e0238 */
[----:B-1----:R-:W-:Y:S01]  /*71580*/  IMAD.WIDE R32, R32, 0x2, R2 ;  /* 0x0000000220207825 */ /* 0x002fe200078e0202 */
[----:B------:R0:W-:Y:S04]  /*71590*/  @P4 STG.E.U16 [R16.64], R12 ;  /* 0x0000000c10004986 */ /* 0x0001e8000c101504 */
[----:B------:R1:W-:Y:S01]  /*715a0*/  @P6 STG.E.U16 [R32.64], R8 ;  /* 0x0000000820006986 */ /* 0x0003e2000c101504 */
[----:B------:R-:W-:-:S03]  /*715b0*/  ISETP.LT.AND P6, PT, R61, c[0x0][0x178], !P1 ;  /* 0x00005e003d007a0c */ /* 0x000fc60004fc1270 */
[----:B------:R-:W4:Y:S01]  /*715c0*/  LDL.LU R53, [R1+0x226c] ;  /* 0x00226c0001357983 */ /* 0x000f220000300800 */
[C---:B0-----:R-:W-:Y:S01]  /*715d0*/  IMAD.WIDE R16, R4.reuse, 0x2, R56 ;  /* 0x0000000204107825 */ /* 0x041fe200078e0238 */
[----:B------:R-:W-:Y:S02]  /*715e0*/  ISETP.LT.AND P1, PT, R51, c[0x0][0x178], !P1 ;  /* 0x00005e0033007a0c */ /* 0x000fe40004f21270 */
[----:B------:R-:W4:Y:S01]  /*715f0*/  LDL.LU R52, [R1+0x2270] ;  /* 0x0022700001347983 */ /* 0x000f220000300800 */
[----:B-1----:R-:W-:-:S03]  /*71600*/  IMAD.WIDE R32, R4, 0x2, R2 ;  /* 0x0000000204207825 */ /* 0x002fc600078e0202 */
[----:B------:R0:W-:Y:S01]  /*71610*/  @P3 STG.E.U16 [R16.64], R13 ;  /* 0x0000000d10003986 */ /* 0x0001e2000c101504 */
[----:B------:R-:W-:-:S03]  /*71620*/  PRMT R8, R13, 0x7632, R8 ;  /* 0x000076320d087816 */ /* 0x000fc60000000008 */
[----:B------:R1:W-:Y:S01]  /*71630*/  @P2 STG.E.U16 [R32.64], R29 ;  /* 0x0000001d20002986 */ /* 0x0003e2000c101504 */
[----:B------:R-:W-:Y:S02]  /*71640*/  ISETP.LT.AND P2, PT, R61, c[0x0][0x178], !P0 ;  /* 0x00005e003d007a0c */ /* 0x000fe40004741270 */
[----:B0-----:R-:W-:Y:S02]  /*71650*/  IADD3 R16, R4, c[0x0][0x198], RZ ;  /* 0x0000660004107a10 */ /* 0x001fe40007ffe0ff */
[----:B------:R-:W-:Y:S02]  /*71660*/  ISETP.LT.AND P3, PT, R51, c[0x0][0x178], !P0 ;  /* 0x00005e0033007a0c */ /* 0x000fe40004761270 */
[C---:B------:R-:W-:Y:S01]  /*71670*/  IADD3 R4, R16.reuse, c[0x0][0x198], RZ ;  /* 0x0000660010047a10 */ /* 0x040fe20007ffe0ff */
[----:B------:R-:W-:Y:S01]  /*71680*/  IMAD.WIDE R12, R16, 0x2, R56 ;  /* 0x00000002100c7825 */ /* 0x000fe200078e0238 */
[----:B-1----:R-:W-:-:S03]  /*71690*/  PRMT R29, R29, 0x7632, R29 ;  /* 0x000076321d1d7816 */ /* 0x002fc6000000001d */
[----:B------:R-:W-:Y:S01]  /*716a0*/  IMAD.WIDE R16, R16, 0x2, R2 ;  /* 0x0000000210107825 */ /* 0x000fe200078e0202 */
[----:B------:R0:W-:Y:S04]  /*716b0*/  @P6 STG.E.U16 [R12.64], R8 ;  /* 0x000000080c006986 */ /* 0x0001e8000c101504 */
[----:B------:R1:W-:Y:S01]  /*716c0*/  @P1 STG.E.U16 [R16.64], R29 ;  /* 0x0000001d10001986 */ /* 0x0003e2000c101504 */
[----:B0-----:R-:W-:-:S04]  /*716d0*/  IMAD.WIDE R12, R4, 0x2, R56 ;  /* 0x00000002040c7825 */ /* 0x001fc800078e0238 */
[C---:B-1----:R-:W-:Y:S01]  /*716e0*/  IMAD.WIDE R16, R4.reuse, 0x2, R2 ;  /* 0x0000000204107825 */ /* 0x042fe200078e0202 */
[----:B------:R0:W-:Y:S04]  /*716f0*/  @P2 STG.E.U16 [R12.64], R9 ;  /* 0x000000090c002986 */ /* 0x0001e8000c101504 */
[----:B------:R1:W-:Y:S01]  /*71700*/  @P3 STG.E.U16 [R16.64], R25 ;  /* 0x0000001910003986 */ /* 0x0003e2000c101504 */
[----:B0-----:R-:W-:Y:S02]  /*71710*/  IADD3 R12, R4, c[0x0][0x198], RZ ;  /* 0x00006600040c7a10 */ /* 0x001fe40007ffe0ff */
[----:B-1----:R-:W-:-:S03]  /*71720*/  PRMT R16, R9, 0x7632, R16 ;  /* 0x0000763209107816 */ /* 0x002fc60000000010 */
[----:B------:R-:W-:Y:S01]  /*71730*/  IMAD.WIDE R8, R12, 0x2, R56 ;  /* 0x000000020c087825 */ /* 0x000fe200078e0238 */
[----:B--2---:R-:W-:-:S04]  /*71740*/  ISETP.GE.AND P5, PT, R60, c[0x0][0x17c], PT ;  /* 0x00005f003c007a0c */ /* 0x004fc80003fa6270 */
[----:B------:R-:W-:-:S13]  /*71750*/  ISETP.LT.AND P1, PT, R61, c[0x0][0x178], !P5 ;  /* 0x00005e003d007a0c */ /* 0x000fda0006f21270 */
[----:B------:R0:W-:Y:S01]  /*71760*/  @P1 STG.E.U16 [R8.64], R16 ;  /* 0x0000001008001986 */ /* 0x0001e2000c101504 */
[----:B---3--:R-:W-:-:S03]  /*71770*/  ISETP.GE.AND P6, PT, R24, c[0x0][0x17c], PT ;  /* 0x00005f0018007a0c */ /* 0x008fc60003fc6270 */
[----:B------:R-:W2:Y:S04]  /*71780*/  LDL.LU R24, [R1+0x227c] ;  /* 0x00227c0001187983 */ /* 0x000ea80000300800 */
[----:B------:R-:W3:Y:S04]  /*71790*/  LDL.LU R20, [R1+0x2280] ;  /* 0x0022800001147983 */ /* 0x000ee80000300800 */
[----:B------:R-:W3:Y:S04]  /*717a0*/  LDL.LU R17, [R1+0x2284] ;  /* 0x0022840001117983 */ /* 0x000ee80000300800 */
[----:B0-----:R-:W3:Y:S01]  /*717b0*/  LDL.LU R16, [R1+0x2288] ;  /* 0x0022880001107983 */ /* 0x001ee20000300800 */
[----:B------:R-:W-:-:S02]  /*717c0*/  ISETP.GE.AND P4, PT, R59, c[0x0][0x17c], PT ;  /* 0x00005f003b007a0c */ /* 0x000fc40003f86270 */
[----:B------:R-:W-:Y:S02]  /*717d0*/  ISETP.LT.AND P5, PT, R51, c[0x0][0x178], !P5 ;  /* 0x00005e0033007a0c */ /* 0x000fe40006fa1270 */
[----:B------:R-:W-:Y:S02]  /*717e0*/  ISETP.LT.AND P3, PT, R61, c[0x0][0x178], !P4 ;  /* 0x00005e003d007a0c */ /* 0x000fe40006761270 */
[C---:B------:R-:W-:Y:S01]  /*717f0*/  IADD3 R4, R12.reuse, c[0x0][0x198], RZ ;  /* 0x000066000c047a10 */ /* 0x040fe20007ffe0ff */
[----:B------:R-:W-:Y:S01]  /*71800*/  IMAD.WIDE R12, R12, 0x2, R2 ;  /* 0x000000020c0c7825 */ /* 0x000fe200078e0202 */
[----:B------:R-:W-:Y:S02]  /*71810*/  ISETP.LT.AND P4, PT, R51, c[0x0][0x178], !P4 ;  /* 0x00005e0033007a0c */ /* 0x000fe40006781270 */
[----:B------:R-:W-:Y:S01]  /*71820*/  PRMT R25, R25, 0x7632, R25 ;  /* 0x0000763219197816 */ /* 0x000fe20000000019 */
[----:B------:R-:W-:Y:S01]  /*71830*/  IMAD.WIDE R8, R4, 0x2, R56 ;  /* 0x0000000204087825 */ /* 0x000fe200078e0238 */
[----:B----4-:R-:W-:-:S03]  /*71840*/  ISETP.GE.AND P0, PT, R58, c[0x0][0x17c], PT ;  /* 0x00005f003a007a0c */ /* 0x010fc60003f06270 */
[----:B------:R0:W-:Y:S01]  /*71850*/  @P5 STG.E.U16 [R12.64], R25 ;  /* 0x000000190c005986 */ /* 0x0001e2000c101504 */
[----:B------:R-:W-:Y:S02]  /*71860*/  ISETP.LT.AND P5, PT, R61, c[0x0][0x178], !P0 ;  /* 0x00005e003d007a0c */ /* 0x000fe400047a1270 */
[----:B------:R-:W-:Y:S01]  /*71870*/  ISETP.LT.AND P0, PT, R51, c[0x0][0x178], !P0 ;  /* 0x00005e0033007a0c */ /* 0x000fe20004701270 */
[----:B------:R1:W-:Y:S01]  /*71880*/  @P3 STG.E.U16 [R8.64], R5 ;  /* 0x0000000508003986 */ /* 0x0003e2000c101504 */
[C---:B0-----:R-:W-:Y:S01]  /*71890*/  IMAD.WIDE R12, R4.reuse, 0x2, R2 ;  /* 0x00000002040c7825 */ /* 0x041fe200078e0202 */
[----:B-1----:R-:W-:-:S04]  /*718a0*/  IADD3 R8, R4, c[0x0][0x198], RZ ;  /* 0x0000660004087a10 */ /* 0x002fc80007ffe0ff */
[----:B------:R0:W-:Y:S01]  /*718b0*/  @P4 STG.E.U16 [R12.64], R21 ;  /* 0x000000150c004986 */ /* 0x0001e2000c101504 */
[----:B------:R-:W-:Y:S02]  /*718c0*/  ISETP.LT.AND P3, PT, R61, c[0x0][0x178], !P6 ;  /* 0x00005e003d007a0c */ /* 0x000fe40007761270 */
[----:B------:R-:W-:Y:S02]  /*718d0*/  ISETP.LT.AND P6, PT, R51, c[0x0][0x178], !P6 ;  /* 0x00005e0033007a0c */ /* 0x000fe400077c1270 */
[----:B0-----:R-:W-:Y:S01]  /*718e0*/  PRMT R13, R5, 0x7632, R13 ;  /* 0x00007632050d7816 */ /* 0x001fe2000000000d */
[C---:B------:R-:W-:Y:S01]  /*718f0*/  IMAD.WIDE R4, R8.reuse, 0x2, R56 ;  /* 0x0000000208047825 */ /* 0x040fe200078e0238 */
[C---:B------:R-:W-:Y:S02]  /*71900*/  IADD3 R12, R8.reuse, c[0x0][0x198], RZ ;  /* 0x00006600080c7a10 */ /* 0x040fe40007ffe0ff */
[----:B------:R-:W-:Y:S01]  /*71910*/  PRMT R21, R21, 0x7632, R21 ;  /* 0x0000763215157816 */ /* 0x000fe20000000015 */
[----:B------:R-:W-:Y:S01]  /*71920*/  IMAD.WIDE R8, R8, 0x2, R2 ;  /* 0x0000000208087825 */ /* 0x000fe200078e0202 */
[----:B------:R-:W-:Y:S01]  /*71930*/  ISETP.GE.AND P2, PT, R53, c[0x0][0x17c], PT ;  /* 0x00005f0035007a0c */ /* 0x000fe20003f46270 */
[----:B------:R0:W-:Y:S04]  /*71940*/  @P5 STG.E.U16 [R4.64], R13 ;  /* 0x0000000d04005986 */ /* 0x0001e8000c101504 */
[----:B------:R1:W-:Y:S01]  /*71950*/  @P0 STG.E.U16 [R8.64], R21 ;  /* 0x0000001508000986 */ /* 0x0003e2000c101504 */
[----:B------:R-:W-:Y:S01]  /*71960*/  ISETP.LT.AND P0, PT, R61, c[0x0][0x178], !P2 ;  /* 0x00005e003d007a0c */ /* 0x000fe20005701270 */
[C---:B0-----:R-:W-:Y:S01]  /*71970*/  IMAD.WIDE R4, R12.reuse, 0x2, R56 ;  /* 0x000000020c047825 */ /* 0x041fe200078e0238 */
[----:B------:R-:W-:-:S03]  /*71980*/  IADD3 R13, R12, c[0x0][0x198], RZ ;  /* 0x000066000c0d7a10 */ /* 0x000fc60007ffe0ff */
[----:B-1----:R-:W-:Y:S01]  /*71990*/  IMAD.WIDE R8, R12, 0x2, R2 ;  /* 0x000000020c087825 */ /* 0x002fe200078e0202 */
[----:B------:R0:W-:Y:S01]  /*719a0*/  @P3 STG.E.U16 [R4.64], R18 ;  /* 0x0000001204003986 */ /* 0x0001e2000c101504 */
[----:B------:R-:W-:-:S03]  /*719b0*/  ISETP.GE.AND P1, PT, R52, c[0x0][0x17c], PT ;  /* 0x00005f0034007a0c */ /* 0x000fc60003f26270 */
[----:B------:R-:W-:Y:S01]  /*719c0*/  @P6 STG.E.U16 [R8.64], R34 ;  /* 0x0000002208006986 */ /* 0x000fe2000c101504 */
[----:B------:R-:W-:Y:S02]  /*719d0*/  ISETP.LT.AND P3, PT, R61, c[0x0][0x178], !P1 ;  /* 0x00005e003d007a0c */ /* 0x000fe40004f61270 */
[----:B------:R-:W-:Y:S02]  /*719e0*/  ISETP.LT.AND P6, PT, R51, c[0x0][0x178], !P1 ;  /* 0x00005e0033007a0c */ /* 0x000fe40004fc1270 */
[----:B0-----:R-:W-:Y:S01]  /*719f0*/  PRMT R18, R18, 0x7632, R18 ;  /* 0x0000763212127816 */ /* 0x001fe20000000012 */
[----:B------:R-:W-:-:S05]  /*71a00*/  IMAD.WIDE R4, R13, 0x2, R56 ;  /* 0x000000020d047825 */ /* 0x000fca00078e0238 */
[----:B------:R0:W-:Y:S01]  /*71a10*/  @P0 STG.E.U16 [R4.64], R18 ;  /* 0x0000001204000986 */ /* 0x0001e2000c101504 */
[----:B--2---:R-:W-:-:S03]  /*71a20*/  ISETP.GE.AND P4, PT, R24, c[0x0][0x17c], PT ;  /* 0x00005f0018007a0c */ /* 0x004fc60003f86270 */
[----:B------:R-:W2:Y:S01]  /*71a30*/  LDL.LU R24, [R1+0x228c] ;  /* 0x00228c0001187983 */ /* 0x000ea20000300800 */
[----:B---3--:R-:W-:-:S03]  /*71a40*/  ISETP.GE.AND P5, PT, R20, c[0x0][0x17c], PT ;  /* 0x00005f0014007a0c */ /* 0x008fc60003fa6270 */
[----:B------:R-:W3:Y:S01]  /*71a50*/  LDL.LU R20, [R1+0x2290] ;  /* 0x0022900001147983 */ /* 0x000ee20000300800 */
[----:B------:R-:W-:-:S03]  /*71a60*/  ISETP.GE.AND P1, PT, R17, c[0x0][0x17c], PT ;  /* 0x00005f0011007a0c */ /* 0x000fc60003f26270 */
[----:B0-----:R-:W4:Y:S01]  /*71a70*/  LDL.LU R18, [R1+0x2294] ;  /* 0x0022940001127983 */ /* 0x001f220000300800 */
[----:B------:R-:W-:-:S03]  /*71a80*/  ISETP.GE.AND P0, PT, R16, c[0x0][0x17c], PT ;  /* 0x00005f0010007a0c */ /* 0x000fc60003f06270 */
[----:B------:R-:W2:Y:S04]  /*71a90*/  LDL.LU R17, [R1+0x2298] ;  /* 0x0022980001117983 */ /* 0x000ea80000300800 */
[----:B------:R-:W3:Y:S01]  /*71aa0*/  LDL.LU R16, [R1+0x229c] ;  /* 0x00229c0001107983 */ /* 0x000ee20000300800 */
[----:B------:R-:W-:Y:S01]  /*71ab0*/  ISETP.LT.AND P2, PT, R51, c[0x0][0x178], !P2 ;  /* 0x00005e0033007a0c */ /* 0x000fe20005741270 */
[C---:B------:R-:W-:Y:S01]  /*71ac0*/  IMAD.WIDE R8, R13.reuse, 0x2, R2 ;  /* 0x000000020d087825 */ /* 0x040fe200078e0202 */
[----:B------:R-:W-:Y:S02]  /*71ad0*/  PRMT R34, R34, 0x7632, R34 ;  /* 0x0000763222227816 */ /* 0x000fe40000000022 */
[----:B------:R-:W-:-:S05]  /*71ae0*/  IADD3 R12, R13, c[0x0][0x198], RZ ;  /* 0x000066000d0c7a10 */ /* 0x000fca0007ffe0ff */
[----:B------:R-:W-:-:S04]  /*71af0*/  IMAD.WIDE R4, R12, 0x2, R56 ;  /* 0x000000020c047825 */ /* 0x000fc800078e0238 */
[----:B------:R0:W-:Y:S01]  /*71b00*/  @P2 STG.E.U16 [R8.64], R34 ;  /* 0x0000002208002986 */ /* 0x0001e2000c101504 */
[----:B------:R-:W-:Y:S02]  /*71b10*/  ISETP.LT.AND P2, PT, R61, c[0x0][0x178], !P4 ;  /* 0x00005e003d007a0c */ /* 0x000fe40006741270 */
[----:B------:R-:W-:Y:S02]  /*71b20*/  ISETP.LT.AND P4, PT, R51, c[0x0][0x178], !P4 ;  /* 0x00005e0033007a0c */ /* 0x000fe40006781270 */
[C---:B------:R-:W-:Y:S01]  /*71b30*/  IADD3 R13, R12.reuse, c[0x0][0x198], RZ ;  /* 0x000066000c0d7a10 */ /* 0x040fe20007ffe0ff */
[----:B------:R1:W-:Y:S01]  /*71b40*/  @P3 STG.E.U16 [R4.64], R14 ;  /* 0x0000000e04003986 */ /* 0x0003e2000c101504 */
[----:B------:R-:W-:Y:S01]  /*71b50*/  ISETP.LT.AND P3, PT, R61, c[0x0][0x178], !P5 ;  /* 0x00005e003d007a0c */ /* 0x000fe20006f61270 */
[----:B0-----:R-:W-:Y:S01]  /*71b60*/  IMAD.WIDE R8, R12, 0x2, R2 ;  /* 0x000000020c087825 */ /* 0x001fe200078e0202 */
[----:B------:R-:W-:-:S04]  /*71b70*/  IADD3 R12, R13, c[0x0][0x198], RZ ;  /* 0x000066000d0c7a10 */ /* 0x000fc80007ffe0ff */
[----:B------:R0:W-:Y:S01]  /*71b80*/  @P6 STG.E.U16 [R8.64], R30 ;  /* 0x0000001e08006986 */ /* 0x0001e2000c101504 */
[----:B-1----:R-:W-:Y:S01]  /*71b90*/  PRMT R14, R14, 0x7632, R14 ;  /* 0x000076320e0e7816 */ /* 0x002fe2000000000e */
[----:B------:R-:W-:Y:S01]  /*71ba0*/  IMAD.WIDE R4, R13, 0x2, R56 ;  /* 0x000000020d047825 */ /* 0x000fe200078e0238 */
[----:B------:R-:W-:-:S04]  /*71bb0*/  ISETP.LT.AND P5, PT, R51, c[0x0][0x178], !P5 ;  /* 0x00005e0033007a0c */ /* 0x000fc80006fa1270 */
[----:B------:R1:W-:Y:S01]  /*71bc0*/  @P2 STG.E.U16 [R4.64], R14 ;  /* 0x0000000e04002986 */ /* 0x0003e2000c101504 */
[----:B0-----:R-:W-:Y:S01]  /*71bd0*/  PRMT R30, R30, 0x7632, R30 ;  /* 0x000076321e1e7816 */ /* 0x001fe2000000001e */
[----:B------:R-:W-:-:S05]  /*71be0*/  IMAD.WIDE R8, R13, 0x2, R2 ;  /* 0x000000020d087825 */ /* 0x000fca00078e0202 */
[----:B------:R0:W-:Y:S01]  /*71bf0*/  @P4 STG.E.U16 [R8.64], R30 ;  /* 0x0000001e08004986 */ /* 0x0001e2000c101504 */
[----:B-1----:R-:W-:Y:S01]  /*71c00*/  IMAD.WIDE R4, R12, 0x2, R56 ;  /* 0x000000020c047825 */ /* 0x002fe200078e0238 */
[----:B------:R-:W-:Y:S02]  /*71c10*/  ISETP.LT.AND P4, PT, R61, c[0x0][0x178], !P1 ;  /* 0x00005e003d007a0c */ /* 0x000fe40004f81270 */
[----:B------:R-:W-:Y:S01]  /*71c20*/  ISETP.LT.AND P1, PT, R51, c[0x0][0x178], !P1 ;  /* 0x00005e0033007a0c */ /* 0x000fe20004f21270 */
[----:B------:R-:W4:Y:S01]  /*71c30*/  LDL.LU R14, [R1+0x22a0] ;  /* 0x0022a000010e7983 */ /* 0x000f220000300800 */
[----:B------:R-:W-:-:S03]  /*71c40*/  PRMT R13, R10, 0x7632, R13 ;  /* 0x000076320a0d7816 */ /* 0x000fc6000000000d */
[----:B------:R1:W-:Y:S01]  /*71c50*/  @P3 STG.E.U16 [R4.64], R10 ;  /* 0x0000000a04003986 */ /* 0x0003e2000c101504 */
[C---:B0-----:R-:W-:Y:S01]  /*71c60*/  IMAD.WIDE R8, R12.reuse, 0x2, R2 ;  /* 0x000000020c087825 */ /* 0x041fe200078e0202 */
[----:B------:R-:W-:Y:S02]  /*71c70*/  IADD3 R12, R12, c[0x0][0x198], RZ ;  /* 0x000066000c0c7a10 */ /* 0x000fe40007ffe0ff */
[----:B------:R-:W-:Y:S02]  /*71c80*/  ISETP.LT.AND P3, PT, R61, c[0x0][0x178], !P0 ;  /* 0x00005e003d007a0c */ /* 0x000fe40004761270 */
[----:B------:R0:W-:Y:S01]  /*71c90*/  @P5 STG.E.U16 [R8.64], R26 ;  /* 0x0000001a08005986 */ /* 0x0001e2000c101504 */
[C---:B-1----:R-:W-:Y:S01]  /*71ca0*/  IMAD.WIDE R4, R12.reuse, 0x2, R56 ;  /* 0x000000020c047825 */ /* 0x042fe200078e0238 */
[----:B------:R-:W-:-:S04]  /*71cb0*/  IADD3 R10, R12, c[0x0][0x198], RZ ;  /* 0x000066000c0a7a10 */ /* 0x000fc80007ffe0ff */
[----:B------:R1:W-:Y:S01]  /*71cc0*/  @P4 STG.E.U16 [R4.64], R13 ;  /* 0x0000000d04004986 */ /* 0x0003e2000c101504 */
[----:B0-----:R-:W-:Y:S01]  /*71cd0*/  IMAD.WIDE R8, R12, 0x2, R2 ;  /* 0x000000020c087825 */ /* 0x001fe200078e0202 */
[----:B------:R-:W-:Y:S02]  /*71ce0*/  PRMT R26, R26, 0x7632, R26 ;  /* 0x000076321a1a7816 */ /* 0x000fe4000000001a */
[----:B------:R-:W4:Y:S01]  /*71cf0*/  LDL.LU R12, [R1+0x2278] ;  /* 0x00227800010c7983 */ /* 0x000f220000300800 */
[----:B-1----:R-:W-:-:S03]  /*71d00*/  IMAD.WIDE R4, R10, 0x2, R56 ;  /* 0x000000020a047825 */ /* 0x002fc600078e0238 */
[----:B------:R0:W-:Y:S04]  /*71d10*/  @P1 STG.E.U16 [R8.64], R26 ;  /* 0x0000001a08001986 */ /* 0x0001e8000c101504 */
[----:B------:R1:W-:Y:S01]  /*71d20*/  @P3 STG.E.U16 [R4.64], R6 ;  /* 0x0000000604003986 */ /* 0x0003e2000c101504 */
[----:B--2---:R-:W-:-:S03]  /*71d30*/  ISETP.GE.AND P4, PT, R17, c[0x0][0x17c], PT ;  /* 0x00005f0011007a0c */ /* 0x004fc60003f86270 */
[----:B------:R-:W2:Y:S01]  /*71d40*/  LDL.LU R17, [R1+0x2274] ;  /* 0x0022740001117983 */ /* 0x000ea20000300800 */
[----:B---3--:R-:W-:-:S03]  /*71d50*/  ISETP.GE.AND P3, PT, R16, c[0x0][0x17c], PT ;  /* 0x00005f0010007a0c */ /* 0x008fc60003f66270 */
[----:B------:R-:W3:Y:S01]  /*71d60*/  LDL.LU R16, [R1+0x2268] ;  /* 0x0022680001107983 */ /* 0x000ee20000300800 */
[----:B------:R-:W-:Y:S02]  /*71d70*/  ISETP.LT.AND P5, PT, R51, c[0x0][0x178], !P0 ;  /* 0x00005e0033007a0c */ /* 0x000fe400047a1270 */
[----:B------:R-:W-:Y:S01]  /*71d80*/  ISETP.GE.AND P6, PT, R24, c[0x0][0x17c], PT ;  /* 0x00005f0018007a0c */ /* 0x000fe20003fc6270 */
[----:B0-----:R-:W-:Y:S01]  /*71d90*/  IMAD.WIDE R8, R10, 0x2, R2 ;  /* 0x000000020a087825 */ /* 0x001fe200078e0202 */
[----:B------:R-:W-:Y:S02]  /*71da0*/  ISETP.GE.AND P2, PT, R20, c[0x0][0x17c], PT ;  /* 0x00005f0014007a0c */ /* 0x000fe40003f46270 */
[----:B------:R-:W-:Y:S02]  /*71db0*/  ISETP.LT.AND P1, PT, R61, c[0x0][0x178], !P6 ;  /* 0x00005e003d007a0c */ /* 0x000fe40007721270 */
[----:B------:R-:W-:Y:S02]  /*71dc0*/  IADD3 R10, R10, c[0x0][0x198], RZ ;  /* 0x000066000a0a7a10 */ /* 0x000fe40007ffe0ff */
[----:B------:R-:W-:-:S03]  /*71dd0*/  ISETP.LT.AND P6, PT, R51, c[0x0][0x178], !P6 ;  /* 0x00005e0033007a0c */ /* 0x000fc600077c1270 */
[----:B------:R0:W-:Y:S01]  /*71de0*/  @P5 STG.E.U16 [R8.64], R22 ;  /* 0x0000001608005986 */ /* 0x0001e2000c101504 */
[----:B------:R-:W-:Y:S01]  /*71df0*/  ISETP.LT.AND P5, PT, R61, c[0x0][0x178], !P2 ;  /* 0x00005e003d007a0c */ /* 0x000fe200057a1270 */
[----:B-1----:R-:W-:Y:S01]  /*71e00*/  IMAD.WIDE R4, R10, 0x2, R56 ;  /* 0x000000020a047825 */ /* 0x002fe200078e0238 */
[----:B------:R-:W-:Y:S02]  /*71e10*/  PRMT R6, R6, 0x7632, R6 ;  /* 0x0000763206067816 */ /* 0x000fe40000000006 */
[----:B------:R-:W-:Y:S01]  /*71e20*/  ISETP.LT.AND P2, PT, R51, c[0x0][0x178], !P2 ;  /* 0x00005e0033007a0c */ /* 0x000fe20005741270 */
[C---:B0-----:R-:W-:Y:S01]  /*71e30*/  IMAD.WIDE R8, R10.reuse, 0x2, R2 ;  /* 0x000000020a087825 */ /* 0x041fe200078e0202 */
[----:B------:R-:W-:Y:S01]  /*71e40*/  IADD3 R10, R10, c[0x0][0x198], RZ ;  /* 0x000066000a0a7a10 */ /* 0x000fe20007ffe0ff */
[----:B------:R0:W-:Y:S01]  /*71e50*/  @P1 STG.E.U16 [R4.64], R6 ;  /* 0x0000000604001986 */ /* 0x0001e2000c101504 */
[----:B------:R-:W-:Y:S02]  /*71e60*/  PRMT R22, R22, 0x7632, R22 ;  /* 0x0000763216167816 */ /* 0x000fe40000000016 */
[----:B----4-:R-:W-:-:S02]  /*71e70*/  ISETP.GE.AND P0, PT, R18, c[0x0][0x17c], PT ;  /* 0x00005f0012007a0c */ /* 0x010fc40003f06270 */
[----:B------:R-:W4:Y:S01]  /*71e80*/  LDL.LU R18, [R1+0x2264] ;  /* 0x0022640001127983 */ /* 0x000f220000300800 */
[----:B0-----:R-:W-:-:S03]  /*71e90*/  IMAD.WIDE R4, R10, 0x2, R56 ;  /* 0x000000020a047825 */ /* 0x001fc600078e0238 */
[----:B------:R0:W-:Y:S01]  /*71ea0*/  @P6 STG.E.U16 [R8.64], R22 ;  /* 0x0000001608006986 */ /* 0x0001e2000c101504 */
[----:B------:R-:W-:Y:S02]  /*71eb0*/  ISETP.LT.AND P6, PT, R61, c[0x0][0x178], !P0 ;  /* 0x00005e003d007a0c */ /* 0x000fe400047c1270 */
[----:B------:R-:W-:Y:S01]  /*71ec0*/  ISETP.LT.AND P0, PT, R51, c[0x0][0x178], !P0 ;  /* 0x00005e0033007a0c */ /* 0x000fe20004701270 */
[----:B------:R1:W-:Y:S01]  /*71ed0*/  @P5 STG.E.U16 [R4.64], R19 ;  /* 0x0000001304005986 */ /* 0x0003e2000c101504 */
[----:B------:R-:W-:Y:S01]  /*71ee0*/  ISETP.LT.AND P5, PT, R61, c[0x0][0x178], !P4 ;  /* 0x00005e003d007a0c */ /* 0x000fe200067a1270 */
[----:B0-----:R-:W-:Y:S01]  /*71ef0*/  IMAD.WIDE R8, R10, 0x2, R2 ;  /* 0x000000020a087825 */ /* 0x001fe200078e0202 */
[----:B------:R-:W-:Y:S02]  /*71f00*/  ISETP.GE.AND P1, PT, R14, c[0x0][0x17c], PT ;  /* 0x00005f000e007a0c */ /* 0x000fe40003f26270 */
[----:B-1----:R-:W-:Y:S02]  /*71f10*/  IADD3 R4, R10, c[0x0][0x198], RZ ;  /* 0x000066000a047a10 */ /* 0x002fe40007ffe0ff */
[----:B------:R0:W-:Y:S02]  /*71f20*/  @P2 STG.E.U16 [R8.64], R35 ;  /* 0x0000002308002986 */ /* 0x0001e4000c101504 */
[----:B------:R-:W-:-:S02]  /*71f30*/  IADD3 R14, R4, c[0x0][0x198], RZ ;  /* 0x00006600040e7a10 */ /* 0x000fc40007ffe0ff */
[----:B------:R-:W-:Y:S02]  /*71f40*/  PRMT R6, R19, 0x7632, R6 ;  /* 0x0000763213067816 */ /* 0x000fe40000000006 */
[----:B------:R-:W-:Y:S01]  /*71f50*/  PRMT R10, R35, 0x7632, R10 ;  /* 0x00007632230a7816 */ /* 0x000fe2000000000a */
[----:B0-----:R-:W-:-:S04]  /*71f60*/  IMAD.WIDE R8, R4, 0x2, R56 ;  /* 0x0000000204087825 */ /* 0x001fc800078e0238 */
[----:B------:R-:W-:Y:S01]  /*71f70*/  IMAD.WIDE R4, R4, 0x2, R2 ;  /* 0x0000000204047825 */ /* 0x000fe200078e0202 */
[----:B------:R-:W-:-:S03]  /*71f80*/  ISETP.GE.AND P2, PT, R12, c[0x0][0x17c], PT ;  /* 0x00005f000c007a0c */ /* 0x000fc60003f46270 */
[----:B------:R-:W-:Y:S01]  /*71f90*/  IMAD.WIDE R12, R14, 0x2, R56 ;  /* 0x000000020e0c7825 */ /* 0x000fe200078e0238 */
[----:B------:R-:W-:Y:S01]  /*71fa0*/  @P6 STG.E.U16 [R8.64], R6 ;  /* 0x0000000608006986 */ /* 0x000fe2000c101504 */
[----:B------:R-:W-:-:S03]  /*71fb0*/  ISETP.LT.AND P6, PT, R61, c[0x0][0x178], !P3 ;  /* 0x00005e003d007a0c */ /* 0x000fc60005fc1270 */
[----:B------:R0:W-:Y:S04]  /*71fc0*/  @P0 STG.E.U16 [R4.64], R10 ;  /* 0x0000000a04000986 */ /* 0x0001e8000c101504 */
[----:B------:R-:W-:Y:S01]  /*71fd0*/  @P5 STG.E.U16 [R12.64], R15 ;  /* 0x0000000f0c005986 */ /* 0x000fe2000c101504 */
[C---:B------:R-:W-:Y:S02]  /*71fe0*/  ISETP.LT.AND P5, PT, R51.reuse, c[0x0][0x178], !P3 ;  /* 0x00005e0033007a0c */ /* 0x040fe40005fa1270 */
[----:B------:R-:W-:Y:S01]  /*71ff0*/  ISETP.LT.AND P4, PT, R51, c[0x0][0x178], !P4 ;  /* 0x00005e0033007a0c */ /* 0x000fe20006781270 */
[----:B0-----:R-:W-:Y:S01]  /*72000*/  IMAD.WIDE R4, R14, 0x2, R2 ;  /* 0x000000020e047825 */ /* 0x001fe200078e0202 */
[----:B------:R-:W-:-:S11]  /*72010*/  PRMT R10, R31, 0x7632, R10 ;  /* 0x000076321f0a7816 */ /* 0x000fd6000000000a */
[----:B------:R0:W-:Y:S01]  /*72020*/  @P4 STG.E.U16 [R4.64], R31 ;  /* 0x0000001f04004986 */ /* 0x0001e2000c101504 */
[----:B--2---:R-:W-:-:S03]  /*72030*/  ISETP.GE.AND P0, PT, R17, c[0x0][0x17c], PT ;  /* 0x00005f0011007a0c */ /* 0x004fc60003f06270 */
[----:B------:R-:W2:Y:S01]  /*72040*/  LDL.LU R17, [R1+0x22ac] ;  /* 0x0022ac0001117983 */ /* 0x000ea20000300800 */
[----:B---3--:R-:W-:-:S03]  /*72050*/  ISETP.GE.AND P3, PT, R16, c[0x0][0x17c], PT ;  /* 0x00005f0010007a0c */ /* 0x008fc60003f66270 */
[----:B------:R-:W3:Y:S04]  /*72060*/  LDL.LU R16, [R1+0x22a8] ;  /* 0x0022a80001107983 */ /* 0x000ee80000300800 */
[----:B------:R-:W3:Y:S04]  /*72070*/  LDL.LU R21, [R1+0x22b8] ;  /* 0x0022b80001157983 */ /* 0x000ee80000300800 */
[----:B------:R-:W3:Y:S04]  /*72080*/  LDL.LU R20, [R1+0x22b4] ;  /* 0x0022b40001147983 */ /* 0x000ee80000300800 */
[----:B------:R-:W3:Y:S04]  /*72090*/  LDL.LU R24, [R1+0x22c0] ;  /* 0x0022c00001187983 */ /* 0x000ee80000300800 */
[----:B------:R-:W3:Y:S04]  /*720a0*/  LDL.LU R22, [R1+0x22bc] ;  /* 0x0022bc0001167983 */ /* 0x000ee80000300800 */
[----:B0-----:R-:W3:Y:S04]  /*720b0*/  LDL.LU R31, [R1+0x22d8] ;  /* 0x0022d800011f7983 */ /* 0x001ee80000300800 */
[----:B------:R-:W3:Y:S04]  /*720c0*/  LDL.LU R29, [R1+0x22d4] ;  /* 0x0022d400011d7983 */ /* 0x000ee80000300800 */
[----:B------:R-:W3:Y:S04]  /*720d0*/  LDL.LU R30, [R1+0x22e0] ;  /* 0x0022e000011e7983 */ /* 0x000ee80000300800 */
[----:B------:R-:W0:Y:S01]  /*720e0*/  S2R R60, SR_TID.X ;  /* 0x00000000003c7919 */ /* 0x000e220000002100 */
[----:B------:R-:W-:-:S02]  /*720f0*/  IADD3 R6, R14, c[0x0][0x198], RZ ;  /* 0x000066000e067a10 */ /* 0x000fc40007ffe0ff */
[----:B------:R-:W-:Y:S01]  /*72100*/  ISETP.LT.AND P4, PT, R61, c[0x0][0x178], !P1 ;  /* 0x00005e003d007a0c */ /* 0x000fe20004f81270 */
[----:B------:R-:W3:Y:S01]  /*72110*/  LDL.LU R32, [R1+0x22dc] ;  /* 0x0022dc0001207983 */ /* 0x000ee20000300800 */
[----:B------:R-:W-:Y:S01]  /*72120*/  PRMT R15, R15, 0x7632, R15 ;  /* 0x000076320f0f7816 */ /* 0x000fe2000000000f */
[C---:B------:R-:W-:Y:S01]  /*72130*/  IMAD.WIDE R8, R6.reuse, 0x2, R56 ;  /* 0x0000000206087825 */ /* 0x040fe200078e0238 */
[----:B------:R-:W-:-:S03]  /*72140*/  IADD3 R12, R6, c[0x0][0x198], RZ ;  /* 0x00006600060c7a10 */ /* 0x000fc60007ffe0ff */
[----:B------:R-:W-:Y:S01]  /*72150*/  IMAD.WIDE R4, R6, 0x2, R2 ;  /* 0x0000000206047825 */ /* 0x000fe200078e0202 */
[----:B------:R-:W-:Y:S01]  /*72160*/  @P6 STG.E.U16 [R8.64], R15 ;  /* 0x0000000f08006986 */ /* 0x000fe2000c101504 */
[----:B------:R-:W-:-:S03]  /*72170*/  ISETP.LT.AND P1, PT, R51, c[0x0][0x178], !P1 ;  /* 0x00005e0033007a0c */ /* 0x000fc60004f21270 */
[----:B------:R1:W-:Y:S01]  /*72180*/  @P5 STG.E.U16 [R4.64], R10 ;  /* 0x0000000a04005986 */ /* 0x0003e2000c101504 */
[----:B------:R-:W-:Y:S02]  /*72190*/  ISETP.LT.AND P5, PT, R61, c[0x0][0x178], !P2 ;  /* 0x00005e003d007a0c */ /* 0x000fe400057a1270 */
[----:B------:R-:W-:Y:S02]  /*721a0*/  ISETP.LT.AND P2, PT, R51, c[0x0][0x178], !P2 ;  /* 0x00005e0033007a0c */ /* 0x000fe40005741270 */
[C---:B0-----:R-:W-:Y:S01]  /*721b0*/  LOP3.LUT R59, R60.reuse, 0x1f, RZ, 0xc0, !PT ;  /* 0x0000001f3c3b7812 */ /* 0x041fe200078ec0ff */
[----:B------:R-:W-:Y:S02]  /*721c0*/  IMAD.SHL.U32 R60, R60, 0x100, RZ ;  /* 0x000001003c3c7824 */ /* 0x000fe400078e00ff */
[C---:B-1----:R-:W-:Y:S01]  /*721d0*/  IMAD.WIDE R4, R12.reuse, 0x2, R56 ;  /* 0x000000020c047825 */ /* 0x042fe200078e0238 */
[----:B------:R-:W-:Y:S02]  /*721e0*/  IADD3 R10, R12, c[0x0][0x198], RZ ;  /* 0x000066000c0a7a10 */ /* 0x000fe40007ffe0ff */
[----:B------:R-:W-:-:S02]  /*721f0*/  LOP3.LUT R60, R60, 0x600, RZ, 0xc0, !PT ;  /* 0x000006003c3c7812 */ /* 0x000fc400078ec0ff */
[----:B------:R0:W-:Y:S01]  /*72200*/  @P4 STG.E.U16 [R4.64], R11 ;  /* 0x0000000b04004986 */ /* 0x0001e2000c101504 */
[----:B------:R-:W-:Y:S01]  /*72210*/  ISETP.LT.AND P4, PT, R61, c[0x0][0x178], !P0 ;  /* 0x00005e003d007a0c */ /* 0x000fe20004781270 */
[----:B------:R-:W-:Y:S01]  /*72220*/  IMAD.WIDE R8, R12, 0x2, R2 ;  /* 0x000000020c087825 */ /* 0x000fe200078e0202 */
[----:B------:R-:W-:Y:S01]  /*72230*/  PRMT R6, R11, 0x7632, R6 ;  /* 0x000076320b067816 */ /* 0x000fe20000000006 */
[----:B------:R-:W1:Y:S02]  /*72240*/  LDS.128 R12, [R0] ;  /* 0x00000000000c7984 */ /* 0x000e640000000c00 */
[----:B------:R-:W-:Y:S02]  /*72250*/  IMAD R60, R59, 0x10, R60 ;  /* 0x000000103b3c7824 */ /* 0x000fe400078e023c */
[----:B------:R4:W-:Y:S01]  /*72260*/  @P1 STG.E.U16 [R8.64], R27 ;  /* 0x0000001b08001986 */ /* 0x0009e2000c101504 */
[C---:B0-----:R-:W-:Y:S01]  /*72270*/  IMAD.WIDE R4, R10.reuse, 0x2, R56 ;  /* 0x000000020a047825 */ /* 0x041fe200078e0238 */
[----:B------:R-:W-:-:S02]  /*72280*/  IADD3 R11, R10, c[0x0][0x198], RZ ;  /* 0x000066000a0b7a10 */ /* 0x000fc40007ffe0ff */
[----:B------:R-:W-:Y:S02]  /*72290*/  LOP3.LUT R60, R60, 0x20, RZ, 0x3c, !PT ;  /* 0x000000203c3c7812 */ /* 0x000fe400078e3cff */
[----:B------:R0:W-:Y:S01]  /*722a0*/  @P5 STG.E.U16 [R4.64], R6 ;  /* 0x0000000604005986 */ /* 0x0001e2000c101504 */
[----:B----4-:R-:W-:Y:S01]  /*722b0*/  PRMT R27, R27, 0x7632, R27 ;  /* 0x000076321b1b7816 */ /* 0x010fe2000000001b */
[----:B------:R-:W-:Y:S01]  /*722c0*/  IMAD.WIDE R8, R10, 0x2, R2 ;  /* 0x000000020a087825 */ /* 0x000fe200078e0202 */
[----:B------:R-:W-:-:S03]  /*722d0*/  PRMT R0, R7, 0x7632, R0 ;  /* 0x0000763207007816 */ /* 0x000fc60000000000 */
[----:B0-----:R-:W-:Y:S01]  /*722e0*/  IMAD.WIDE R4, R11, 0x2, R56 ;  /* 0x000000020b047825 */ /* 0x001fe200078e0238 */
[----:B------:R-:W-:Y:S04]  /*722f0*/  @P2 STG.E.U16 [R8.64], R27 ;  /* 0x0000001b08002986 */ /* 0x000fe8000c101504 */
[----:B------:R-:W-:Y:S04]  /*72300*/  @P4 STG.E.U16 [R4.64], R7 ;  /* 0x0000000704004986 */ /* 0x000fe8000c101504 */
[----:B------:R0:W4:Y:S04]  /*72310*/  LDS.128 R4, [R60] ;  /* 0x000000003c047984 */ /* 0x0001280000000c00 */
[----:B0-----:R-:W0:Y:S01]  /*72320*/  S2R R60, SR_TID.X ;  /* 0x00000000003c7919 */ /* 0x001e220000002100 */
[----:B------:R-:W-:-:S02]  /*72330*/  ISETP.LT.AND P0, PT, R51, c[0x0][0x178], !P0 ;  /* 0x00005e0033007a0c */ /* 0x000fc40004701270 */
[----:B------:R-:W-:Y:S02]  /*72340*/  ISETP.GE.AND P6, PT, R18, c[0x0][0x17c], PT ;  /* 0x00005f0012007a0c */ /* 0x000fe40003fc6270 */
[----:B------:R-:W-:Y:S01]  /*72350*/  ISETP.LT.AND P2, PT, R61, c[0x0][0x178], !P3 ;  /* 0x00005e003d007a0c */ /* 0x000fe20005f41270 */
[----:B------:R-:W-:Y:S01]  /*72360*/  IMAD.WIDE R8, R11, 0x2, R2 ;  /* 0x000000020b087825 */ /* 0x000fe200078e0202 */
[----:B------:R-:W-:Y:S02]  /*72370*/  ISETP.LT.AND P3, PT, R51, c[0x0][0x178], !P3 ;  /* 0x00005e0033007a0c */ /* 0x000fe40005f61270 */
[----:B------:R-:W-:Y:S02]  /*72380*/  IADD3 R10, R11, c[0x0][0x198], RZ ;  /* 0x000066000b0a7a10 */ /* 0x000fe40007ffe0ff */
[----:B------:R-:W-:Y:S02]  /*72390*/  ISETP.LT.AND P4, PT, R61, c[0x0][0x178], !P6 ;  /* 0x00005e003d007a0c */ /* 0x000fe40007781270 */
[C---:B0-----:R-:W-:Y:S01]  /*723a0*/  LOP3.LUT R59, R60.reuse, 0x1f, RZ, 0xc0, !PT ;  /* 0x0000001f3c3b7812 */ /* 0x041fe200078ec0ff */
[----:B------:R-:W-:-:S05]  /*723b0*/  IMAD.SHL.U32 R60, R60, 0x100, RZ ;  /* 0x000001003c3c7824 */ /* 0x000fca00078e00ff */
[----:B------:R-:W-:Y:S01]  /*723c0*/  LOP3.LUT R60, R60, 0x600, RZ, 0xc0, !PT ;  /* 0x000006003c3c7812 */ /* 0x000fe200078ec0ff */
[----:B------:R0:W-:Y:S01]  /*723d0*/  @P0 STG.E.U16 [R8.64], R23 ;  /* 0x0000001708000986 */ /* 0x0001e2000c101504 */
[----:B------:R-:W-:-:S03]  /*723e0*/  IADD3 R18, R10, c[0x0][0x198], RZ ;  /* 0x000066000a127a10 */ /* 0x000fc60007ffe0ff */
[----:B------:R-:W-:Y:S01]  /*723f0*/  IMAD R60, R59, 0x10, R60 ;  /* 0x000000103b3c7824 */ /* 0x000fe200078e023c */
[----:B------:R-:W-:Y:S02]  /*72400*/  PRMT R19, R23, 0x7632, R19 ;  /* 0x0000763217137816 */ /* 0x000fe40000000013 */
[----:B------:R-:W-:Y:S02]  /*72410*/  ISETP.LT.AND P6, PT, R51, c[0x0][0x178], !P6 ;  /* 0x00005e0033007a0c */ /* 0x000fe400077c1270 */
[----:B------:R-:W-:Y:S01]  /*72420*/  LOP3.LUT R60, R60, 0x40, RZ, 0x3c, !PT ;  /* 0x000000403c3c7812 */ /* 0x000fe200078e3cff */
[----:B0-----:R-:W-:-:S04]  /*72430*/  IMAD.WIDE R8, R10, 0x2, R56 ;  /* 0x000000020a087825 */ /* 0x001fc800078e0238 */
[----:B------:R-:W-:Y:S01]  /*72440*/  IMAD.WIDE R10, R10, 0x2, R2 ;  /* 0x000000020a0a7825 */ /* 0x000fe200078e0202 */
[----:B------:R-:W-:Y:S04]  /*72450*/  @P2 STG.E.U16 [R8.64], R0 ;  /* 0x0000000008002986 */ /* 0x000fe8000c101504 */
[----:B------:R-:W-:Y:S04]  /*72460*/  @P3 STG.E.U16 [R10.64], R19 ;  /* 0x000000130a003986 */ /* 0x000fe8000c101504 */
[----:B------:R-:W0:Y:S01]  /*72470*/  LDS.128 R8, [R60] ;  /* 0x000000003c087984 */ /* 0x000e220000000c00 */
[----:B--2---:R-:W-:-:S02]  /*72480*/  ISETP.GE.AND P1, PT, R17, c[0x0][0x17c], PT ;  /* 0x00005f0011007a0c */ /* 0x004fc40003f26270 */
[----:B---3--:R-:W-:Y:S01]  /*72490*/  ISETP.GE.AND P5, PT, R16, c[0x0][0x17c], PT ;  /* 0x00005f0010007a0c */ /* 0x008fe20003fa6270 */
[C---:B------:R-:W-:Y:S01]  /*724a0*/  IMAD.WIDE R16, R18.reuse, 0x2, R56 ;  /* 0x0000000212107825 */ /* 0x040fe200078e0238 */
[----:B------:R-:W-:Y:S02]  /*724b0*/  ISETP.LT.AND P3, PT, R61, c[0x0][0x178], !P1 ;  /* 0x00005e003d007a0c */ /* 0x000fe40004f61270 */
[----:B------:R-:W-:Y:S02]  /*724c0*/  ISETP.LT.AND P1, PT, R51, c[0x0][0x178], !P1 ;  /* 0x00005e0033007a0c */ /* 0x000fe40004f21270 */
[----:B------:R2:W-:Y:S01]  /*724d0*/  @P4 STG.E.U16 [R16.64], R36 ;  /* 0x0000002410004986 */ /* 0x0005e2000c101504 */
[----:B------:R-:W-:Y:S02]  /*724e0*/  ISETP.LT.AND P4, PT, R61, c[0x0][0x178], !P5 ;  /* 0x00005e003d007a0c */ /* 0x000fe40006f81270 */
[----:B------:R-:W-:Y:S01]  /*724f0*/  ISETP.GE.AND P0, PT, R21, c[0x0][0x17c], PT ;  /* 0x00005f0015007a0c */ /* 0x000fe20003f06270 */
[C---:B--2---:R-:W-:Y:S01]  /*72500*/  IMAD.WIDE R16, R18.reuse, 0x2, R2 ;  /* 0x0000000212107825 */ /* 0x044fe200078e0202 */
[----:B------:R-:W-:-:S02]  /*72510*/  IADD3 R18, R18, c[0x0][0x198], RZ ;  /* 0x0000660012127a10 */ /* 0x000fc40007ffe0ff */
[----:B------:R-:W-:Y:S02]  /*72520*/  PRMT R36, R36, 0x7632, R36 ;  /* 0x0000763224247816 */ /* 0x000fe40000000024 */
[----:B-1----:R1:W-:Y:S01]  /*72530*/  @P6 STG.E.U16 [R16.64], R12 ;  /* 0x0000000c10006986 */ /* 0x0023e2000c101504 */
[----:B------:R-:W-:Y:S02]  /*72540*/  IADD3 R0, R18, c[0x0][0x198], RZ ;  /* 0x0000660012007a10 */ /* 0x000fe40007ffe0ff */
[----:B------:R-:W-:Y:S02]  /*72550*/  ISETP.LT.AND P5, PT, R51, c[0x0][0x178], !P5 ;  /* 0x00005e0033007a0c */ /* 0x000fe40006fa1270 */
[----:B------:R-:W-:Y:S01]  /*72560*/  ISETP.GE.AND P2, PT, R20, c[0x0][0x17c], PT ;  /* 0x00005f0014007a0c */ /* 0x000fe20003f46270 */
[----:B------:R-:W-:-:S04]  /*72570*/  IMAD.WIDE R20, R0, 0x2, R56 ;  /* 0x0000000200147825 */ /* 0x000fc800078e0238 */
[----:B-1----:R-:W-:Y:S01]  /*72580*/  IMAD.WIDE R16, R18, 0x2, R56 ;  /* 0x0000000212107825 */ /* 0x002fe200078e0238 */
[----:B------:R-:W-:-:S03]  /*72590*/  PRMT R12, R12, 0x7632, R12 ;  /* 0x000076320c0c7816 */ /* 0x000fc6000000000c */
[----:B------:R-:W-:Y:S01]  /*725a0*/  IMAD.WIDE R18, R18, 0x2, R2 ;  /* 0x0000000212127825 */ /* 0x000fe200078e0202 */
[----:B------:R-:W-:Y:S01]  /*725b0*/  @P3 STG.E.U16 [R16.64], R36 ;  /* 0x0000002410003986 */ /* 0x000fe2000c101504 */
[----:B------:R-:W-:-:S03]  /*725c0*/  ISETP.GE.AND P6, PT, R24, c[0x0][0x17c], PT ;  /* 0x00005f0018007a0c */ /* 0x000fc60003fc6270 */
[----:B------:R1:W-:Y:S01]  /*725d0*/  @P1 STG.E.U16 [R18.64], R12 ;  /* 0x0000000c12001986 */ /* 0x0003e2000c101504 */
[----:B------:R-:W-:Y:S02]  /*725e0*/  ISETP.LT.AND P1, PT, R61, c[0x0][0x178], !P0 ;  /* 0x00005e003d007a0c */ /* 0x000fe40004721270 */
[----:B------:R-:W-:Y:S01]  /*725f0*/  ISETP.LT.AND P0, PT, R51, c[0x0][0x178], !P0 ;  /* 0x00005e0033007a0c */ /* 0x000fe20004701270 */
[----:B------:R2:W-:Y:S01]  /*72600*/  @P4 STG.E.U16 [R20.64], R40 ;  /* 0x0000002814004986 */ /* 0x0005e2000c101504 */
[----:B------:R-:W-:Y:S02]  /*72610*/  IADD3 R24, R0, c[0x0][0x198], RZ ;  /* 0x0000660000187a10 */ /* 0x000fe40007ffe0ff */
[----:B------:R-:W-:-:S03]  /*72620*/  ISETP.GE.AND P3, PT, R22, c[0x0][0x17c], PT ;  /* 0x00005f0016007a0c */ /* 0x000fc60003f66270 */
[C---:B------:R-:W-:Y:S01]  /*72630*/  IMAD.WIDE R22, R24.reuse, 0x2, R56 ;  /* 0x0000000218167825 */ /* 0x040fe200078e0238 */
[----:B-1----:R-:W-:-:S03]  /*72640*/  IADD3 R12, R24, c[0x0][0x198], RZ ;  /* 0x00006600180c7a10 */ /* 0x002fc60007ffe0ff */
[----:B--2---:R-:W-:Y:S01]  /*72650*/  IMAD.WIDE R20, R0, 0x2, R2 ;  /* 0x0000000200147825 */ /* 0x004fe200078e0202 */
[----:B------:R-:W-:Y:S02]  /*72660*/  PRMT R40, R40, 0x7632, R40 ;  /* 0x0000763228287816 */ /* 0x000fe40000000028 */
[----:B----4-:R-:W-:Y:S01]  /*72670*/  PRMT R0, R4, 0x7632, R0 ;  /* 0x0000763204007816 */ /* 0x010fe20000000000 */
[----:B------:R-:W-:Y:S01]  /*72680*/  IMAD.WIDE R24, R24, 0x2, R2 ;  /* 0x0000000218187825 */ /* 0x000fe200078e0202 */
[----:B------:R-:W-:Y:S01]  /*72690*/  ISETP.LT.AND P4, PT, R61, c[0x0][0x178], !P2 ;  /* 0x00005e003d007a0c */ /* 0x000fe20005781270 */
[----:B------:R1:W-:Y:S01]  /*726a0*/  @P5 STG.E.U16 [R20.64], R4 ;  /* 0x0000000414005986 */ /* 0x0003e2000c101504 */
[----:B------:R-:W-:Y:S02]  /*726b0*/  ISETP.GE.AND P5, PT, R31, c[0x0][0x17c], PT ;  /* 0x00005f001f007a0c */ /* 0x000fe40003fa6270 */
[----:B------:R-:W-:Y:S01]  /*726c0*/  ISETP.LT.AND P2, PT, R51, c[0x0][0x178], !P2 ;  /* 0x00005e0033007a0c */ /* 0x000fe20005741270 */
[----:B------:R-:W2:Y:S04]  /*726d0*/  LDL.LU R31, [R1+0x22ec] ;  /* 0x0022ec00011f7983 */ /* 0x000ea80000300800 */
[----:B------:R-:W-:Y:S04]  /*726e0*/  @P1 STG.E.U16 [R22.64], R40 ;  /* 0x0000002816001986 */ /* 0x000fe8000c101504 */
[----:B------:R3:W-:Y:S01]  /*726f0*/  @P0 STG.E.U16 [R24.64], R0 ;  /* 0x0000000018000986 */ /* 0x0007e2000c101504 */
[----:B------:R-:W-:Y:S01]  /*72700*/  ISETP.GE.AND P0, PT, R29, c[0x0][0x17c], PT ;  /* 0x00005f001d007a0c */ /* 0x000fe20003f06270 */
[----:B------:R-:W-:-:S02]  /*72710*/  IMAD.WIDE R26, R12, 0x2, R56 ;  /* 0x000000020c1a7825 */ /* 0x000fc400078e0238 */
[----:B------:R-:W4:Y:S02]  /*72720*/  LDL.LU R29, [R1+0x22e8] ;  /* 0x0022e800011d7983 */ /* 0x000f240000300800 */
[----:B-1----:R-:W-:Y:S02]  /*72730*/  IMAD.WIDE R20, R12, 0x2, R2 ;  /* 0x000000020c147825 */ /* 0x002fe400078e0202 */
[----:B------:R1:W-:Y:S04]  /*72740*/  @P4 STG.E.U16 [R26.64], R44 ;  /* 0x0000002c1a004986 */ /* 0x0003e8000c101504 */
[----:B0-----:R-:W-:Y:S01]  /*72750*/  @P2 STG.E.U16 [R20.64], R8 ;  /* 0x0000000814002986 */ /* 0x001fe2000c101504 */
[----:B------:R-:W-:-:S03]  /*72760*/  ISETP.GE.AND P2, PT, R30, c[0x0][0x17c], PT ;  /* 0x00005f001e007a0c */ /* 0x000fc60003f46270 */
[----:B------:R-:W4:Y:S04]  /*72770*/  LDL.LU R30, [R1+0x22fc] ;  /* 0x0022fc00011e7983 */ /* 0x000f280000300800 */
[----:B------:R-:W0:Y:S02]  /*72780*/  S2R R60, SR_TID.X ;  /* 0x00000000003c7919 */ /* 0x000e240000002100 */
[C---:B0-----:R-:W-:Y:S01]  /*72790*/  LOP3.LUT R59, R60.reuse, 0x1f, RZ, 0xc0, !PT ;  /* 0x0000001f3c3b7812 */ /* 0x041fe200078ec0ff */
[----:B------:R-:W-:-:S05]  /*727a0*/  IMAD.SHL.U32 R60, R60, 0x100, RZ ;  /* 0x000001003c3c7824 */ /* 0x000fca00078e00ff */
[----:B------:R-:W-:-:S05]  /*727b0*/  LOP3.LUT R60, R60, 0x600, RZ, 0xc0, !PT ;  /* 0x000006003c3c7812 */ /* 0x000fca00078ec0ff */
[----:B------:R-:W-:-:S05]  /*727c0*/  IMAD R60, R59, 0x10, R60 ;  /* 0x000000103b3c7824 */ /* 0x000fca00078e023c */
[----:B------:R-:W-:-:S05]  /*727d0*/  LOP3.LUT R60, R60, 0x60, RZ, 0x3c, !PT ;  /* 0x000000603c3c7812 */ /* 0x000fca00078e3cff */
[----:B------:R-:W0:Y:S01]  /*727e0*/  LDS.128 R16, [R60] ;  /* 0x000000003c107984 */ /* 0x000e220000000c00 */
[----:B------:R-:W-:Y:S02]  /*727f0*/  ISETP.LT.AND P1, PT, R61, c[0x0][0x178], !P6 ;  /* 0x00005e003d007a0c */ /* 0x000fe40007721270 */
[----:B------:R-:W-:Y:S02]  /*72800*/  ISETP.LT.AND P6, PT, R51, c[0x0][0x178], !P6 ;  /* 0x00005e0033007a0c */ /* 0x000fe400077c1270 */
[----:B---3--:R-:W-:Y:S02]  /*72810*/  IADD3 R24, R12, c[0x0][0x198], RZ ;  /* 0x000066000c187a10 */ /* 0x008fe40007ffe0ff */
[----:B------:R-:W-:Y:S01]  /*72820*/  ISETP.LT.AND P4, PT, R61, c[0x0][0x178], !P3 ;  /* 0x00005e003d007a0c */ /* 0x000fe20005f81270 */
[----:B------:R-:W3:Y:S01]  /*72830*/  LDL.LU R12, [R1+0x22f8] ;  /* 0x0022f800010c7983 */ /* 0x000ee20000300800 */
[C---:B------:R-:W-:Y:S01]  /*72840*/  IADD3 R0, R24.reuse, c[0x0][0x198], RZ ;  /* 0x0000660018007a10 */ /* 0x040fe20007ffe0ff */
[----:B------:R-:W-:Y:S01]  /*72850*/  IMAD.WIDE R22, R24, 0x2, R56 ;  /* 0x0000000218167825 */ /* 0x000fe200078e0238 */
[----:B-1----:R-:W-:-:S02]  /*72860*/  PRMT R44, R44, 0x7632, R44 ;  /* 0x000076322c2c7816 */ /* 0x002fc4000000002c */
[----:B------:R-:W-:Y:S01]  /*72870*/  PRMT R4, R8, 0x7632, R4 ;  /* 0x0000763208047816 */ /* 0x000fe20000000004 */
[----:B------:R-:W-:-:S04]  /*72880*/  IMAD.WIDE R24, R24, 0x2, R2 ;  /* 0x0000000218187825 */ /* 0x000fc800078e0202 */
[----:B------:R-:W-:Y:S01]  /*72890*/  IMAD.WIDE R26, R0, 0x2, R56 ;  /* 0x00000002001a7825 */ /* 0x000fe200078e0238 */
[----:B------:R-:W-:Y:S01]  /*728a0*/  @P1 STG.E.U16 [R22.64], R44 ;  /* 0x0000002c16001986 */ /* 0x000fe2000c101504 */
[----:B------:R-:W-:-:S03]  /*728b0*/  ISETP.LT.AND P3, PT, R51, c[0x0][0x178], !P3 ;  /* 0x00005e0033007a0c */ /* 0x000fc60005f61270 */
[----:B------:R1:W-:Y:S04]  /*728c0*/  @P6 STG.E.U16 [R24.64], R4 ;  /* 0x0000000418006986 */ /* 0x0003e8000c101504 */
[----:B------:R0:W-:Y:S01]  /*728d0*/  @P4 STG.E.U16 [R26.64], R48 ;  /* 0x000000301a004986 */ /* 0x0001e2000c101504 */
[----:B------:R-:W-:Y:S02]  /*728e0*/  ISETP.LT.AND P4, PT, R61, c[0x0][0x178], !P5 ;  /* 0x00005e003d007a0c */ /* 0x000fe40006f81270 */
[----:B------:R-:W-:Y:S02]  /*728f0*/  ISETP.LT.AND P5, PT, R51, c[0x0][0x178], !P5 ;  /* 0x00005e0033007a0c */ /* 0x000fe40006fa1270 */
[----:B------:R-:W-:Y:S02]  /*72900*/  ISETP.LT.AND P6, PT, R61, c[0x0][0x178], !P0 ;  /* 0x00005e003d007a0c */ /* 0x000fe400047c1270 */
[C---:B-1----:R-:W-:Y:S01]  /*72910*/  IADD3 R24, R0.reuse, c[0x0][0x198], RZ ;  /* 0x0000660000187a10 */ /* 0x042fe20007ffe0ff */
[----:B------:R-:W-:-:S03]  /*72920*/  IMAD.WIDE R20, R0, 0x2, R2 ;  /* 0x0000000200147825 */ /* 0x000fc600078e0202 */
[C---:B------:R-:W-:Y:S01]  /*72930*/  IADD3 R4, R24.reuse, c[0x0][0x198], RZ ;  /* 0x0000660018047a10 */ /* 0x040fe20007ffe0ff */
[----:B------:R-:W-:Y:S01]  /*72940*/  IMAD.WIDE R22, R24, 0x2, R56 ;  /* 0x0000000218167825 */ /* 0x000fe200078e0238 */
[----:B0-----:R-:W-:Y:S02]  /*72950*/  PRMT R48, R48, 0x7632, R48 ;  /* 0x0000763230307816 */ /* 0x001fe40000000030 */
[----:B------:R-:W-:Y:S01]  /*72960*/  PRMT R0, R16, 0x7632, R0 ;  /* 0x0000763210007816 */ /* 0x000fe20000000000 */
[----:B------:R-:W-:Y:S01]  /*72970*/  IMAD.WIDE R24, R24, 0x2, R2 ;  /* 0x0000000218187825 */ /* 0x000fe200078e0202 */
[----:B------:R0:W-:Y:S01]  /*72980*/  @P3 STG.E.U16 [R20.64], R16 ;  /* 0x0000001014003986 */ /* 0x0001e2000c101504 */
[----:B------:R-:W-:Y:S02]  /*72990*/  ISETP.GE.AND P1, PT, R32, c[0x0][0x17c], PT ;  /* 0x00005f0020007a0c */ /* 0x000fe40003f26270 */
[----:B------:R-:W-:Y:S01]  /*729a0*/  IMAD.WIDE R26, R4, 0x2, R56 ;  /* 0x00000002041a7825 */ /* 0x000fe200078e0238 */
[----:B------:R-:W-:Y:S01]  /*729b0*/  @P4 STG.E.U16 [R22.64], R48 ;  /* 0x0000003016004986 */ /* 0x000fe2000c101504 */
[----:B------:R-:W-:-:S03]  /*729c0*/  ISETP.LT.AND P0, PT, R51, c[0x0][0x178], !P0 ;  /* 0x00005e0033007a0c */ /* 0x000fc60004701270 */
[----:B------:R1:W-:Y:S01]  /*729d0*/  @P5 STG.E.U16 [R24.64], R0 ;  /* 0x0000000018005986 */ /* 0x0003e2000c101504 */
[----:B------:R-:W-:Y:S02]  /*729e0*/  ISETP.LT.AND P5, PT, R61, c[0x0][0x178], !P2 ;  /* 0x00005e003d007a0c */ /* 0x000fe400057a1270 */
[----:B------:R-:W-:Y:S01]  /*729f0*/  ISETP.LT.AND P4, PT, R51, c[0x0][0x178], !P2 ;  /* 0x00005e0033007a0c */ /* 0x000fe20005781270 */
[----:B------:R2:W-:Y:S01]  /*72a00*/  @P6 STG.E.U16 [R26.64], R37 ;  /* 0x000000251a006986 */ /* 0x0005e2000c101504 */
[----:B------:R-:W-:Y:S01]  /*72a10*/  ISETP.LT.AND P6, PT, R61, c[0x0][0x178], !P1 ;  /* 0x00005e003d007a0c */ /* 0x000fe20004fc1270 */
[----:B0-----:R-:W-:Y:S01]  /*72a20*/  IMAD.WIDE R20, R4, 0x2, R2 ;  /* 0x0000000204147825 */ /* 0x001fe200078e0202 */
[----:B------:R-:W-:Y:S01]  /*72a30*/  PRMT R8, R37, 0x7632, R8 ;  /* 0x0000763225087816 */ /* 0x000fe20000000008 */
[----:B------:R-:W3:Y:S01]  /*72a40*/  LDL.LU R32, [R1+0x230c] ;  /* 0x00230c0001207983 */ /* 0x000ee20000300800 */
[----:B-1----:R-:W-:-:S03]  /*72a50*/  PRMT R0, R13, 0x7632, R0 ;  /* 0x000076320d007816 */ /* 0x002fc60000000000 */
[----:B------:R-:W-:Y:S04]  /*72a60*/  @P0 STG.E.U16 [R20.64], R13 ;  /* 0x0000000d14000986 */ /* 0x000fe8000c101504 */
[----:B------:R-:W3:Y:S01]  /*72a70*/  LDL.LU R34, [R1+0x2308] ;  /* 0x0023080001227983 */ /* 0x000ee20000300800 */
[----:B--2---:R-:W-:Y:S02]  /*72a80*/  ISETP.GE.AND P3, PT, R31, c[0x0][0x17c], PT ;  /* 0x00005f001f007a0c */ /* 0x004fe40003f66270 */
[----:B------:R-:W-:-:S05]  /*72a90*/  IADD3 R31, R4, c[0x0][0x198], RZ ;  /* 0x00006600041f7a10 */ /* 0x000fca0007ffe0ff */
[----:B------:R-:W-:Y:S01]  /*72aa0*/  IMAD.WIDE R22, R31, 0x2, R56 ;  /* 0x000000021f167825 */ /* 0x000fe200078e0238 */
[----:B----4-:R-:W-:Y:S02]  /*72ab0*/  ISETP.GE.AND P2, PT, R29, c[0x0][0x17c], PT ;  /* 0x00005f001d007a0c */ /* 0x010fe40003f46270 */
[C---:B------:R-:W-:Y:S01]  /*72ac0*/  IADD3 R29, R31.reuse, c[0x0][0x198], RZ ;  /* 0x000066001f1d7a10 */ /* 0x040fe20007ffe0ff */
[----:B------:R-:W-:Y:S01]  /*72ad0*/  IMAD.WIDE R24, R31, 0x2, R2 ;  /* 0x000000021f187825 */ /* 0x000fe200078e0202 */
[----:B------:R-:W-:Y:S03]  /*72ae0*/  @P5 STG.E.U16 [R22.64], R8 ;  /* 0x0000000816005986 */ /* 0x000fe6000c101504 */
[----:B------:R-:W-:Y:S01]  /*72af0*/  IMAD.WIDE R26, R29, 0x2, R56 ;  /* 0x000000021d1a7825 */ /* 0x000fe200078e0238 */
[----:B------:R-:W-:Y:S01]  /*72b00*/  @P4 STG.E.U16 [R24.64], R0 ;  /* 0x0000000018004986 */ /* 0x000fe2000c101504 */
[----:B------:R-:W-:-:S03]  /*72b10*/  ISETP.GE.AND P0, PT, R30, c[0x0][0x17c], PT ;  /* 0x00005f001e007a0c */ /* 0x000fc60003f06270 */
[----:B------:R0:W-:Y:S04]  /*72b20*/  @P6 STG.E.U16 [R26.64], R41 ;  /* 0x000000291a006986 */ /* 0x0001e8000c101504 */
[----:B------:R-:W2:Y:S04]  /*72b30*/  LDL.LU R30, [R1+0x231c] ;  /* 0x00231c00011e7983 */ /* 0x000ea80000300800 */
[----:B0-----:R-:W4:Y:S01]  /*72b40*/  LDL.LU R26, [R1+0x2318] ;  /* 0x00231800011a7983 */ /* 0x001f220000300800 */
[----:B------:R-:W-:Y:S02]  /*72b50*/  ISETP.LT.AND P1, PT, R51, c[0x0][0x178], !P1 ;  /* 0x00005e0033007a0c */ /* 0x000fe40004f21270 */
[----:B------:R-:W-:-:S02]  /*72b60*/  ISETP.LT.AND P5, PT, R61, c[0x0][0x178], !P3 ;  /* 0x00005e003d007a0c */ /* 0x000fc40005fa1270 */
[----:B------:R-:W-:Y:S02]  /*72b70*/  ISETP.LT.AND P4, PT, R51, c[0x0][0x178], !P3 ;  /* 0x00005e0033007a0c */ /* 0x000fe40005f81270 */
[----:B------:R-:W-:Y:S02]  /*72b80*/  IADD3 R31, R29, c[0x0][0x198], RZ ;  /* 0x000066001d1f7a10 */ /* 0x000fe40007ffe0ff */
[----:B------:R-:W-:Y:S02]  /*72b90*/  PRMT R4, R41, 0x7632, R4 ;  /* 0x0000763229047816 */ /* 0x000fe40000000004 */
[----:B------:R-:W-:Y:S01]  /*72ba0*/  PRMT R0, R5, 0x7632, R0 ;  /* 0x0000763205007816 */ /* 0x000fe20000000000 */
[----:B------:R-:W-:Y:S01]  /*72bb0*/  IMAD.WIDE R20, R31, 0x2, R56 ;  /* 0x000000021f147825 */ /* 0x000fe200078e0238 */
[----:B------:R-:W-:-:S03]  /*72bc0*/  ISETP.LT.AND P6, PT, R61, c[0x0][0x178], !P2 ;  /* 0x00005e003d007a0c */ /* 0x000fc600057c1270 */
[C---:B------:R-:W-:Y:S01]  /*72bd0*/  IMAD.WIDE R22, R31.reuse, 0x2, R2 ;  /* 0x000000021f167825 */ /* 0x040fe200078e0202 */
[----:B------:R-:W-:Y:S02]  /*72be0*/  IADD3 R33, R31, c[0x0][0x198], RZ ;  /* 0x000066001f217a10 */ /* 0x000fe40007ffe0ff */
[----:B------:R-:W-:Y:S02]  /*72bf0*/  ISETP.LT.AND P2, PT, R51, c[0x0][0x178], !P2 ;  /* 0x00005e0033007a0c */ /* 0x000fe40005741270 */
[C---:B------:R-:W-:Y:S01]  /*72c00*/  IADD3 R27, R33.reuse, c[0x0][0x198], RZ ;  /* 0x00006600211b7a10 */ /* 0x040fe20007ffe0ff */
[----:B------:R-:W-:Y:S01]  /*72c10*/  IMAD.WIDE R24, R33, 0x2, R56 ;  /* 0x0000000221187825 */ /* 0x000fe200078e0238 */
[----:B------:R-:W-:Y:S02]  /*72c20*/  PRMT R8, R45, 0x7632, R8 ;  /* 0x000076322d087816 */ /* 0x000fe40000000008 */
[----:B---3--:R-:W-:Y:S01]  /*72c30*/  ISETP.GE.AND P3, PT, R12, c[0x0][0x17c], PT ;  /* 0x00005f000c007a0c */ /* 0x008fe20003f66270 */
[----:B------:R-:W-:-:S05]  /*72c40*/  IMAD.WIDE R12, R29, 0x2, R2 ;  /* 0x000000021d0c7825 */ /* 0x000fca00078e0202 */
[----:B------:R0:W-:Y:S04]  /*72c50*/  @P1 STG.E.U16 [R12.64], R5 ;  /* 0x000000050c001986 */ /* 0x0001e8000c101504 */
[----:B------:R1:W-:Y:S01]  /*72c60*/  @P5 STG.E.U16 [R20.64], R4 ;  /* 0x0000000414005986 */ /* 0x0003e2000c101504 */
[----:B------:R-:W-:-:S03]  /*72c70*/  ISETP.LT.AND P5, PT, R61, c[0x0][0x178], !P0 ;  /* 0x00005e003d007a0c */ /* 0x000fc600047a1270 */
[----:B------:R3:W-:Y:S01]  /*72c80*/  @P4 STG.E.U16 [R22.64], R0 ;  /* 0x0000000016004986 */ /* 0x0007e2000c101504 */
[----:B------:R-:W-:Y:S01]  /*72c90*/  ISETP.LT.AND P4, PT, R51, c[0x0][0x178], !P0 ;  /* 0x00005e0033007a0c */ /* 0x000fe20004781270 */
[----:B0-----:R-:W-:-:S04]  /*72ca0*/  IMAD.WIDE R12, R27, 0x2, R56 ;  /* 0x000000021b0c7825 */ /* 0x001fc800078e0238 */
[----:B-1----:R-:W-:Y:S01]  /*72cb0*/  IMAD.WIDE R4, R33, 0x2, R2 ;  /* 0x0000000221047825 */ /* 0x002fe200078e0202 */
[----:B------:R0:W-:Y:S01]  /*72cc0*/  @P6 STG.E.U16 [R24.64], R45 ;  /* 0x0000002d18006986 */ /* 0x0001e2000c101504 */
[----:B---3--:R-:W-:Y:S02]  /*72cd0*/  PRMT R0, R9, 0x7632, R0 ;  /* 0x0000763209007816 */ /* 0x008fe40000000000 */
[----:B------:R-:W-:Y:S01]  /*72ce0*/  IMAD.WIDE R20, R27, 0x2, R2 ;  /* 0x000000021b147825 */ /* 0x000fe200078e0202 */
[----:B------:R1:W-:Y:S01]  /*72cf0*/  @P2 STG.E.U16 [R4.64], R9 ;  /* 0x0000000904002986 */ /* 0x0003e2000c101504 */
[----:B------:R-:W-:-:S03]  /*72d00*/  ISETP.LT.AND P6, PT, R61, c[0x0][0x178], !P3 ;  /* 0x00005e003d007a0c */ /* 0x000fc60005fc1270 */
[----:B------:R-:W-:Y:S01]  /*72d10*/  @P5 STG.E.U16 [R12.64], R8 ;  /* 0x000000080c005986 */ /* 0x000fe2000c101504 */
[----:B------:R-:W-:-:S03]  /*72d20*/  IADD3 R29, R27, c[0x0][0x198], RZ ;  /* 0x000066001b1d7a10 */ /* 0x000fc60007ffe0ff */
[----:B------:R3:W-:Y:S02]  /*72d30*/  @P4 STG.E.U16 [R20.64], R0 ;  /* 0x0000000014004986 */ /* 0x0007e4000c101504 */
[----:B------:R-:W-:Y:S01]  /*72d40*/  IMAD.WIDE R22, R29, 0x2, R56 ;  /* 0x000000021d167825 */ /* 0x000fe200078e0238 */
[----:B------:R-:W-:Y:S02]  /*72d50*/  ISETP.LT.AND P3, PT, R51, c[0x0][0x178], !P3 ;  /* 0x00005e0033007a0c */ /* 0x000fe40005f61270 */
[----:B------:R-:W-:Y:S02]  /*72d60*/  ISETP.GE.AND P1, PT, R32, c[0x0][0x17c], PT ;  /* 0x00005f0020007a0c */ /* 0x000fe40003f26270 */
[----:B------:R-:W4:Y:S02]  /*72d70*/  LDL.LU R32, [R1+0x2314] ;  /* 0x0023140001207983 */ /* 0x000f240000300800 */
[----:B------:R-:W-:Y:S02]  /*72d80*/  ISETP.LT.AND P5, PT, R61, c[0x0][0x178], !P1 ;  /* 0x00005e003d007a0c */ /* 0x000fe40004fa1270 */
[----:B------:R-:W4:Y:S01]  /*72d90*/  LDL.LU R31, [R1+0x2310] ;  /* 0x00231000011f7983 */ /* 0x000f220000300800 */
[----:B------:R-:W-:-:S02]  /*72da0*/  ISETP.LT.AND P4, PT, R51, c[0x0][0x178], !P1 ;  /* 0x00005e0033007a0c */ /* 0x000fc40004f81270 */
[----:B------:R-:W-:Y:S01]  /*72db0*/  ISETP.GE.AND P0, PT, R34, c[0x0][0x17c], PT ;  /* 0x00005f0022007a0c */ /* 0x000fe20003f06270 */
[----:B------:R-:W-:Y:S01]  /*72dc0*/  @P6 STG.E.U16 [R22.64], R49 ;  /* 0x0000003116006986 */ /* 0x000fe2000c101504 */
[----:B0-----:R-:W-:Y:S02]  /*72dd0*/  IADD3 R25, R29, c[0x0][0x198], RZ ;  /* 0x000066001d197a10 */ /* 0x001fe40007ffe0ff */
[----:B------:R-:W-:Y:S02]  /*72de0*/  ISETP.LT.AND P6, PT, R61, c[0x0][0x178], !P0 ;  /* 0x00005e003d007a0c */ /* 0x000fe400047c1270 */
[----:B------:R-:W-:Y:S01]  /*72df0*/  IADD3 R27, R25, c[0x0][0x198], RZ ;  /* 0x00006600191b7a10 */ /* 0x000fe20007ffe0ff */
[----:B-1----:R-:W-:Y:S01]  /*72e00*/  IMAD.WIDE R4, R29, 0x2, R2 ;  /* 0x000000021d047825 */ /* 0x002fe200078e0202 */
[----:B------:R-:W-:Y:S02]  /*72e10*/  PRMT R16, R49, 0x7632, R16 ;  /* 0x0000763231107816 */ /* 0x000fe40000000010 */
[----:B---3--:R-:W-:Y:S01]  /*72e20*/  PRMT R0, R17, 0x7632, R0 ;  /* 0x0000763211007816 */ /* 0x008fe20000000000 */
[C---:B------:R-:W-:Y:S01]  /*72e30*/  IMAD.WIDE R8, R25.reuse, 0x2, R56 ;  /* 0x0000000219087825 */ /* 0x040fe200078e0238 */
[----:B------:R-:W-:Y:S03]  /*72e40*/  @P3 STG.E.U16 [R4.64], R17 ;  /* 0x0000001104003986 */ /* 0x000fe6000c101504 */
[----:B------:R-:W-:Y:S01]  /*72e50*/  IMAD.WIDE R12, R25, 0x2, R2 ;  /* 0x00000002190c7825 */ /* 0x000fe200078e0202 */
[----:B------:R-:W-:Y:S03]  /*72e60*/  @P5 STG.E.U16 [R8.64], R16 ;  /* 0x0000001008005986 */ /* 0x000fe6000c101504 */
[----:B------:R-:W-:Y:S01]  /*72e70*/  IMAD.WIDE R20, R27, 0x2, R56 ;  /* 0x000000021b147825 */ /* 0x000fe200078e0238 */
[----:B------:R-:W-:Y:S04]  /*72e80*/  @P4 STG.E.U16 [R12.64], R0 ;  /* 0x000000000c004986 */ /* 0x000fe8000c101504 */
[----:B------:R0:W-:Y:S01]  /*72e90*/  @P6 STG.E.U16 [R20.64], R38 ;  /* 0x0000002614006986 */ /* 0x0001e2000c101504 */
[----:B--2---:R-:W-:-:S03]  /*72ea0*/  ISETP.GE.AND P2, PT, R30, c[0x0][0x17c], PT ;  /* 0x00005f001e007a0c */ /* 0x004fc60003f46270 */
[----:B------:R-:W2:Y:S01]  /*72eb0*/  LDL.LU R30, [R1+0x2304] ;  /* 0x00230400011e7983 */ /* 0x000ea20000300800 */
[----:B----4-:R-:W-:-:S03]  /*72ec0*/  ISETP.GE.AND P1, PT, R26, c[0x0][0x17c], PT ;  /* 0x00005f001a007a0c */ /* 0x010fc60003f26270 */
[----:B------:R-:W3:Y:S04]  /*72ed0*/  LDL.LU R26, [R1+0x2300] ;  /* 0x00230000011a7983 */ /* 0x000ee80000300800 */
[----:B------:R-:W4:Y:S04]  /*72ee0*/  LDL.LU R24, [R1+0x22f4] ;  /* 0x0022f40001187983 */ /* 0x000f280000300800 */
[----:B------:R-:W4:Y:S04]  /*72ef0*/  LDL.LU R29, [R1+0x22f0] ;  /* 0x0022f000011d7983 */ /* 0x000f280000300800 */
[----:B0-----:R-:W4:Y:S01]  /*72f00*/  LDL.LU R20, [R1+0x22e4] ;  /* 0x0022e40001147983 */ /* 0x001f220000300800 */
[----:B------:R-:W-:-:S02]  /*72f10*/  ISETP.LT.AND P0, PT, R51, c[0x0][0x178], !P0 ;  /* 0x00005e0033007a0c */ /* 0x000fc40004701270 */
[----:B------:R-:W-:Y:S02]  /*72f20*/  ISETP.LT.AND P5, PT, R61, c[0x0][0x178], !P2 ;  /* 0x00005e003d007a0c */ /* 0x000fe400057a1270 */
[----:B------:R-:W-:Y:S02]  /*72f30*/  ISETP.LT.AND P4, PT, R51, c[0x0][0x178], !P2 ;  /* 0x00005e0033007a0c */ /* 0x000fe40005781270 */
[----:B------:R-:W-:Y:S02]  /*72f40*/  IADD3 R23, R27, c[0x0][0x198], RZ ;  /* 0x000066001b177a10 */ /* 0x000fe40007ffe0ff */
[----:B------:R-:W-:Y:S02]  /*72f50*/  ISETP.LT.AND P6, PT, R61, c[0x0][0x178], !P1 ;  /* 0x00005e003d007a0c */ /* 0x000fe40004fc1270 */
[----:B------:R-:W-:Y:S01]  /*72f60*/  IADD3 R25, R23, c[0x0][0x198], RZ ;  /* 0x0000660017197a10 */ /* 0x000fe20007ffe0ff */
[----:B------:R-:W-:Y:S01]  /*72f70*/  IMAD.WIDE R4, R27, 0x2, R2 ;  /* 0x000000021b047825 */ /* 0x000fe200078e0202 */
[----:B------:R-:W-:-:S02]  /*72f80*/  PRMT R22, R38, 0x7632, R22 ;  /* 0x0000763226167816 */ /* 0x000fc40000000016 */
[----:B------:R-:W-:Y:S01]  /*72f90*/  PRMT R0, R14, 0x7632, R0 ;  /* 0x000076320e007816 */ /* 0x000fe20000000000 */
[C---:B------:R-:W-:Y:S01]  /*72fa0*/  IMAD.WIDE R8, R23.reuse, 0x2, R56 ;  /* 0x0000000217087825 */ /* 0x040fe200078e0238 */
[----:B------:R0:W-:Y:S03]  /*72fb0*/  @P0 STG.E.U16 [R4.64], R14 ;  /* 0x0000000e04000986 */ /* 0x0001e6000c101504 */
[----:B------:R-:W-:Y:S01]  /*72fc0*/  IMAD.WIDE R12, R23, 0x2, R2 ;  /* 0x00000002170c7825 */ /* 0x000fe200078e0202 */
[----:B------:R1:W-:Y:S03]  /*72fd0*/  @P5 STG.E.U16 [R8.64], R22 ;  /* 0x0000001608005986 */ /* 0x0003e6000c101504 */
[----:B------:R-:W-:Y:S01]  /*72fe0*/  IMAD.WIDE R16, R25, 0x2, R56 ;  /* 0x0000000219107825 */ /* 0x000fe200078e0238 */
[----:B------:R-:W-:Y:S01]  /*72ff0*/  ISETP.LT.AND P1, PT, R51, c[0x0][0x178], !P1 ;  /* 0x00005e0033007a0c */ /* 0x000fe20004f21270 */
[----:B------:R1:W-:Y:S01]  /*73000*/  @P4 STG.E.U16 [R12.64], R0 ;  /* 0x000000000c004986 */ /* 0x0003e2000c101504 */
[----:B------:R-:W-:-:S03]  /*73010*/  IADD3 R21, R25, c[0x0][0x198], RZ ;  /* 0x0000660019157a10 */ /* 0x000fc60007ffe0ff */
[----:B------:R1:W-:Y:S01]  /*73020*/  @P6 STG.E.U16 [R16.64], R42 ;  /* 0x0000002a10006986 */ /* 0x0003e2000c101504 */
[----:B------:R-:W-:Y:S01]  /*73030*/  IADD3 R23, R21, c[0x0][0x198], RZ ;  /* 0x0000660015177a10 */ /* 0x000fe20007ffe0ff */
[----:B0-----:R-:W-:Y:S01]  /*73040*/  IMAD.WIDE R4, R25, 0x2, R2 ;  /* 0x0000000219047825 */ /* 0x001fe200078e0202 */
[----:B------:R-:W-:-:S03]  /*73050*/  PRMT R14, R42, 0x7632, R14 ;  /* 0x000076322a0e7816 */ /* 0x000fc6000000000e */
[----:B-1----:R-:W-:Y:S01]  /*73060*/  IMAD.WIDE R8, R21, 0x2, R56 ;  /* 0x0000000215087825 */ /* 0x002fe200078e0238 */
[----:B------:R-:W-:-:S03]  /*73070*/  PRMT R0, R6, 0x7632, R0 ;  /* 0x0000763206007816 */ /* 0x000fc60000000000 */
[----:B------:R-:W-:Y:S01]  /*73080*/  IMAD.WIDE R12, R21, 0x2, R2 ;  /* 0x00000002150c7825 */ /* 0x000fe200078e0202 */
[----:B------:R0:W-:Y:S03]  /*73090*/  @P1 STG.E.U16 [R4.64], R6 ;  /* 0x0000000604001986 */ /* 0x0001e6000c101504 */
[C---:B------:R-:W-:Y:S01]  /*730a0*/  IMAD.WIDE R16, R23.reuse, 0x2, R56 ;  /* 0x0000000217107825 */ /* 0x040fe200078e0238 */
[----:B------:R-:W-:-:S04]  /*730b0*/  IADD3 R21, R23, c[0x0][0x198], RZ ;  /* 0x0000660017157a10 */ /* 0x000fc80007ffe0ff */
[----:B------:R-:W-:Y:S01]  /*730c0*/  IADD3 R25, R21, c[0x0][0x198], RZ ;  /* 0x0000660015197a10 */ /* 0x000fe20007ffe0ff */
[----:B0-----:R-:W-:Y:S01]  /*730d0*/  IMAD.WIDE R4, R23, 0x2, R2 ;  /* 0x0000000217047825 */ /* 0x001fe200078e0202 */
[----:B------:R-:W-:Y:S02]  /*730e0*/  PRMT R6, R46, 0x7632, R6 ;  /* 0x000076322e067816 */ /* 0x000fe40000000006 */
[----:B------:R-:W-:Y:S02]  /*730f0*/  ISETP.GE.AND P3, PT, R32, c[0x0][0x17c], PT ;  /* 0x00005f0020007a0c */ /* 0x000fe40003f66270 */
[----:B------:R-:W-:Y:S02]  /*73100*/  ISETP.GE.AND P2, PT, R31, c[0x0][0x17c], PT ;  /* 0x00005f001f007a0c */ /* 0x000fe40003f46270 */
[----:B------:R-:W-:Y:S02]  /*73110*/  ISETP.LT.AND P5, PT, R61, c[0x0][0x178], !P3 ;  /* 0x00005e003d007a0c */ /* 0x000fe40005fa1270 */
[----:B------:R-:W-:-:S02]  /*73120*/  ISETP.LT.AND P4, PT, R51, c[0x0][0x178], !P3 ;  /* 0x00005e0033007a0c */ /* 0x000fc40005f81270 */
[----:B------:R-:W-:Y:S02]  /*73130*/  ISETP.LT.AND P6, PT, R61, c[0x0][0x178], !P2 ;  /* 0x00005e003d007a0c */ /* 0x000fe400057c1270 */
[----:B------:R-:W-:-:S07]  /*73140*/  ISETP.LT.AND P2, PT, R51, c[0x0][0x178], !P2 ;  /* 0x00005e0033007a0c */ /* 0x000fce0005741270 */
[----:B------:R0:W-:Y:S04]  /*73150*/  @P5 STG.E.U16 [R8.64], R14 ;  /* 0x0000000e08005986 */ /* 0x0001e8000c101504 */
[----:B------:R1:W-:Y:S04]  /*73160*/  @P4 STG.E.U16 [R12.64], R0 ;  /* 0x000000000c004986 */ /* 0x0003e8000c101504 */
[----:B------:R1:W-:Y:S01]  /*73170*/  @P6 STG.E.U16 [R16.64], R46 ;  /* 0x0000002e10006986 */ /* 0x0003e2000c101504 */
[----:B0-----:R-:W-:-:S03]  /*73180*/  IMAD.WIDE R8, R21, 0x2, R56 ;  /* 0x0000000215087825 */ /* 0x001fc600078e0238 */
[----:B------:R0:W-:Y:S01]  /*73190*/  @P2 STG.E.U16 [R4.64], R10 ;  /* 0x0000000a04002986 */ /* 0x0001e2000c101504 */
[----:B-1----:R-:W-:Y:S01]  /*731a0*/  PRMT R0, R10, 0x7632, R0 ;  /* 0x000076320a007816 */ /* 0x002fe20000000000 */
[----:B------:R-:W-:-:S04]  /*731b0*/  IMAD.WIDE R12, R21, 0x2, R2 ;  /* 0x00000002150c7825 */ /* 0x000fc800078e0202 */
[----:B------:R-:W-:-:S04]  /*731c0*/  IMAD.WIDE R16, R25, 0x2, R56 ;  /* 0x0000000219107825 */ /* 0x000fc800078e0238 */
[----:B0-----:R-:W-:Y:S01]  /*731d0*/  IMAD.WIDE R4, R25, 0x2, R2 ;  /* 0x0000000219047825 */ /* 0x001fe200078e0202 */
[----:B--2---:R-:W-:Y:S02]  /*731e0*/  ISETP.GE.AND P0, PT, R30, c[0x0][0x17c], PT ;  /* 0x00005f001e007a0c */ /* 0x004fe40003f06270 */
[----:B---3--:R-:W-:Y:S02]  /*731f0*/  ISETP.GE.AND P3, PT, R26, c[0x0][0x17c], PT ;  /* 0x00005f001a007a0c */ /* 0x008fe40003f66270 */
[----:B------:R-:W2:Y:S01]  /*73200*/  LDL.LU R26, [R1+0x22d0] ;  /* 0x0022d000011a7983 */ /* 0x000ea20000300800 */
[----:B------:R-:W-:Y:S02]  /*73210*/  ISETP.LT.AND P5, PT, R61, c[0x0][0x178], !P0 ;  /* 0x00005e003d007a0c */ /* 0x000fe400047a1270 */
[----:B----4-:R-:W-:Y:S02]  /*73220*/  ISETP.GE.AND P1, PT, R24, c[0x0][0x17c], PT ;  /* 0x00005f0018007a0c */ /* 0x010fe40003f26270 */
[----:B------:R-:W3:Y:S01]  /*73230*/  LDL.LU R24, [R1+0x22cc] ;  /* 0x0022cc0001187983 */ /* 0x000ee20000300800 */
[----:B------:R-:W-:-:S02]  /*73240*/  ISETP.LT.AND P4, PT, R51, c[0x0][0x178], !P0 ;  /* 0x00005e0033007a0c */ /* 0x000fc40004781270 */
[----:B------:R-:W-:Y:S01]  /*73250*/  ISETP.LT.AND P6, PT, R61, c[0x0][0x178], !P3 ;  /* 0x00005e003d007a0c */ /* 0x000fe20005fc1270 */
[----:B------:R-:W4:Y:S01]  /*73260*/  LDL.LU R22, [R1+0x22c8] ;  /* 0x0022c80001167983 */ /* 0x000f220000300800 */
[----:B------:R-:W-:Y:S02]  /*73270*/  ISETP.LT.AND P3, PT, R51, c[0x0][0x178], !P3 ;  /* 0x00005e0033007a0c */ /* 0x000fe40005f61270 */
[----:B------:R-:W-:Y:S02]  /*73280*/  ISETP.GE.AND P2, PT, R20, c[0x0][0x17c], PT ;  /* 0x00005f0014007a0c */ /* 0x000fe40003f46270 */
[----:B------:R-:W4:Y:S04]  /*73290*/  LDL.LU R20, [R1+0x22c4] ;  /* 0x0022c40001147983 */ /* 0x000f280000300800 */
[----:B------:R0:W-:Y:S04]  /*732a0*/  @P5 STG.E.U16 [R8.64], R6 ;  /* 0x0000000608005986 */ /* 0x0001e8000c101504 */
[----:B------:R-:W-:Y:S04]  /*732b0*/  @P4 STG.E.U16 [R12.64], R0 ;  /* 0x000000000c004986 */ /* 0x000fe8000c101504 */
[----:B------:R-:W4:Y:S04]  /*732c0*/  LDL.LU R14, [R1+0x22b0] ;  /* 0x0022b000010e7983 */ /* 0x000f280000300800 */
[----:B------:R-:W-:Y:S01]  /*732d0*/  @P6 STG.E.U16 [R16.64], R50 ;  /* 0x0000003210006986 */ /* 0x000fe2000c101504 */
[----:B0-----:R-:W-:-:S03]  /*732e0*/  PRMT R6, R18, 0x7632, R6 ;  /* 0x0000763212067816 */ /* 0x001fc60000000006 */
[----:B------:R0:W-:Y:S04]  /*732f0*/  @P3 STG.E.U16 [R4.64], R18 ;  /* 0x0000001204003986 */ /* 0x0001e8000c101504 */
[----:B0-----:R-:W4:Y:S01]  /*73300*/  LDL.LU R18, [R1+0x22a4] ;  /* 0x0022a40001127983 */ /* 0x001f220000300800 */
[----:B------:R-:W-:Y:S02]  /*73310*/  ISETP.GE.AND P0, PT, R29, c[0x0][0x17c], PT ;  /* 0x00005f001d007a0c */ /* 0x000fe40003f06270 */
[----:B------:R-:W-:Y:S02]  /*73320*/  ISETP.LT.AND P5, PT, R61, c[0x0][0x178], !P1 ;  /* 0x00005e003d007a0c */ /* 0x000fe40004fa1270 */
[----:B------:R-:W-:Y:S02]  /*73330*/  ISETP.LT.AND P4, PT, R51, c[0x0][0x178], !P1 ;  /* 0x00005e0033007a0c */ /* 0x000fe40004f81270 */
[----:B------:R-:W-:-:S02]  /*73340*/  IADD3 R21, R25, c[0x0][0x198], RZ ;  /* 0x0000660019157a10 */ /* 0x000fc40007ffe0ff */
[----:B------:R-:W-:Y:S02]  /*73350*/  ISETP.LT.AND P6, PT, R61, c[0x0][0x178], !P0 ;  /* 0x00005e003d007a0c */ /* 0x000fe400047c1270 */
[C---:B------:R-:W-:Y:S01]  /*73360*/  IADD3 R23, R21.reuse, c[0x0][0x198], RZ ;  /* 0x0000660015177a10 */ /* 0x040fe20007ffe0ff */
[----:B------:R-:W-:Y:S01]  /*73370*/  IMAD.WIDE R8, R21, 0x2, R56 ;  /* 0x0000000215087825 */ /* 0x000fe200078e0238 */
[----:B------:R-:W-:-:S03]  /*73380*/  PRMT R10, R50, 0x7632, R10 ;  /* 0x00007632320a7816 */ /* 0x000fc6000000000a */
[----:B------:R-:W-:Y:S01]  /*73390*/  IMAD.WIDE R12, R21, 0x2, R2 ;  /* 0x00000002150c7825 */ /* 0x000fe200078e0202 */
[----:B------:R-:W-:-:S03]  /*733a0*/  ISETP.LT.AND P0, PT, R51, c[0x0][0x178], !P0 ;  /* 0x00005e0033007a0c */ /* 0x000fc60004701270 */
[----:B------:R-:W-:Y:S01]  /*733b0*/  IMAD.WIDE R16, R23, 0x2, R56 ;  /* 0x0000000217107825 */ /* 0x000fe200078e0238 */
[----:B------:R0:W-:Y:S01]  /*733c0*/  @P5 STG.E.U16 [R8.64], R10 ;  /* 0x0000000a08005986 */ /* 0x0001e2000c101504 */
[----:B------:R-:W-:Y:S02]  /*733d0*/  ISETP.LT.AND P5, PT, R61, c[0x0][0x178], !P2 ;  /* 0x00005e003d007a0c */ /* 0x000fe400057a1270 */
[----:B------:R-:W-:Y:S01]  /*733e0*/  IADD3 R21, R23, c[0x0][0x198], RZ ;  /* 0x0000660017157a10 */ /* 0x000fe20007ffe0ff */
[----:B------:R1:W-:Y:S01]  /*733f0*/  @P4 STG.E.U16 [R12.64], R6 ;  /* 0x000000060c004986 */ /* 0x0003e2000c101504 */
[----:B------:R-:W-:-:S03]  /*73400*/  ISETP.LT.AND P4, PT, R51, c[0x0][0x178], !P2 ;  /* 0x00005e0033007a0c */ /* 0x000fc60005781270 */
[----:B------:R1:W-:Y:S01]  /*73410*/  @P6 STG.E.U16 [R16.64], R39 ;  /* 0x0000002710006986 */ /* 0x0003e2000c101504 */
[----:B------:R-:W-:Y:S01]  /*73420*/  IADD3 R25, R21, c[0x0][0x198], RZ ;  /* 0x0000660015197a10 */ /* 0x000fe20007ffe0ff */
[----:B------:R-:W-:Y:S01]  /*73430*/  IMAD.WIDE R4, R23, 0x2, R2 ;  /* 0x0000000217047825 */ /* 0x000fe200078e0202 */
[----:B------:R-:W-:-:S03]  /*73440*/  PRMT R0, R39, 0x7632, R0 ;  /* 0x0000763227007816 */ /* 0x000fc60000000000 */
[----:B0-----:R-:W-:Y:S01]  /*73450*/  IMAD.WIDE R8, R21, 0x2, R56 ;  /* 0x0000000215087825 */ /* 0x001fe200078e0238 */
[----:B-1----:R-:W-:-:S03]  /*73460*/  PRMT R6, R15, 0x7632, R6 ;  /* 0x000076320f067816 */ /* 0x002fc60000000006 */
[----:B------:R-:W-:Y:S01]  /*73470*/  IMAD.WIDE R12, R21, 0x2, R2 ;  /* 0x00000002150c7825 */ /* 0x000fe200078e0202 */
[----:B------:R0:W-:Y:S03]  /*73480*/  @P0 STG.E.U16 [R4.64], R15 ;  /* 0x0000000f04000986 */ /* 0x0001e6000c101504 */
[C---:B------:R-:W-:Y:S01]  /*73490*/  IMAD.WIDE R16, R25.reuse, 0x2, R56 ;  /* 0x0000000219107825 */ /* 0x040fe200078e0238 */
        /* <DEDUP_REMOVED lines=9> */
[----:B--2---:R-:W-:-:S04]  /*73530*/  ISETP.GE.AND P1, PT, R26, c[0x0][0x17c], PT ;  /* 0x00005f001a007a0c */ /* 0x004fc80003f26270 */
[----:B------:R-:W-:Y:S02]  /*73540*/  ISETP.LT.AND P6, PT, R61, c[0x0][0x178], !P1 ;  /* 0x00005e003d007a0c */ /* 0x000fe40004fc1270 */
[----:B---3--:R-:W-:Y:S02]  /*73550*/  ISETP.GE.AND P3, PT, R24, c[0x0][0x17c], PT ;  /* 0x00005f0018007a0c */ /* 0x008fe40003f66270 */
[----:B------:R-:W-:Y:S02]  /*73560*/  ISETP.LT.AND P1, PT, R51, c[0x0][0x178], !P1 ;  /* 0x00005e0033007a0c */ /* 0x000fe40004f21270 */
[----:B----4-:R-:W-:Y:S02]  /*73570*/  ISETP.GE.AND P2, PT, R22, c[0x0][0x17c], PT ;  /* 0x00005f0016007a0c */ /* 0x010fe40003f46270 */
[----:B------:R-:W-:Y:S02]  /*73580*/  ISETP.LT.AND P5, PT, R61, c[0x0][0x178], !P3 ;  /* 0x00005e003d007a0c */ /* 0x000fe40005fa1270 */
[----:B------:R-:W-:-:S03]  /*73590*/  ISETP.LT.AND P4, PT, R51, c[0x0][0x178], !P3 ;  /* 0x00005e0033007a0c */ /* 0x000fc60005f81270 */
[----:B------:R0:W-:Y:S01]  /*735a0*/  @P6 STG.E.U16 [R16.64], R43 ;  /* 0x0000002b10006986 */ /* 0x0001e2000c101504 */
[----:B------:R-:W-:Y:S02]  /*735b0*/  ISETP.LT.AND P6, PT, R61, c[0x0][0x178], !P2 ;  /* 0x00005e003d007a0c */ /* 0x000fe400057c1270 */
[----:B------:R-:W-:Y:S01]  /*735c0*/  ISETP.GE.AND P0, PT, R20, c[0x0][0x17c], PT ;  /* 0x00005f0014007a0c */ /* 0x000fe20003f06270 */
[----:B------:R1:W-:Y:S01]  /*735d0*/  @P1 STG.E.U16 [R4.64], R7 ;  /* 0x0000000704001986 */ /* 0x0003e2000c101504 */
[----:B------:R-:W-:Y:S01]  /*735e0*/  ISETP.GE.AND P3, PT, R14, c[0x0][0x17c], PT ;  /* 0x00005f000e007a0c */ /* 0x000fe20003f66270 */
[----:B------:R-:W-:Y:S02]  /*735f0*/  IMAD.WIDE R14, R23, 0x2, R56 ;  /* 0x00000002170e7825 */ /* 0x000fe400078e0238 */
[----:B------:R-:W-:Y:S01]  /*73600*/  @P5 STG.E.U16 [R8.64], R10 ;  /* 0x0000000a08005986 */ /* 0x000fe2000c101504 */
[----:B------:R-:W-:-:S03]  /*73610*/  ISETP.LT.AND P2, PT, R51, c[0x0][0x178], !P2 ;  /* 0x00005e0033007a0c */ /* 0x000fc60005741270 */
[----:B------:R2:W-:Y:S01]  /*73620*/  @P4 STG.E.U16 [R12.64], R6 ;  /* 0x000000060c004986 */ /* 0x0005e2000c101504 */
[----:B------:R-:W-:-:S03]  /*73630*/  ISETP.LT.AND P5, PT, R61, c[0x0][0x178], !P3 ;  /* 0x00005e003d007a0c */ /* 0x000fc60005fa1270 */
[----:B------:R3:W-:Y:S01]  /*73640*/  @P6 STG.E.U16 [R14.64], R47 ;  /* 0x0000002f0e006986 */ /* 0x0007e2000c101504 */
[----:B------:R-:W-:Y:S02]  /*73650*/  ISETP.LT.AND P6, PT, R61, c[0x0][0x178], !P0 ;  /* 0x00005e003d007a0c */ /* 0x000fe400047c1270 */
[C---:B------:R-:W-:Y:S02]  /*73660*/  ISETP.LT.AND P0, PT, R51.reuse, c[0x0][0x178], !P0 ;  /* 0x00005e0033007a0c */ /* 0x040fe40004701270 */
[----:B------:R-:W-:Y:S02]  /*73670*/  ISETP.LT.AND P3, PT, R51, c[0x0][0x178], !P3 ;  /* 0x00005e0033007a0c */ /* 0x000fe40005f61270 */
[----:B------:R-:W-:-:S04]  /*73680*/  ISETP.GE.AND P1, PT, R18, c[0x0][0x17c], PT ;  /* 0x00005f0012007a0c */ /* 0x000fc80003f26270 */
[----:B------:R-:W-:Y:S02]  /*73690*/  ISETP.LT.AND P4, PT, R61, c[0x0][0x178], !P1 ;  /* 0x00005e003d007a0c */ /* 0x000fe40004f81270 */
[----:B------:R-:W-:Y:S02]  /*736a0*/  ISETP.LT.AND P1, PT, R51, c[0x0][0x178], !P1 ;  /* 0x00005e0033007a0c */ /* 0x000fe40004f21270 */
[----:B------:R-:W4:Y:S01]  /*736b0*/  LDL.LU R51, [R1+0x2320] ;  /* 0x0023200001337983 */ /* 0x000f220000300800 */
[C---:B0-----:R-:W-:Y:S01]  /*736c0*/  IADD3 R17, R23.reuse, c[0x0][0x198], RZ ;  /* 0x0000660017117a10 */ /* 0x041fe20007ffe0ff */
[----:B-1----:R-:W-:-:S03]  /*736d0*/  IMAD.WIDE R4, R23, 0x2, R2 ;  /* 0x0000000217047825 */ /* 0x002fc600078e0202 */
[C---:B------:R-:W-:Y:S01]  /*736e0*/  IADD3 R21, R17.reuse, c[0x0][0x198], RZ ;  /* 0x0000660011157a10 */ /* 0x040fe20007ffe0ff */
[----:B--2---:R-:W-:Y:S01]  /*736f0*/  IMAD.WIDE R6, R17, 0x2, R56 ;  /* 0x0000000211067825 */ /* 0x004fe200078e0238 */
[----:B------:R-:W-:Y:S02]  /*73700*/  PRMT R0, R47, 0x7632, R0 ;  /* 0x000076322f007816 */ /* 0x000fe40000000000 */
[----:B------:R-:W-:Y:S01]  /*73710*/  IADD3 R23, R21, c[0x0][0x198], RZ ;  /* 0x0000660015177a10 */ /* 0x000fe20007ffe0ff */
[----:B------:R-:W-:Y:S01]  /*73720*/  IMAD.WIDE R8, R17, 0x2, R2 ;  /* 0x0000000211087825 */ /* 0x000fe200078e0202 */
[----:B------:R-:W-:Y:S01]  /*73730*/  PRMT R10, R11, 0x7632, R10 ;  /* 0x000076320b0a7816 */ /* 0x000fe2000000000a */
[----:B------:R0:W-:Y:S02]  /*73740*/  @P2 STG.E.U16 [R4.64], R11 ;  /* 0x0000000b04002986 */ /* 0x0001e4000c101504 */
[C---:B------:R-:W-:Y:S02]  /*73750*/  IMAD.WIDE R12, R21.reuse, 0x2, R56 ;  /* 0x00000002150c7825 */ /* 0x040fe400078e0238 */
[----:B------:R0:W-:Y:S02]  /*73760*/  @P6 STG.E.U16 [R6.64], R0 ;  /* 0x0000000006006986 */ /* 0x0001e4000c101504 */
[----:B---3--:R-:W-:-:S02]  /*73770*/  IMAD.WIDE R14, R21, 0x2, R2 ;  /* 0x00000002150e7825 */ /* 0x008fc400078e0202 */
[----:B------:R0:W-:Y:S02]  /*73780*/  @P0 STG.E.U16 [R8.64], R10 ;  /* 0x0000000a08000986 */ /* 0x0001e4000c101504 */
[----:B------:R-:W-:-:S04]  /*73790*/  IMAD.WIDE R56, R23, 0x2, R56 ;  /* 0x0000000217387825 */ /* 0x000fc800078e0238 */
[----:B------:R-:W-:Y:S01]  /*737a0*/  IMAD.WIDE R2, R23, 0x2, R2 ;  /* 0x0000000217027825 */ /* 0x000fe200078e0202 */
[----:B----4-:R-:W-:Y:S01]  /*737b0*/  PRMT R28, R51, 0x7632, R28 ;  /* 0x00007632331c7816 */ /* 0x010fe2000000001c */
[----:B------:R0:W-:Y:S04]  /*737c0*/  @P5 STG.E.U16 [R12.64], R51 ;  /* 0x000000330c005986 */ /* 0x0001e8000c101504 */
[----:B------:R0:W-:Y:S04]  /*737d0*/  @P3 STG.E.U16 [R14.64], R19 ;  /* 0x000000130e003986 */ /* 0x0001e8000c101504 */
[----:B------:R0:W-:Y:S01]  /*737e0*/  @P4 STG.E.U16 [R56.64], R28 ;  /* 0x0000001c38004986 */ /* 0x0001e2000c101504 */
[----:B------:R-:W-:Y:S05]  /*737f0*/  @!P1 EXIT ;  /* 0x000000000000994d */ /* 0x000fea0003800000 */
[----:B0-----:R-:W-:-:S05]  /*73800*/  PRMT R19, R19, 0x7632, R19 ;  /* 0x0000763213137816 */ /* 0x001fca0000000013 */
[----:B------:R-:W-:Y:S01]  /*73810*/  STG.E.U16 [R2.64], R19 ;  /* 0x0000001302007986 */ /* 0x000fe2000c101504 */
[----:B------:R-:W-:Y:S05]  /*73820*/  EXIT ;  /* 0x000000000000794d */ /* 0x000fea0003800000 */
.L_x_4:
[----:B------:R-:W-:-:S00]  /*73830*/  BRA `(.L_x_4) ;  /* 0xfffffff000007947 */ /* 0x000fc0000383ffff */
[----:B------:R-:W-:-:S00]  /*73840*/  NOP ;  /* 0x0000000000007918 */ /* 0x000fc00000000000 */
        /* <DEDUP_REMOVED lines=11> */
.L_x_5:


//--------------------- .nv.shared.matmul_kernel  --------------------------
	.section	.nv.shared.matmul_kernel,"aw",@nobits
	.sectionflags	@""
	.align	16
